def matmul_kernel(
    a_ptr,
    b_ptr,
    c_ptr,
    M,
    N,
    K,
    stride_am,
    stride_ak,
    stride_bk,
    stride_bn,
    stride_cm,
    stride_cn,
    BLOCK_M: tl.constexpr,
    BLOCK_N: tl.constexpr,
    BLOCK_K: tl.constexpr,
    GROUP_M: tl.constexpr,
):
    pid = tl.program_id(axis=0)
    num_pid_m = tl.cdiv(M, BLOCK_M)
    num_pid_n = tl.cdiv(N, BLOCK_N)
    num_pid_in_group = GROUP_M * num_pid_n
    group_id = pid // num_pid_in_group
    first_pid_m = group_id * GROUP_M
    group_size_m = min(num_pid_m - first_pid_m, GROUP_M)
    pid_m = first_pid_m + ((pid % num_pid_in_group) % group_size_m)
    pid_n = (pid % num_pid_in_group) // group_size_m

    offs_am = (pid_m * BLOCK_M + tl.arange(0, BLOCK_M)) % M
    offs_bn = (pid_n * BLOCK_N + tl.arange(0, BLOCK_N)) % N
    offs_k = tl.arange(0, BLOCK_K)
    a_ptrs = a_ptr + offs_am[:, None] * stride_am + offs_k[None, :] * stride_ak
    b_ptrs = b_ptr + offs_k[:, None] * stride_bk + offs_bn[None, :] * stride_bn

    acc = tl.zeros((BLOCK_M, BLOCK_N), dtype=tl.float32)
    for kk in range(0, tl.cdiv(K, BLOCK_K)):
        a = tl.load(a_ptrs, mask=offs_k[None, :] < K - kk * BLOCK_K, other=0.0)
        b = tl.load(b_ptrs, mask=offs_k[:, None] < K - kk * BLOCK_K, other=0.0)
        acc = tl.dot(a, b, acc)
        a_ptrs += BLOCK_K * stride_ak
        b_ptrs += BLOCK_K * stride_bk

    c = acc.to(c_ptr.dtype.element_ty)
    offs_cm = pid_m * BLOCK_M + tl.arange(0, BLOCK_M)
    offs_cn = pid_n * BLOCK_N + tl.arange(0, BLOCK_N)
    c_ptrs = c_ptr + offs_cm[:, None] * stride_cm + offs_cn[None, :] * stride_cn
    mask = (offs_cm[:, None] < M) & (offs_cn[None, :] < N)
    tl.store(c_ptrs, c, mask=mask)

# config = {"BLOCK_K": 128, "BLOCK_M": 128, "BLOCK_N": 256, "GROUP_M": 4, "arch": "sm_100", "dtype": "fp32", "num_ctas": 1, "num_stages": 3, "num_warps": 4}
# arch = sm_100


// ===== COMPILED SASS (sm_100a) =====

	.target	sm_100a

	.elftype	@"ET_EXEC"


//--------------------- .note.nv.tkinfo           --------------------------
	.section	.note.nv.tkinfo,"",@"SHT_NOTE"
	.sectionflags	@"SHF_NOTE_NV_TKINFO"
	.tkinfo
        /*0018*/ 	.word	0x00000081
        /*0030*/ 	.string	""
        /*0030*/ 	.string	"ptxas-blackwell"
        /*0030*/ 	.string	"Cuda compilation tools, release 12.9, V12.9.86"
        /*0030*/ 	.string	"Build cuda_12.9.r12.9/compiler.36037853_0"
        /*0030*/ 	.string	"-v  -suppress-debug-info  -lineinfo  -arch sm_100a "



//--------------------- .note.nv.cuver            --------------------------
	.section	.note.nv.cuver,"",@"SHT_NOTE"
	.sectionflags	@"SHF_NOTE_NV_CUVER"
        /*0018*/ 	.short	0x0001
        /*001a*/ 	.short	0x0064
        /*001c*/ 	.short	0x0001
        /*001e*/ 	.short	0x0000
        /*0020*/ 	.short	0x0001
        /*0022*/ 	.short	0x0000


//--------------------- .nv.info                  --------------------------
	.section	.nv.info,"",@"SHT_CUDA_INFO"
	.align	4


	//----- nvinfo : EIATTR_REGCOUNT
	.align		4
        /*0000*/ 	.byte	0x04, 0x2f
        /*0002*/ 	.short	(.L_4 - .L_3)
	.align		4
.L_3:
        /*0004*/ 	.word	index@(matmul_kernel)
        /*0008*/ 	.word	0x000000ff


	//----- nvinfo : EIATTR_FRAME_SIZE
	.align		4
.L_4:
        /*000c*/ 	.byte	0x04, 0x11
        /*000e*/ 	.short	(.L_6 - .L_5)
	.align		4
.L_5:
        /*0010*/ 	.word	index@($__internal_2_$__cuda_sm10x_tcgen05_guardrail_trap_unallocated_columns_being_dealloced)
        /*0014*/ 	.word	0x00001600


	//----- nvinfo : EIATTR_FRAME_SIZE
	.align		4
.L_6:
        /*0018*/ 	.byte	0x04, 0x11
        /*001a*/ 	.short	(.L_8 - .L_7)
	.align		4
.L_7:
        /*001c*/ 	.word	index@($__internal_1_$__cuda_sm10x_tcgen05_guardrail_trap_phase_invalid_during_alloc)
        /*0020*/ 	.word	0x00001600


	//----- nvinfo : EIATTR_FRAME_SIZE
	.align		4
.L_8:
        /*0024*/ 	.byte	0x04, 0x11
        /*0026*/ 	.short	(.L_10 - .L_9)
	.align		4
.L_9:
        /*0028*/ 	.word	index@($__internal_0_$__cuda_sm10x_tcgen05_guardrail_trap_col_being_dealloced_not_returned_by_alloc)
        /*002c*/ 	.word	0x00001600


	//----- nvinfo : EIATTR_FRAME_SIZE
	.align		4
.L_10:
        /*0030*/ 	.byte	0x04, 0x11
        /*0032*/ 	.short	(.L_12 - .L_11)
	.align		4
.L_11:
        /*0034*/ 	.word	index@(matmul_kernel)
        /*0038*/ 	.word	0x00001600


	//----- nvinfo : EIATTR_MIN_STACK_SIZE
	.align		4
.L_12:
        /*003c*/ 	.byte	0x04, 0x12
        /*003e*/ 	.short	(.L_14 - .L_13)
	.align		4
.L_13:
        /*0040*/ 	.word	index@(matmul_kernel)
        /*0044*/ 	.word	0x00001600
.L_14:


//--------------------- .nv.info.matmul_kernel    --------------------------
	.section	.nv.info.matmul_kernel,"",@"SHT_CUDA_INFO"
	.sectionflags	@""
	.align	4


	//----- nvinfo : EIATTR_CUDA_API_VERSION
	.align		4
        /*0000*/ 	.byte	0x04, 0x37
        /*0002*/ 	.short	(.L_16 - .L_15)
.L_15:
        /*0004*/ 	.word	0x00000081


	//----- nvinfo : EIATTR_KPARAM_INFO
	.align		4
.L_16:
        /*0008*/ 	.byte	0x04, 0x17
        /*000a*/ 	.short	(.L_18 - .L_17)
.L_17:
        /*000c*/ 	.word	0x00000000
        /*0010*/ 	.short	0x000d
        /*0012*/ 	.short	0x0048
        /*0014*/ 	.byte	0x00, 0xf4, 0x21, 0x00


	//----- nvinfo : EIATTR_KPARAM_INFO
	.align		4
.L_18:
        /*0018*/ 	.byte	0x04, 0x17
        /*001a*/ 	.short	(.L_20 - .L_19)
.L_19:
        /*001c*/ 	.word	0x00000000
        /*0020*/ 	.short	0x000c
        /*0022*/ 	.short	0x0040
        /*0024*/ 	.byte	0x00, 0xf4, 0x21, 0x00


	//----- nvinfo : EIATTR_KPARAM_INFO
	.align		4
.L_20:
        /*0028*/ 	.byte	0x04, 0x17
        /*002a*/ 	.short	(.L_22 - .L_21)
.L_21:
        /*002c*/ 	.word	0x00000000
        /*0030*/ 	.short	0x000b
        /*0032*/ 	.short	0x0038
        /*0034*/ 	.byte	0x00, 0xf0, 0x11, 0x00


	//----- nvinfo : EIATTR_KPARAM_INFO
	.align		4
.L_22:
        /*0038*/ 	.byte	0x04, 0x17
        /*003a*/ 	.short	(.L_24 - .L_23)
.L_23:
        /*003c*/ 	.word	0x00000000
        /*0040*/ 	.short	0x000a
        /*0042*/ 	.short	0x0034
        /*0044*/ 	.byte	0x00, 0xf0, 0x11, 0x00


	//----- nvinfo : EIATTR_KPARAM_INFO
	.align		4
.L_24:
        /*0048*/ 	.byte	0x04, 0x17
        /*004a*/ 	.short	(.L_26 - .L_25)
.L_25:
        /*004c*/ 	.word	0x00000000
        /*0050*/ 	.short	0x0009
        /*0052*/ 	.short	0x0030
        /*0054*/ 	.byte	0x00, 0xf0, 0x11, 0x00


	//----- nvinfo : EIATTR_KPARAM_INFO
	.align		4
.L_26:
        /*0058*/ 	.byte	0x04, 0x17
        /*005a*/ 	.short	(.L_28 - .L_27)
.L_27:
        /*005c*/ 	.word	0x00000000
        /*0060*/ 	.short	0x0008
        /*0062*/ 	.short	0x002c
        /*0064*/ 	.byte	0x00, 0xf0, 0x11, 0x00


	//----- nvinfo : EIATTR_KPARAM_INFO
	.align		4
.L_28:
        /*0068*/ 	.byte	0x04, 0x17
        /*006a*/ 	.short	(.L_30 - .L_29)
.L_29:
        /*006c*/ 	.word	0x00000000
        /*0070*/ 	.short	0x0007
        /*0072*/ 	.short	0x0028
        /*0074*/ 	.byte	0x00, 0xf0, 0x11, 0x00


	//----- nvinfo : EIATTR_KPARAM_INFO
	.align		4
.L_30:
        /*0078*/ 	.byte	0x04, 0x17
        /*007a*/ 	.short	(.L_32 - .L_31)
.L_31:
        /*007c*/ 	.word	0x00000000
        /*0080*/ 	.short	0x0006
        /*0082*/ 	.short	0x0024
        /*0084*/ 	.byte	0x00, 0xf0, 0x11, 0x00


	//----- nvinfo : EIATTR_KPARAM_INFO
	.align		4
.L_32:
        /*0088*/ 	.byte	0x04, 0x17
        /*008a*/ 	.short	(.L_34 - .L_33)
.L_33:
        /*008c*/ 	.word	0x00000000
        /*0090*/ 	.short	0x0005
        /*0092*/ 	.short	0x0020
        /*0094*/ 	.byte	0x00, 0xf0, 0x11, 0x00


	//----- nvinfo : EIATTR_KPARAM_INFO
	.align		4
.L_34:
        /*0098*/ 	.byte	0x04, 0x17
        /*009a*/ 	.short	(.L_36 - .L_35)
.L_35:
        /*009c*/ 	.word	0x00000000
        /*00a0*/ 	.short	0x0004
        /*00a2*/ 	.short	0x001c
        /*00a4*/ 	.byte	0x00, 0xf0, 0x11, 0x00


	//----- nvinfo : EIATTR_KPARAM_INFO
	.align		4
.L_36:
        /*00a8*/ 	.byte	0x04, 0x17
        /*00aa*/ 	.short	(.L_38 - .L_37)
.L_37:
        /*00ac*/ 	.word	0x00000000
        /*00b0*/ 	.short	0x0003
        /*00b2*/ 	.short	0x0018
        /*00b4*/ 	.byte	0x00, 0xf0, 0x11, 0x00


	//----- nvinfo : EIATTR_KPARAM_INFO
	.align		4
.L_38:
        /*00b8*/ 	.byte	0x04, 0x17
        /*00ba*/ 	.short	(.L_40 - .L_39)
.L_39:
        /*00bc*/ 	.word	0x00000000
        /*00c0*/ 	.short	0x0002
        /*00c2*/ 	.short	0x0010
        /*00c4*/ 	.byte	0x00, 0xf4, 0x21, 0x00


	//----- nvinfo : EIATTR_KPARAM_INFO
	.align		4
.L_40:
        /*00c8*/ 	.byte	0x04, 0x17
        /*00ca*/ 	.short	(.L_42 - .L_41)
.L_41:
        /*00cc*/ 	.word	0x00000000
        /*00d0*/ 	.short	0x0001
        /*00d2*/ 	.short	0x0008
        /*00d4*/ 	.byte	0x00, 0xf4, 0x21, 0x00


	//----- nvinfo : EIATTR_KPARAM_INFO
	.align		4
.L_42:
        /*00d8*/ 	.byte	0x04, 0x17
        /*00da*/ 	.short	(.L_44 - .L_43)
.L_43:
        /*00dc*/ 	.word	0x00000000
        /*00e0*/ 	.short	0x0000
        /*00e2*/ 	.short	0x0000
        /*00e4*/ 	.byte	0x00, 0xf4, 0x21, 0x00


	//----- nvinfo : EIATTR_AT_ENTRY_FRAGMENTS
	.align		4
.L_44:
        /*00e8*/ 	.byte	0x04, 0x4f
        /*00ea*/ 	.short	(.L_46 - .L_45)


	//   ....[0]....
.L_45:
        /*00ec*/ 	.word	0x00000004


	//----- nvinfo : EIATTR_RESERVED_SMEM_USED
	.align		4
.L_46:
        /*00f0*/ 	.byte	0x01, 0x41
	.zero		2


	//----- nvinfo : EIATTR_SPARSE_MMA_MASK
	.align		4
        /*00f4*/ 	.byte	0x03, 0x50
        /*00f6*/ 	.short	0x0000


	//----- nvinfo : EIATTR_TCGEN05_1CTA_USED
	.align		4
        /*00f8*/ 	.byte	0x01, 0x51
	.zero		2


	//----- nvinfo : EIATTR_MAXREG_COUNT
	.align		4
        /*00fc*/ 	.byte	0x03, 0x1b
        /*00fe*/ 	.short	0x00ff


	//----- nvinfo : EIATTR_NUM_BARRIERS
	.align		4
        /*0100*/ 	.byte	0x02, 0x4c
        /*0102*/ 	.byte	0x01
	.zero		1


	//----- nvinfo : EIATTR_ANNOTATIONS
	.align		4
        /*0104*/ 	.byte	0x04, 0x55
        /*0106*/ 	.short	(.L_48 - .L_47)


	//   ....[0]....
.L_47:
        /*0108*/ 	.word	0x00000001
        /*010c*/ 	.byte	0xf0, 0x03, 0x00, 0x00, 0x01, 0x00, 0x00, 0x00, 0x40, 0x0d, 0x00, 0x00, 0x01, 0x00, 0x00, 0x00
        /* <DEDUP_REMOVED lines=2864> */
        /*b41c*/ 	.byte	0x50, 0xb5, 0x04, 0x00, 0x01, 0x00, 0x00, 0x00, 0x80, 0xb5, 0x04, 0x00


	//----- nvinfo : EIATTR_INT_WARP_WIDE_INSTR_OFFSETS
	.align		4
.L_48:
        /*b428*/ 	.byte	0x04, 0x31
        /*b42a*/ 	.short	(.L_50 - .L_49)


	//   ....[0]....
.L_49:
        /*b42c*/ 	.word	0x00019f60


	//   ....[1]....
        /*b430*/ 	.word	0x0001a0d0


	//   ....[2]....
        /*b434*/ 	.word	0x0001a130


	//   ....[3]....
        /*b438*/ 	.word	0x0004baa0


	//   ....[4]....
        /*b43c*/ 	.word	0x0004baf0


	//----- nvinfo : EIATTR_COOP_GROUP_MASK_REGIDS
	.align		4
.L_50:
        /*b440*/ 	.byte	0x04, 0x29
        /*b442*/ 	.short	(.L_52 - .L_51)


	//   ....[0]....
.L_51:
        /*b444*/ 	.word	0xffffffff


	//   ....[1]....
        /*b448*/ 	.word	0xffffffff


	//   ....[2]....
        /*b44c*/ 	.word	0xffffffff


	//   ....[3]....
        /*b450*/ 	.word	0xffffffff


	//----- nvinfo : EIATTR_COOP_GROUP_INSTR_OFFSETS
	.align		4
.L_52:
        /*b454*/ 	.byte	0x04, 0x28
        /*b456*/ 	.short	(.L_54 - .L_53)


	//   ....[0]....
.L_53:
        /*b458*/ 	.word	0x00000070


	//   ....[1]....
        /*b45c*/ 	.word	0x00000330


	//   ....[2]....
        /*b460*/ 	.word	0x0004b930


	//   ....[3]....
        /*b464*/ 	.word	0x0004bba0


	//----- nvinfo : EIATTR_VRC_CTA_INIT_COUNT
	.align		4
.L_54:
        /*b468*/ 	.byte	0x02, 0x4a
        /*b46a*/ 	.byte	0x80
	.zero		1


	//----- nvinfo : EIATTR_MBARRIER_INSTR_OFFSETS
	.align		4
        /*b46c*/ 	.byte	0x04, 0x39
        /*b46e*/ 	.short	(.L_56 - .L_55)


	//   ....[0]....
.L_55:
        /*b470*/ 	.word	0x0001a1b0
        /*b474*/ 	.word	0x000000ff
        /*b478*/ 	.word	0x00000000
        /*b47c*/ 	.short	0x0100
        /*b47e*/ 	.byte	0x04
	.zero		1


	//   ....[1]....
        /*b480*/ 	.word	0x0001a1e0
        /*b484*/ 	.word	0x000000ff
        /*b488*/ 	.word	0x00080008
        /*b48c*/ 	.short	0x0100
        /*b48e*/ 	.byte	0x09
	.zero		1


	//   ....[2]....
        /*b490*/ 	.word	0x000346c0
        /*b494*/ 	.word	0x000000ff
        /*b498*/ 	.word	0x00000000
        /*b49c*/ 	.short	0x010a
        /*b49e*/ 	.byte	0x04
	.zero		1


	//   ....[3]....
        /*b4a0*/ 	.word	0x00043e70
        /*b4a4*/ 	.word	0x000000ff
        /*b4a8*/ 	.word	0x00000000
        /*b4ac*/ 	.short	0x010a
        /*b4ae*/ 	.byte	0x04
	.zero		1


	//   ....[4]....
        /*b4b0*/ 	.word	0x00043fe0
        /*b4b4*/ 	.word	0x000000ff
        /*b4b8*/ 	.word	0x00080000
        /*b4bc*/ 	.short	0x0108
        /*b4be*/ 	.byte	0x09
	.zero		1


	//   ....[5]....
        /*b4c0*/ 	.word	0x000440e0
        /*b4c4*/ 	.word	0x000000ff
        /*b4c8*/ 	.word	0x00080008
        /*b4cc*/ 	.short	0x0108
        /*b4ce*/ 	.byte	0x09
	.zero		1


	//   ....[6]....
        /*b4d0*/ 	.word	0x0004bbc0
        /*b4d4*/ 	.word	0x000000ff
        /*b4d8*/ 	.word	0x00000000
        /*b4dc*/ 	.short	0x010a
        /*b4de*/ 	.byte	0x04
	.zero		1


	//   ....[7]....
        /*b4e0*/ 	.word	0x0004bbf0
        /*b4e4*/ 	.word	0x000000ff
        /*b4e8*/ 	.word	0x00000000
        /*b4ec*/ 	.short	0x010a
        /*b4ee*/ 	.byte	0x04
	.zero		1


	//----- nvinfo : EIATTR_NUM_MBARRIERS
	.align		4
.L_56:
        /*b4f0*/ 	.byte	0x03, 0x38
        /*b4f2*/ 	.short	0x0002


	//----- nvinfo : EIATTR_EXIT_INSTR_OFFSETS
	.align		4
        /*b4f4*/ 	.byte	0x04, 0x1c
        /*b4f6*/ 	.short	(.L_58 - .L_57)


	//   ....[0]....
.L_57:
        /*b4f8*/ 	.word	0x0004bbb0


	//----- nvinfo : EIATTR_REQNTID
	.align		4
.L_58:
        /*b4fc*/ 	.byte	0x04, 0x10
        /*b4fe*/ 	.short	(.L_60 - .L_59)
.L_59:
        /*b500*/ 	.word	0x00000080
        /*b504*/ 	.word	0x00000001
        /*b508*/ 	.word	0x00000001


	//----- nvinfo : EIATTR_CRS_STACK_SIZE
	.align		4
.L_60:
        /*b50c*/ 	.byte	0x04, 0x1e
        /*b50e*/ 	.short	(.L_62 - .L_61)
.L_61:
        /*b510*/ 	.word	0x00000000


	//----- nvinfo : EIATTR_CBANK_PARAM_SIZE
	.align		4
.L_62:
        /*b514*/ 	.byte	0x03, 0x19
        /*b516*/ 	.short	0x0050


	//----- nvinfo : EIATTR_PARAM_CBANK
	.align		4
        /*b518*/ 	.byte	0x04, 0x0a
        /*b51a*/ 	.short	(.L_64 - .L_63)
	.align		4
.L_63:
        /*b51c*/ 	.word	index@(.nv.constant0.matmul_kernel)
        /*b520*/ 	.short	0x0380
        /*b522*/ 	.short	0x0050


	//----- nvinfo : EIATTR_SW_WAR
	.align		4
.L_64:
        /*b524*/ 	.byte	0x04, 0x36
        /*b526*/ 	.short	(.L_66 - .L_65)
.L_65:
        /*b528*/ 	.word	0x00000008
.L_66:


//--------------------- .nv.compat                --------------------------
	.section	.nv.compat,"",@"SHT_CUDA_COMPAT_INFO"
	.align	4
        /*0000*/ 	.byte	0x02, 0x02, 0x02, 0x00, 0x02, 0x05, 0x05, 0x00, 0x02, 0x03, 0x00, 0x00, 0x02, 0x06, 0x01, 0x00


//--------------------- .nv.callgraph             --------------------------
	.section	.nv.callgraph,"",@"SHT_CUDA_CALLGRAPH"
	.align	4
	.sectionentsize	8
	.align		4
        /*0000*/ 	.word	0x00000000
	.align		4
        /*0004*/ 	.word	0xffffffff
	.align		4
        /*0008*/ 	.word	0x00000000
	.align		4
        /*000c*/ 	.word	0xfffffffe
	.align		4
        /*0010*/ 	.word	0x00000000
	.align		4
        /*0014*/ 	.word	0xfffffffd
	.align		4
        /*0018*/ 	.word	0x00000000
	.align		4
        /*001c*/ 	.word	0xfffffffc


//--------------------- .text.matmul_kernel       --------------------------
	.section	.text.matmul_kernel,"ax",@progbits
	.align	128
        .global         matmul_kernel
        .type           matmul_kernel,@function
        .size           matmul_kernel,(.L_x_21 - matmul_kernel)
        .other          matmul_kernel,@"STO_CUDA_ENTRY STV_DEFAULT"
matmul_kernel:
.text.matmul_kernel:
[----:B------:R-:W1:Y:S01]  /*0000*/  LDC R1, c[0x0][0x37c] ;  /* 0x0000df00ff017b82 */ /* 0x000e620000000800 */
[----:B------:R-:W2:Y:S01]  /*0010*/  S2R R0, SR_TID.X ;  /* 0x0000000000007919 */ /* 0x000ea20000002100 */
[----:B-1----:R-:W-:Y:S01]  /*0020*/  VIADD R1, R1, 0xffffea00 ;  /* 0xffffea0001017836 */ /* 0x002fe20000000000 */
[----:B--2---:R-:W-:-:S13]  /*0030*/  ISETP.GE.U32.AND P0, PT, R0, 0x20, PT ;  /* 0x000000200000780c */ /* 0x004fda0003f06070 */
[----:B------:R-:W-:Y:S02]  /*0040*/  VOTEU.ANY UP0, P0 ;  /* 0x0000000000ff7886 */ /* 0x000fe40000000100 */
[----:B------:R-:W-:Y:S05]  /*0050*/  BRA.U UP0, `(.L_x_0) ;  /* 0x0000000100b87547 */ /* 0x000fea000b800000 */
[----:B------:R-:W1:Y:S01]  /*0060*/  S2UR UR6, SR_CgaCtaId ;  /* 0x00000000000679c3 */ /* 0x000e620000008800 */
[----:B------:R-:W-:Y:S01]  /*0070*/  NOP ;  /* 0x0000000000007918 */ /* 0x000fe20000000000 */
[----:B------:R-:W-:Y:S02]  /*0080*/  UMOV UR4, 0x40 ;  /* 0x0000004000047882 */ /* 0x000fe40000000000 */
[----:B-1----:R-:W-:-:S09]  /*0090*/  ULEA UR4, UR6, UR4, 0x18 ;  /* 0x0000000406047291 */ /* 0x002fd2000f8ec0ff */
[----:B------:R-:W1:Y:S01]  /*00a0*/  LDS.U8 R0, [UR4] ;  /* 0x00000004ff007984 */ /* 0x000e620008000000 */
[----:B------:R-:W-:Y:S02]  /*00b0*/  UMOV UR4, 0x400 ;  /* 0x0000040000047882 */ /* 0x000fe40000000000 */
[----:B------:R-:W-:Y:S01]  /*00c0*/  ULEA UR4, UR6, UR4, 0x18 ;  /* 0x0000000406047291 */ /* 0x000fe2000f8ec0ff */
[----:B-1----:R-:W-:-:S13]  /*00d0*/  ISETP.NE.AND P0, PT, R0, RZ, PT ;  /* 0x000000ff0000720c */ /* 0x002fda0003f05270 */
[----:B------:R-:W-:Y:S05]  /*00e0*/  @P0 BRA `(.L_x_1) ;  /* 0x00000000007c0947 */ /* 0x000fea0003800000 */
[----:B------:R-:W-:-:S13]  /*00f0*/  ELECT P0, URZ, PT ;  /* 0x0000000000ff782f */ /* 0x000fda0003800000 */
[----:B------:R-:W-:Y:S05]  /*0100*/  @!P0 BRA `(.L_x_2) ;  /* 0x0000000000848947 */ /* 0x000fea0003800000 */
[----:B------:R-:W-:Y:S01]  /*0110*/  UMOV UR5, 0x10 ;  /* 0x0000001000057882 */ /* 0x000fe20000000000 */
[----:B------:R-:W-:Y:S02]  /*0120*/  IMAD.MOV.U32 R4, RZ, RZ, 0x1 ;  /* 0x00000001ff047424 */ /* 0x000fe400078e00ff */
[----:B------:R-:W-:Y:S02]  /*0130*/  IMAD.MOV.U32 R5, RZ, RZ, 0xffff ;  /* 0x0000ffffff057424 */ /* 0x000fe400078e00ff */
[----:B------:R-:W-:Y:S04]  /*0140*/  DEPBAR.LE SB1, 0x36 ;  /* 0x00009d800000791a */ /* 0x000fe80000000000 */
[----:B------:R-:W1:Y:S02]  /*0150*/  UTCATOMSWS.FIND_AND_SET.ALIGN UP1, UR5, UR5 ;  /* 0x00000005000575e3 */ /* 0x000e640008020800 */
[----:B-1----:R-:W-:-:S04]  /*0160*/  PLOP3.LUT P0, PT, PT, PT, UP1, 0x80, 0x8 ;  /* 0x000000000008781c */ /* 0x002fc80003f0f018 */
[----:B------:R-:W-:-:S04]  /*0170*/  SEL R0, RZ, 0xffffffff, !P0 ;  /* 0xffffffffff007807 */ /* 0x000fc80004000000 */
[----:B------:R-:W-:Y:S01]  /*0180*/  ISETP.NE.AND P0, PT, R0, RZ, PT ;  /* 0x000000ff0000720c */ /* 0x000fe20003f05270 */
[----:B------:R-:W-:-:S12]  /*0190*/  IMAD.U32 R0, RZ, RZ, UR5 ;  /* 0x00000005ff007e24 */ /* 0x000fd8000f8e00ff */
[----:B------:R-:W-:Y:S05]  /*01a0*/  @P0 BRA `(.L_x_3) ;  /* 0x0000000000240947 */ /* 0x000fea0003800000 */
.L_x_4:
[----:B------:R-:W-:Y:S05]  /*01b0*/  NANOSLEEP 0x64 ;  /* 0x000000640000795d */ /* 0x000fea0003800000 */
[----:B------:R-:W-:-:S05]  /*01c0*/  UMOV UR5, 0x10 ;  /* 0x0000001000057882 */ /* 0x000fca0000000000 */
[----:B------:R-:W-:Y:S04]  /*01d0*/  DEPBAR.LE SB1, 0x36 ;  /* 0x00009d800000791a */ /* 0x000fe80000000000 */
[----:B------:R-:W1:Y:S02]  /*01e0*/  UTCATOMSWS.FIND_AND_SET.ALIGN UP1, UR5, UR5 ;  /* 0x00000005000575e3 */ /* 0x000e640008020800 */
[----:B-1----:R-:W-:-:S04]  /*01f0*/  PLOP3.LUT P0, PT, PT, PT, UP1, 0x80, 0x8 ;  /* 0x000000000008781c */ /* 0x002fc80003f0f018 */
[----:B------:R-:W-:-:S04]  /*0200*/  SEL R0, RZ, 0xffffffff, !P0 ;  /* 0xffffffffff007807 */ /* 0x000fc80004000000 */
[----:B------:R-:W-:Y:S01]  /*0210*/  ISETP.NE.AND P0, PT, R0, RZ, PT ;  /* 0x000000ff0000720c */ /* 0x000fe20003f05270 */
[----:B------:R-:W-:-:S12]  /*0220*/  IMAD.U32 R0, RZ, RZ, UR5 ;  /* 0x00000005ff007e24 */ /* 0x000fd8000f8e00ff */
[----:B------:R-:W-:Y:S05]  /*0230*/  @!P0 BRA `(.L_x_4) ;  /* 0xfffffffc00dc8947 */ /* 0x000fea000383ffff */
.L_x_3:
[C---:B------:R-:W-:Y:S01]  /*0240*/  VIADD R3, R0.reuse, 0x10 ;  /* 0x0000001000037836 */ /* 0x040fe20000000000 */
[----:B------:R-:W-:Y:S01]  /*0250*/  UMOV UR5, 0x50 ;  /* 0x0000005000057882 */ /* 0x000fe20000000000 */
[----:B------:R-:W-:Y:S01]  /*0260*/  SHF.L.U32 R2, R5, R0, RZ ;  /* 0x0000000005027219 */ /* 0x000fe200000006ff */
[----:B------:R-:W-:Y:S01]  /*0270*/  ULEA UR5, UR6, UR5, 0x18 ;  /* 0x0000000506057291 */ /* 0x000fe2000f8ec0ff */
[----:B------:R-:W-:Y:S02]  /*0280*/  SHF.L.U32 R0, R0, 0x5, RZ ;  /* 0x0000000500007819 */ /* 0x000fe400000006ff */
[----:B------:R-:W-:-:S04]  /*0290*/  SHF.L.U32 R3, R4, R3, RZ ;  /* 0x0000000304037219 */ /* 0x000fc800000006ff */
[----:B------:R-:W-:-:S05]  /*02a0*/  LOP3.LUT R2, R3, R2, RZ, 0xfc, !PT ;  /* 0x0000000203027212 */ /* 0x000fca00078efcff */
[----:B------:R1:W-:Y:S04]  /*02b0*/  ATOMS.OR RZ, [UR5], R2 ;  /* 0x00000002ffff798c */ /* 0x0003e8000b000005 */
[----:B------:R1:W-:Y:S01]  /*02c0*/  STS [UR4], R0 ;  /* 0x00000000ff007988 */ /* 0x0003e20008000804 */
[----:B------:R-:W-:Y:S05]  /*02d0*/  BRA `(.L_x_2) ;  /* 0x0000000000107947 */ /* 0x000fea0003800000 */
.L_x_1:
[----:B------:R-:W-:Y:S01]  /*02e0*/  IMAD.MOV.U32 R0, RZ, RZ, -0x1 ;  /* 0xffffffffff007424 */ /* 0x000fe200078e00ff */
[----:B------:R-:W-:-:S04]  /*02f0*/  MOV R2, 0x320 ;  /* 0x0000032000027802 */ /* 0x000fc80000000f00 */
[----:B------:R1:W-:Y:S03]  /*0300*/  STS [UR4], R0 ;  /* 0x00000000ff007988 */ /* 0x0003e60008000804 */
[----:B-1----:R-:W-:Y:S05]  /*0310*/  CALL.REL.NOINC `($__internal_1_$__cuda_sm10x_tcgen05_guardrail_trap_phase_invalid_during_alloc) ;  /* 0x000004b8004c7944 */ /* 0x002fea0003c00000 */
.L_x_2:
[----:B------:R-:W-:Y:S05]  /*0320*/  WARPSYNC.ALL ;  /* 0x0000000000007948 */ /* 0x000fea0003800000 */
[----:B------:R-:W-:Y:S01]  /*0330*/  NOP ;  /* 0x0000000000007918 */ /* 0x000fe20000000000 */
.L_x_0:
[----:B-1----:R-:W1:Y:S01]  /*0340*/  LDC.64 R2, c[0x0][0x398] ;  /* 0x0000e600ff027b82 */ /* 0x002e620000000a00 */
[----:B------:R-:W2:Y:S01]  /*0350*/  S2R R5, SR_CTAID.X ;  /* 0x0000000000057919 */ /* 0x000ea20000002500 */
[----:B------:R-:W-:Y:S01]  /*0360*/  UMOV UR9, 0x400 ;  /* 0x0000040000097882 */ /* 0x000fe20000000000 */
[----:B------:R-:W3:Y:S01]  /*0370*/  LDCU UR24, c[0x0][0x3a4] ;  /* 0x00007480ff1877ac */ /* 0x000ee20008000800 */
[----:B------:R-:W4:Y:S04]  /*0380*/  LDCU UR76, c[0x0][0x3b0] ;  /* 0x00007600ff4c77ac */ /* 0x000f280008000800 */
[----:B------:R-:W1:Y:S01]  /*0390*/  S2UR UR6, SR_CgaCtaId ;  /* 0x00000000000679c3 */ /* 0x000e620000008800 */
[----:B------:R-:W1:Y:S01]  /*03a0*/  LDCU UR56, c[0x0][0x3b0] ;  /* 0x00007600ff3877ac */ /* 0x000e620008000800 */
[----:B------:R-:W1:Y:S01]  /*03b0*/  LDCU UR55, c[0x0][0x3b0] ;  /* 0x00007600ff3777ac */ /* 0x000e620008000800 */
[----:B------:R-:W1:Y:S01]  /*03c0*/  LDCU UR54, c[0x0][0x3b0] ;  /* 0x00007600ff3677ac */ /* 0x000e620008000800 */
[----:B------:R-:W1:Y:S02]  /*03d0*/  LDCU UR53, c[0x0][0x3b0] ;  /* 0x00007600ff3577ac */ /* 0x000e640008000800 */
[----:B-1----:R-:W-:Y:S01]  /*03e0*/  IMAD.MOV.U32 R14, RZ, RZ, R3 ;  /* 0x000000ffff0e7224 */ /* 0x002fe200078e0003 */
[----:B------:R1:W-:Y:S01]  /*03f0*/  STL.64 [R1+0x28], R2 ;  /* 0x0000280201007387 */ /* 0x0003e20000100a00 */
[----:B------:R-:W-:Y:S01]  /*0400*/  IMAD.MOV.U32 R13, RZ, RZ, R2 ;  /* 0x000000ffff0d7224 */ /* 0x000fe200078e0002 */
[----:B------:R-:W3:Y:S01]  /*0410*/  LDCU UR52, c[0x0][0x3b0] ;  /* 0x00007600ff3477ac */ /* 0x000ee20008000800 */
[----:B------:R-:W-:Y:S01]  /*0420*/  VIADD R0, R14, 0xff ;  /* 0x000000ff0e007836 */ /* 0x000fe20000000000 */
[----:B------:R-:W-:Y:S01]  /*0430*/  IABS R252, R14 ;  /* 0x0000000e00fc7213 */ /* 0x000fe20000000000 */
[----:B------:R-:W3:Y:S01]  /*0440*/  LDCU UR51, c[0x0][0x3b0] ;  /* 0x00007600ff3377ac */ /* 0x000ee20008000800 */
[----:B--2---:R-:W-:Y:S01]  /*0450*/  IABS R8, R5 ;  /* 0x0000000500087213 */ /* 0x004fe20000000000 */
[----:B------:R-:W2:Y:S01]  /*0460*/  LDCU UR50, c[0x0][0x3b0] ;  /* 0x00007600ff3277ac */ /* 0x000ea20008000800 */
[----:B-1----:R-:W-:Y:S01]  /*0470*/  SHF.R.S32.HI R3, RZ, 0x1f, R0 ;  /* 0x0000001fff037819 */ /* 0x002fe20000011400 */
[----:B------:R-:W1:Y:S03]  /*0480*/  LDCU UR49, c[0x0][0x3b0] ;  /* 0x00007600ff3177ac */ /* 0x000e660008000800 */
[----:B------:R-:W-:Y:S01]  /*0490*/  LEA.HI R3, R3, R0, RZ, 0x8 ;  /* 0x0000000003037211 */ /* 0x000fe200078f40ff */
[----:B------:R-:W1:Y:S03]  /*04a0*/  LDCU UR48, c[0x0][0x3b0] ;  /* 0x00007600ff3077ac */ /* 0x000e660008000800 */
[----:B------:R-:W-:Y:S01]  /*04b0*/  SHF.R.S32.HI R3, RZ, 0x8, R3 ;  /* 0x00000008ff037819 */ /* 0x000fe20000011403 */
[----:B------:R-:W1:Y:S04]  /*04c0*/  LDCU UR45, c[0x0][0x3b0] ;  /* 0x00007600ff2d77ac */ /* 0x000e680008000800 */
[----:B------:R-:W-:Y:S01]  /*04d0*/  IMAD.SHL.U32 R4, R3, 0x4, RZ ;  /* 0x0000000403047824 */ /* 0x000fe200078e00ff */
[----:B------:R-:W1:Y:S04]  /*04e0*/  LDCU UR46, c[0x0][0x3b0] ;  /* 0x00007600ff2e77ac */ /* 0x000e680008000800 */
[-C--:B------:R-:W-:Y:S01]  /*04f0*/  IABS R7, R4.reuse ;  /* 0x0000000400077213 */ /* 0x080fe20000000000 */
[----:B------:R-:W1:Y:S01]  /*0500*/  LDCU UR44, c[0x0][0x3b0] ;  /* 0x00007600ff2c77ac */ /* 0x000e620008000800 */
[----:B------:R-:W-:-:S02]  /*0510*/  IABS R10, R4 ;  /* 0x00000004000a7213 */ /* 0x000fc40000000000 */
[----:B------:R-:W1:Y:S01]  /*0520*/  I2F.RP R0, R7 ;  /* 0x0000000700007306 */ /* 0x000e620000209400 */
[----:B------:R-:W2:Y:S01]  /*0530*/  LDCU UR47, c[0x0][0x3b0] ;  /* 0x00007600ff2f77ac */ /* 0x000ea20008000800 */
[----:B------:R-:W2:Y:S01]  /*0540*/  LDCU UR43, c[0x0][0x3b0] ;  /* 0x00007600ff2b77ac */ /* 0x000ea20008000800 */
[----:B------:R-:W2:Y:S01]  /*0550*/  LDCU UR42, c[0x0][0x3b0] ;  /* 0x00007600ff2a77ac */ /* 0x000ea20008000800 */
[----:B------:R-:W2:Y:S04]  /*0560*/  LDCU UR39, c[0x0][0x3b0] ;  /* 0x00007600ff2777ac */ /* 0x000ea80008000800 */
[----:B-1----:R-:W1:Y:S01]  /*0570*/  MUFU.RCP R0, R0 ;  /* 0x0000000000007308 */ /* 0x002e620000001000 */
[----:B------:R-:W2:Y:S01]  /*0580*/  LDCU UR38, c[0x0][0x3b0] ;  /* 0x00007600ff2677ac */ /* 0x000ea20008000800 */
[----:B------:R-:W2:Y:S01]  /*0590*/  LDCU UR37, c[0x0][0x3b0] ;  /* 0x00007600ff2577ac */ /* 0x000ea20008000800 */
[----:B------:R-:W2:Y:S01]  /*05a0*/  LDCU UR36, c[0x0][0x3b0] ;  /* 0x00007600ff2477ac */ /* 0x000ea20008000800 */
[----:B------:R-:W2:Y:S01]  /*05b0*/  LDCU UR35, c[0x0][0x3b0] ;  /* 0x00007600ff2377ac */ /* 0x000ea20008000800 */
[----:B-1----:R-:W-:Y:S01]  /*05c0*/  VIADD R2, R0, 0xffffffe ;  /* 0x0ffffffe00027836 */ /* 0x002fe20000000000 */
[----:B------:R-:W1:Y:S01]  /*05d0*/  LDCU UR34, c[0x0][0x3b0] ;  /* 0x00007600ff2277ac */ /* 0x000e620008000800 */
[----:B------:R-:W-:-:S02]  /*05e0*/  IMAD.MOV R0, RZ, RZ, -R10 ;  /* 0x000000ffff007224 */ /* 0x000fc400078e0a0a */
[----:B------:R2:W1:Y:S01]  /*05f0*/  F2I.FTZ.U32.TRUNC.NTZ R3, R2 ;  /* 0x0000000200037305 */ /* 0x000462000021f000 */
[----:B------:R-:W3:Y:S01]  /*0600*/  LDCU UR33, c[0x0][0x3b0] ;  /* 0x00007600ff2177ac */ /* 0x000ee20008000800 */
[----:B------:R-:W3:Y:S01]  /*0610*/  LDCU UR32, c[0x0][0x3b0] ;  /* 0x00007600ff2077ac */ /* 0x000ee20008000800 */
[----:B--2---:R-:W-:Y:S01]  /*0620*/  IMAD.MOV.U32 R2, RZ, RZ, RZ ;  /* 0x000000ffff027224 */ /* 0x004fe200078e00ff */
[----:B------:R-:W2:Y:S01]  /*0630*/  LDCU UR41, c[0x0][0x3b0] ;  /* 0x00007600ff2977ac */ /* 0x000ea20008000800 */
[----:B------:R-:W2:Y:S01]  /*0640*/  LDCU UR18, c[0x0][0x3b0] ;  /* 0x00007600ff1277ac */ /* 0x000ea20008000800 */
[----:B-1----:R-:W-:Y:S01]  /*0650*/  IADD3 R6, PT, PT, RZ, -R3, RZ ;  /* 0x80000003ff067210 */ /* 0x002fe20007ffe0ff */
[----:B------:R-:W1:Y:S04]  /*0660*/  LDCU UR40, c[0x0][0x3b0] ;  /* 0x00007600ff2877ac */ /* 0x000e680008000800 */
[----:B------:R-:W-:-:S02]  /*0670*/  IMAD R9, R6, R7, RZ ;  /* 0x0000000706097224 */ /* 0x000fc400078e02ff */
[----:B------:R-:W-:Y:S01]  /*0680*/  IMAD.MOV.U32 R6, RZ, RZ, R8 ;  /* 0x000000ffff067224 */ /* 0x000fe200078e0008 */
[----:B------:R-:W1:Y:S01]  /*0690*/  LDCU UR17, c[0x0][0x3b0] ;  /* 0x00007600ff1177ac */ /* 0x000e620008000800 */
[----:B------:R-:W-:Y:S01]  /*06a0*/  IMAD.HI.U32 R3, R3, R9, R2 ;  /* 0x0000000903037227 */ /* 0x000fe200078e0002 */
[----:B------:R-:W1:Y:S05]  /*06b0*/  LDCU UR16, c[0x0][0x3b0] ;  /* 0x00007600ff1077ac */ /* 0x000e6a0008000800 */
[----:B------:R-:W-:Y:S01]  /*06c0*/  IMAD.HI.U32 R3, R3, R6, RZ ;  /* 0x0000000603037227 */ /* 0x000fe200078e00ff */
[----:B------:R-:W1:Y:S03]  /*06d0*/  LDCU UR15, c[0x0][0x3b0] ;  /* 0x00007600ff0f77ac */ /* 0x000e660008000800 */
[----:B------:R-:W-:Y:S01]  /*06e0*/  IMAD R0, R3, R0, R6 ;  /* 0x0000000003007224 */ /* 0x000fe200078e0206 */
[----:B------:R-:W1:Y:S04]  /*06f0*/  LDCU UR4, c[0x0][0x3b0] ;  /* 0x00007600ff0477ac */ /* 0x000e680008000800 */
[----:B------:R-:W-:Y:S01]  /*0700*/  ISETP.GT.U32.AND P1, PT, R7, R0, PT ;  /* 0x000000000700720c */ /* 0x000fe20003f24070 */
[----:B------:R-:W1:Y:S01]  /*0710*/  LDCU UR14, c[0x0][0x3b0] ;  /* 0x00007600ff0e77ac */ /* 0x000e620008000800 */
[----:B------:R-:W1:Y:S01]  /*0720*/  LDCU UR13, c[0x0][0x3b0] ;  /* 0x00007600ff0d77ac */ /* 0x000e620008000800 */
[----:B------:R-:W1:Y:S10]  /*0730*/  LDCU UR12, c[0x0][0x3b0] ;  /* 0x00007600ff0c77ac */ /* 0x000e740008000800 */
[----:B------:R-:W-:Y:S01]  /*0740*/  @!P1 IMAD.IADD R0, R0, 0x1, -R7 ;  /* 0x0000000100009824 */ /* 0x000fe200078e0a07 */
[----:B------:R-:W1:Y:S01]  /*0750*/  LDCU UR8, c[0x0][0x3b0] ;  /* 0x00007600ff0877ac */ /* 0x000e620008000800 */
[----:B------:R-:W-:Y:S01]  /*0760*/  @!P1 VIADD R3, R3, 0x1 ;  /* 0x0000000103039836 */ /* 0x000fe20000000000 */
[----:B------:R-:W-:-:S02]  /*0770*/  ISETP.NE.AND P1, PT, R4, RZ, PT ;  /* 0x000000ff0400720c */ /* 0x000fc40003f25270 */
[----:B------:R-:W-:Y:S01]  /*0780*/  ISETP.GE.U32.AND P0, PT, R0, R7, PT ;  /* 0x000000070000720c */ /* 0x000fe20003f06070 */
[----:B------:R-:W1:Y:S01]  /*0790*/  LDCU UR11, c[0x0][0x3b0] ;  /* 0x00007600ff0b77ac */ /* 0x000e620008000800 */
[----:B------:R-:W-:Y:S01]  /*07a0*/  LOP3.LUT R0, R5, R4, RZ, 0x3c, !PT ;  /* 0x0000000405007212 */ /* 0x000fe200078e3cff */
[----:B------:R-:W1:Y:S03]  /*07b0*/  LDCU UR75, c[0x0][0x3b0] ;  /* 0x00007600ff4b77ac */ /* 0x000e660008000800 */
[----:B------:R-:W-:Y:S01]  /*07c0*/  ISETP.GE.AND P2, PT, R0, RZ, PT ;  /* 0x000000ff0000720c */ /* 0x000fe20003f46270 */
[----:B------:R-:W-:Y:S01]  /*07d0*/  VIADD R0, R13, 0x7f ;  /* 0x0000007f0d007836 */ /* 0x000fe20000000000 */
[----:B------:R-:W1:Y:S05]  /*07e0*/  LDCU UR74, c[0x0][0x3b0] ;  /* 0x00007600ff4a77ac */ /* 0x000e6a0008000800 */
[----:B------:R-:W-:Y:S01]  /*07f0*/  @P0 VIADD R3, R3, 0x1 ;  /* 0x0000000103030836 */ /* 0x000fe20000000000 */
[----:B------:R-:W1:Y:S04]  /*0800*/  LDCU UR73, c[0x0][0x3b0] ;  /* 0x00007600ff4977ac */ /* 0x000e680008000800 */
[----:B------:R-:W-:Y:S01]  /*0810*/  MOV R2, R3 ;  /* 0x0000000300027202 */ /* 0x000fe20000000f00 */
[----:B------:R-:W1:Y:S01]  /*0820*/  LDCU UR72, c[0x0][0x3b0] ;  /* 0x00007600ff4877ac */ /* 0x000e620008000800 */
[----:B------:R-:W-:-:S03]  /*0830*/  SHF.R.S32.HI R3, RZ, 0x1f, R0 ;  /* 0x0000001fff037819 */ /* 0x000fc60000011400 */
[----:B------:R-:W-:Y:S01]  /*0840*/  @!P2 IMAD.MOV R2, RZ, RZ, -R2 ;  /* 0x000000ffff02a224 */ /* 0x000fe200078e0a02 */
[----:B------:R-:W-:Y:S01]  /*0850*/  @!P1 LOP3.LUT R2, RZ, R4, RZ, 0x33, !PT ;  /* 0x00000004ff029212 */ /* 0x000fe200078e33ff */
[----:B------:R-:W1:Y:S01]  /*0860*/  LDCU UR71, c[0x0][0x3b0] ;  /* 0x00007600ff4777ac */ /* 0x000e620008000800 */
[----:B------:R-:W-:-:S03]  /*0870*/  LEA.HI R3, R3, R0, RZ, 0x7 ;  /* 0x0000000003037211 */ /* 0x000fc600078f38ff */
[----:B------:R-:W-:Y:S01]  /*0880*/  IMAD.SHL.U32 R10, R2, 0x4, RZ ;  /* 0x00000004020a7824 */ /* 0x000fe200078e00ff */
[----:B------:R-:W1:Y:S01]  /*0890*/  LDCU UR67, c[0x0][0x3b0] ;  /* 0x00007600ff4377ac */ /* 0x000e620008000800 */
[----:B------:R-:W-:-:S03]  /*08a0*/  IMAD.MOV R2, RZ, RZ, -R2 ;  /* 0x000000ffff027224 */ /* 0x000fc600078e0a02 */
[----:B------:R-:W-:Y:S01]  /*08b0*/  LEA.HI.SX32 R3, R3, -R10, 0x19 ;  /* 0x8000000a03037211 */ /* 0x000fe200078fcaff */
[----:B------:R-:W-:Y:S02]  /*08c0*/  IMAD R12, R4, R2, R5 ;  /* 0x00000002040c7224 */ /* 0x000fe400078e0205 */
[----:B------:R-:W-:Y:S01]  /*08d0*/  HFMA2 R2, -RZ, RZ, 0, 0 ;  /* 0x00000000ff027431 */ /* 0x000fe200000001ff */
[----:B------:R-:W1:Y:S01]  /*08e0*/  LDCU UR69, c[0x0][0x3b0] ;  /* 0x00007600ff4577ac */ /* 0x000e620008000800 */
[----:B------:R-:W-:Y:S02]  /*08f0*/  VIMNMX R11, PT, PT, R3, 0x4, PT ;  /* 0x00000004030b7848 */ /* 0x000fe40003fe0100 */
[----:B------:R-:W-:Y:S01]  /*0900*/  IABS R4, R12 ;  /* 0x0000000c00047213 */ /* 0x000fe20000000000 */
[----:B------:R-:W1:Y:S01]  /*0910*/  LDCU UR66, c[0x0][0x3b0] ;  /* 0x00007600ff4277ac */ /* 0x000e620008000800 */
[----:B------:R-:W-:Y:S01]  /*0920*/  IABS R7, R11 ;  /* 0x0000000b00077213 */ /* 0x000fe20000000000 */
[----:B------:R-:W1:Y:S03]  /*0930*/  LDCU UR68, c[0x0][0x3b0] ;  /* 0x00007600ff4477ac */ /* 0x000e660008000800 */
[----:B------:R-:W1:Y:S01]  /*0940*/  I2F.RP R0, R7 ;  /* 0x0000000700007306 */ /* 0x000e620000209400 */
[----:B------:R-:W2:Y:S01]  /*0950*/  LDCU UR65, c[0x0][0x3b0] ;  /* 0x00007600ff4177ac */ /* 0x000ea20008000800 */
[----:B------:R-:W2:Y:S01]  /*0960*/  LDCU UR64, c[0x0][0x3b0] ;  /* 0x00007600ff4077ac */ /* 0x000ea20008000800 */
[----:B------:R-:W2:Y:S05]  /*0970*/  LDCU UR63, c[0x0][0x3b0] ;  /* 0x00007600ff3f77ac */ /* 0x000eaa0008000800 */
[----:B-1----:R-:W1:Y:S01]  /*0980*/  MUFU.RCP R0, R0 ;  /* 0x0000000000007308 */ /* 0x002e620000001000 */
[----:B------:R-:W2:Y:S01]  /*0990*/  LDCU UR62, c[0x0][0x3b0] ;  /* 0x00007600ff3e77ac */ /* 0x000ea20008000800 */
[----:B------:R-:W2:Y:S01]  /*09a0*/  LDCU UR61, c[0x0][0x3b0] ;  /* 0x00007600ff3d77ac */ /* 0x000ea20008000800 */
[----:B------:R-:W2:Y:S01]  /*09b0*/  LDCU UR31, c[0x0][0x3b0] ;  /* 0x00007600ff1f77ac */ /* 0x000ea20008000800 */
[----:B------:R-:W2:Y:S01]  /*09c0*/  LDCU UR60, c[0x0][0x3b0] ;  /* 0x00007600ff3c77ac */ /* 0x000ea20008000800 */
[----:B-1----:R-:W-:Y:S01]  /*09d0*/  VIADD R3, R0, 0xffffffe ;  /* 0x0ffffffe00037836 */ /* 0x002fe20000000000 */
[----:B------:R-:W1:Y:S01]  /*09e0*/  LDCU UR30, c[0x0][0x3b0] ;  /* 0x00007600ff1e77ac */ /* 0x000e620008000800 */
[----:B------:R-:W1:Y:S04]  /*09f0*/  LDCU UR29, c[0x0][0x3b0] ;  /* 0x00007600ff1d77ac */ /* 0x000e680008000800 */
[----:B------:R-:W1:Y:S01]  /*0a00*/  F2I.FTZ.U32.TRUNC.NTZ R3, R3 ;  /* 0x0000000300037305 */ /* 0x000e62000021f000 */
[----:B------:R-:W2:Y:S01]  /*0a10*/  LDCU UR59, c[0x0][0x3b0] ;  /* 0x00007600ff3b77ac */ /* 0x000ea20008000800 */
[----:B------:R-:W2:Y:S01]  /*0a20*/  LDCU UR70, c[0x0][0x3b0] ;  /* 0x00007600ff4677ac */ /* 0x000ea20008000800 */
[----:B------:R-:W2:Y:S01]  /*0a30*/  LDCU UR7, c[0x0][0x3b0] ;  /* 0x00007600ff0777ac */ /* 0x000ea20008000800 */
[--C-:B-1----:R-:W-:Y:S01]  /*0a40*/  IMAD.MOV R6, RZ, RZ, -R3.reuse ;  /* 0x000000ffff067224 */ /* 0x102fe200078e0a03 */
[----:B------:R-:W1:Y:S03]  /*0a50*/  LDCU UR28, c[0x0][0x3b0] ;  /* 0x00007600ff1c77ac */ /* 0x000e660008000800 */
[----:B------:R-:W-:Y:S01]  /*0a60*/  IMAD R5, R6, R7, RZ ;  /* 0x0000000706057224 */ /* 0x000fe200078e02ff */
[----:B------:R-:W-:Y:S01]  /*0a70*/  IABS R6, R11 ;  /* 0x0000000b00067213 */ /* 0x000fe20000000000 */
[----:B------:R-:W1:Y:S02]  /*0a80*/  LDCU UR58, c[0x0][0x3b0] ;  /* 0x00007600ff3a77ac */ /* 0x000e640008000800 */
[----:B------:R-:W-:Y:S01]  /*0a90*/  IMAD.HI.U32 R2, R3, R5, R2 ;  /* 0x0000000503027227 */ /* 0x000fe200078e0002 */
[----:B------:R-:W1:Y:S03]  /*0aa0*/  LDCU UR23, c[0x0][0x3b0] ;  /* 0x00007600ff1777ac */ /* 0x000e660008000800 */
[----:B------:R-:W-:-:S02]  /*0ab0*/  IMAD.MOV.U32 R3, RZ, RZ, R4 ;  /* 0x000000ffff037224 */ /* 0x000fc400078e0004 */
[----:B------:R-:W-:Y:S01]  /*0ac0*/  IMAD.MOV R0, RZ, RZ, -R6 ;  /* 0x000000ffff007224 */ /* 0x000fe200078e0a06 */
[----:B------:R-:W1:Y:S01]  /*0ad0*/  I2F.RP R4, R252 ;  /* 0x000000fc00047306 */ /* 0x000e620000209400 */
[----:B------:R-:W-:Y:S01]  /*0ae0*/  IMAD.HI.U32 R2, R2, R3, RZ ;  /* 0x0000000302027227 */ /* 0x000fe200078e00ff */
[----:B------:R-:W-:Y:S01]  /*0af0*/  IABS R6, R13 ;  /* 0x0000000d00067213 */ /* 0x000fe20000000000 */
[----:B------:R-:W2:Y:S02]  /*0b00*/  LDCU UR22, c[0x0][0x3b0] ;  /* 0x00007600ff1677ac */ /* 0x000ea40008000800 */
[----:B------:R-:W-:Y:S01]  /*0b10*/  IMAD R0, R2, R0, R3 ;  /* 0x0000000002007224 */ /* 0x000fe200078e0203 */
[----:B------:R-:W2:Y:S02]  /*0b20*/  LDCU UR21, c[0x0][0x3b0] ;  /* 0x00007600ff1577ac */ /* 0x000ea40008000800 */
[----:B------:R-:W2:Y:S02]  /*0b30*/  I2F.RP R3, R6 ;  /* 0x0000000600037306 */ /* 0x000ea40000209400 */
[----:B------:R-:W-:Y:S01]  /*0b40*/  ISETP.GT.U32.AND P1, PT, R7, R0, PT ;  /* 0x000000000700720c */ /* 0x000fe20003f24070 */
[----:B------:R-:W3:Y:S01]  /*0b50*/  LDCU UR20, c[0x0][0x3b0] ;  /* 0x00007600ff1477ac */ /* 0x000ee20008000800 */
[----:B------:R-:W3:Y:S04]  /*0b60*/  LDCU UR19, c[0x0][0x3b0] ;  /* 0x00007600ff1377ac */ /* 0x000ee80008000800 */
[----:B-1----:R-:W1:Y:S01]  /*0b70*/  MUFU.RCP R4, R4 ;  /* 0x0000000400047308 */ /* 0x002e620000001000 */
[----:B------:R-:W3:Y:S06]  /*0b80*/  LDCU UR57, c[0x0][0x3b0] ;  /* 0x00007600ff3977ac */ /* 0x000eec0008000800 */
[----:B------:R-:W-:Y:S01]  /*0b90*/  @!P1 IMAD.IADD R0, R0, 0x1, -R7 ;  /* 0x0000000100009824 */ /* 0x000fe200078e0a07 */
[----:B--2---:R-:W2:Y:S01]  /*0ba0*/  MUFU.RCP R3, R3 ;  /* 0x0000000300037308 */ /* 0x004ea20000001000 */
[----:B------:R-:W-:Y:S01]  /*0bb0*/  @!P1 VIADD R2, R2, 0x1 ;  /* 0x0000000102029836 */ /* 0x000fe20000000000 */
[----:B------:R-:W-:Y:S01]  /*0bc0*/  BAR.SYNC.DEFER_BLOCKING 0x0 ;  /* 0x0000000000007b1d */ /* 0x000fe20000010000 */
[----:B------:R-:W-:-:S02]  /*0bd0*/  ISETP.NE.AND P1, PT, R11, RZ, PT ;  /* 0x000000ff0b00720c */ /* 0x000fc40003f25270 */
[----:B------:R-:W-:Y:S02]  /*0be0*/  ISETP.GE.U32.AND P0, PT, R0, R7, PT ;  /* 0x000000070000720c */ /* 0x000fe40003f06070 */
[----:B------:R-:W-:Y:S01]  /*0bf0*/  LOP3.LUT R0, R12, R11, RZ, 0x3c, !PT ;  /* 0x0000000b0c007212 */ /* 0x000fe200078e3cff */
[----:B------:R-:W3:Y:S01]  /*0c00*/  LDCU UR77, c[0x0][0x3b0] ;  /* 0x00007600ff4d77ac */ /* 0x000ee20008000800 */
[----:B-1----:R-:W-:Y:S02]  /*0c10*/  VIADD R8, R4, 0xffffffe ;  /* 0x0ffffffe04087836 */ /* 0x002fe40000000000 */
[----:B------:R-:W-:Y:S02]  /*0c20*/  ISETP.GE.AND P2, PT, R0, RZ, PT ;  /* 0x000000ff0000720c */ /* 0x000fe40003f46270 */
[----:B------:R1:W3:Y:S01]  /*0c30*/  F2I.FTZ.U32.TRUNC.NTZ R9, R8 ;  /* 0x0000000800097305 */ /* 0x0002e2000021f000 */
[----:B--2---:R-:W-:-:S04]  /*0c40*/  IADD3 R4, PT, PT, R3, 0xffffffe, RZ ;  /* 0x0ffffffe03047810 */ /* 0x004fc80007ffe0ff */
[----:B------:R-:W-:-:S03]  /*0c50*/  @P0 VIADD R2, R2, 0x1 ;  /* 0x0000000102020836 */ /* 0x000fc60000000000 */
[----:B------:R-:W2:Y:S01]  /*0c60*/  F2I.FTZ.U32.TRUNC.NTZ R5, R4 ;  /* 0x0000000400057305 */ /* 0x000ea2000021f000 */
[----:B-1----:R-:W-:Y:S02]  /*0c70*/  IMAD.MOV.U32 R8, RZ, RZ, RZ ;  /* 0x000000ffff087224 */ /* 0x002fe400078e00ff */
[----:B------:R-:W-:Y:S01]  /*0c80*/  @!P2 IMAD.MOV R2, RZ, RZ, -R2 ;  /* 0x000000ffff02a224 */ /* 0x000fe200078e0a02 */
[----:B------:R-:W-:Y:S01]  /*0c90*/  @!P1 LOP3.LUT R2, RZ, R11, RZ, 0x33, !PT ;  /* 0x0000000bff029212 */ /* 0x000fe200078e33ff */
[----:B---3--:R-:W-:-:S04]  /*0ca0*/  IMAD.MOV R7, RZ, RZ, -R9 ;  /* 0x000000ffff077224 */ /* 0x008fc800078e0a09 */
[----:B------:R-:W-:Y:S02]  /*0cb0*/  IMAD.SHL.U32 R3, R2, 0x100, RZ ;  /* 0x0000010002037824 */ /* 0x000fe400078e00ff */
[----:B------:R-:W-:Y:S02]  /*0cc0*/  IMAD R7, R7, R252, RZ ;  /* 0x000000fc07077224 */ /* 0x000fe400078e02ff */
[----:B------:R-:W-:Y:S01]  /*0cd0*/  VIADD R13, R3, 0xff ;  /* 0x000000ff030d7836 */ /* 0x000fe20000000000 */
[----:B------:R-:W-:Y:S01]  /*0ce0*/  IABS R0, R3 ;  /* 0x0000000300007213 */ /* 0x000fe20000000000 */
[----:B------:R-:W-:-:S03]  /*0cf0*/  IMAD.HI.U32 R7, R9, R7, R8 ;  /* 0x0000000709077227 */ /* 0x000fc600078e0008 */
[----:B------:R-:W-:Y:S01]  /*0d00*/  IABS R246, R13 ;  /* 0x0000000d00f67213 */ /* 0x000fe20000000000 */
[----:B------:R-:W-:Y:S01]  /*0d10*/  IMAD.MOV R248, RZ, RZ, -R2 ;  /* 0x000000fffff87224 */ /* 0x000fe200078e0a02 */
[----:B------:R-:W-:Y:S01]  /*0d20*/  MOV R8, R0 ;  /* 0x0000000000087202 */ /* 0x000fe20000000f00 */
[----:B--2---:R-:W-:Y:S01]  /*0d30*/  IMAD.MOV R251, RZ, RZ, -R5 ;  /* 0x000000fffffb7224 */ /* 0x004fe200078e0a05 */
[----:B------:R-:W-:Y:S01]  /*0d40*/  STL [R1+0xff4], R13 ;  /* 0x000ff40d01007387 */ /* 0x000fe20000100800 */
[----:B------:R-:W-:-:S04]  /*0d50*/  IMAD.HI.U32 R2, R7, R246, RZ ;  /* 0x000000f607027227 */ /* 0x000fc800078e00ff */
[----:B------:R-:W-:-:S04]  /*0d60*/  IMAD.HI.U32 R0, R7, R8, RZ ;  /* 0x0000000807007227 */ /* 0x000fc800078e00ff */
[----:B------:R-:W-:Y:S02]  /*0d70*/  IMAD R248, R11, R248, R12 ;  /* 0x000000f80bf87224 */ /* 0x000fe400078e020c */
[----:B------:R-:W-:Y:S02]  /*0d80*/  IMAD.MOV R11, RZ, RZ, -R2 ;  /* 0x000000ffff0b7224 */ /* 0x000fe400078e0a02 */
[----:B------:R-:W-:Y:S02]  /*0d90*/  IMAD.MOV R9, RZ, RZ, -R0 ;  /* 0x000000ffff097224 */ /* 0x000fe400078e0a00 */
[----:B------:R-:W-:Y:S02]  /*0da0*/  IMAD R251, R251, R6, RZ ;  /* 0x00000006fbfb7224 */ /* 0x000fe400078e02ff */
[----:B------:R-:W-:Y:S02]  /*0db0*/  IMAD.MOV.U32 R4, RZ, RZ, RZ ;  /* 0x000000ffff047224 */ /* 0x000fe400078e00ff */
[----:B------:R-:W-:-:S02]  /*0dc0*/  IMAD R246, R252, R11, R246 ;  /* 0x0000000bfcf67224 */ /* 0x000fc400078e02f6 */
[----:B------:R-:W-:Y:S02]  /*0dd0*/  IMAD R0, R252, R9, R8 ;  /* 0x00000009fc007224 */ /* 0x000fe400078e0208 */
[----:B------:R-:W-:Y:S01]  /*0de0*/  IMAD.IADD R248, R10, 0x1, R248 ;  /* 0x000000010af87824 */ /* 0x000fe200078e02f8 */
[----:B------:R-:W-:Y:S01]  /*0df0*/  STL [R1+0x1500], R246 ;  /* 0x001500f601007387 */ /* 0x000fe20000100800 */
[----:B------:R-:W-:Y:S01]  /*0e00*/  IMAD.HI.U32 R251, R5, R251, R4 ;  /* 0x000000fb05fb7227 */ /* 0x000fe200078e0004 */
[C---:B------:R-:W-:Y:S02]  /*0e10*/  IADD3 R5, PT, PT, R3.reuse, 0x2, RZ ;  /* 0x0000000203057810 */ /* 0x040fe40007ffe0ff */
[----:B------:R1:W-:Y:S01]  /*0e20*/  STL [R1+0x24], R0 ;  /* 0x0000240001007387 */ /* 0x0003e20000100800 */
[C---:B------:R-:W-:Y:S02]  /*0e30*/  VIADD R10, R3.reuse, 0x1 ;  /* 0x00000001030a7836 */ /* 0x040fe40000000000 */
[----:B------:R-:W-:-:S02]  /*0e40*/  VIADD R4, R3, 0x3 ;  /* 0x0000000303047836 */ /* 0x000fc40000000000 */
[C---:B------:R-:W-:Y:S01]  /*0e50*/  VIADD R2, R3.reuse, 0x4 ;  /* 0x0000000403027836 */ /* 0x040fe20000000000 */
[----:B------:R2:W-:Y:S01]  /*0e60*/  STL [R1+0x1004], R10 ;  /* 0x0010040a01007387 */ /* 0x0005e20000100800 */
[----:B------:R-:W-:Y:S01]  /*0e70*/  IABS R9, R10 ;  /* 0x0000000a00097213 */ /* 0x000fe20000000000 */
[C---:B------:R-:W-:Y:S01]  /*0e80*/  VIADD R16, R3.reuse, 0x15 ;  /* 0x0000001503107836 */ /* 0x040fe20000000000 */
[----:B------:R-:W-:Y:S01]  /*0e90*/  IABS R12, R4 ;  /* 0x00000004000c7213 */ /* 0x000fe20000000000 */
[C---:B-1----:R-:W-:Y:S01]  /*0ea0*/  VIADD R0, R3.reuse, 0x5 ;  /* 0x0000000503007836 */ /* 0x042fe20000000000 */
[----:B------:R1:W-:Y:S01]  /*0eb0*/  STL [R1+0x1000], R5 ;  /* 0x0010000501007387 */ /* 0x0003e20000100800 */
[----:B------:R-:W-:Y:S01]  /*0ec0*/  IABS R14, R2 ;  /* 0x00000002000e7213 */ /* 0x000fe20000000000 */
[----:B------:R-:W-:Y:S01]  /*0ed0*/  VIADD R133, R3, 0xf7 ;  /* 0x000000f703857836 */ /* 0x000fe20000000000 */
[----:B------:R-:W-:Y:S01]  /*0ee0*/  IABS R233, R16 ;  /* 0x0000001000e97213 */ /* 0x000fe20000000000 */
[----:B------:R3:W-:Y:S01]  /*0ef0*/  STL [R1+0xffc], R4 ;  /* 0x000ffc0401007387 */ /* 0x0007e20000100800 */
[----:B--2---:R-:W-:-:S02]  /*0f00*/  IABS R10, R5 ;  /* 0x00000005000a7213 */ /* 0x004fc40000000000 */
[----:B------:R-:W-:Y:S01]  /*0f10*/  IABS R15, R0 ;  /* 0x00000000000f7213 */ /* 0x000fe20000000000 */
[----:B------:R2:W-:Y:S01]  /*0f20*/  STL [R1+0xff8], R2 ;  /* 0x000ff80201007387 */ /* 0x0005e20000100800 */
[----:B-1----:R-:W-:-:S03]  /*0f30*/  IMAD.HI.U32 R5, R7, R14, RZ ;  /* 0x0000000e07057227 */ /* 0x002fc600078e00ff */
[----:B------:R1:W-:Y:S01]  /*0f40*/  STL [R1+0x1018], R0 ;  /* 0x0010180001007387 */ /* 0x0003e20000100800 */
[----:B---3--:R-:W-:Y:S01]  /*0f50*/  IMAD.HI.U32 R4, R7, R12, RZ ;  /* 0x0000000c07047227 */ /* 0x008fe200078e00ff */
[----:B------:R-:W-:-:S03]  /*0f60*/  IADD3 R5, PT, PT, -R5, RZ, RZ ;  /* 0x000000ff05057210 */ /* 0x000fc60007ffe1ff */
[----:B--2---:R-:W-:-:S04]  /*0f70*/  IMAD.HI.U32 R2, R7, R10, RZ ;  /* 0x0000000a07027227 */ /* 0x004fc800078e00ff */
[----:B-1----:R-:W-:-:S04]  /*0f80*/  IMAD.HI.U32 R0, R7, R9, RZ ;  /* 0x0000000907007227 */ /* 0x002fc800078e00ff */
[----:B------:R-:W-:Y:S02]  /*0f90*/  IMAD.MOV R0, RZ, RZ, -R0 ;  /* 0x000000ffff007224 */ /* 0x000fe400078e0a00 */
[----:B------:R-:W-:Y:S02]  /*0fa0*/  IMAD.MOV R11, RZ, RZ, -R2 ;  /* 0x000000ffff0b7224 */ /* 0x000fe400078e0a02 */
[----:B------:R-:W-:-:S04]  /*0fb0*/  IMAD.HI.U32 R8, R7, R15, RZ ;  /* 0x0000000f07087227 */ /* 0x000fc800078e00ff */
[C---:B------:R-:W-:Y:S02]  /*0fc0*/  IMAD R2, R252.reuse, R0, R9 ;  /* 0x00000000fc027224 */ /* 0x040fe400078e0209 */
[----:B------:R-:W-:Y:S02]  /*0fd0*/  IMAD.MOV R13, RZ, RZ, -R4 ;  /* 0x000000ffff0d7224 */ /* 0x000fe400078e0a04 */
[C---:B------:R-:W-:Y:S01]  /*0fe0*/  IMAD R0, R252.reuse, R11, R10 ;  /* 0x0000000bfc007224 */ /* 0x040fe200078e020a */
[----:B------:R1:W-:Y:S01]  /*0ff0*/  STL [R1+0x20], R2 ;  /* 0x0000200201007387 */ /* 0x0003e20000100800 */
[----:B------:R-:W-:Y:S02]  /*1000*/  IMAD.MOV R8, RZ, RZ, -R8 ;  /* 0x000000ffff087224 */ /* 0x000fe400078e0a08 */
[----:B------:R-:W-:Y:S01]  /*1010*/  IMAD R4, R252, R13, R12 ;  /* 0x0000000dfc047224 */ /* 0x000fe200078e020c */
[----:B------:R2:W-:Y:S01]  /*1020*/  STL [R1+0x1c], R0 ;  /* 0x00001c0001007387 */ /* 0x0005e20000100800 */
[----:B------:R-:W-:-:S03]  /*1030*/  VIADD R9, R3, 0x6 ;  /* 0x0000000603097836 */ /* 0x000fc60000000000 */
[----:B------:R3:W-:Y:S01]  /*1040*/  STL [R1+0x18], R4 ;  /* 0x0000180401007387 */ /* 0x0007e20000100800 */
[C---:B-1----:R-:W-:Y:S02]  /*1050*/  IMAD R2, R252.reuse, R5, R14 ;  /* 0x00000005fc027224 */ /* 0x042fe400078e020e */
[C---:B------:R-:W-:Y:S02]  /*1060*/  VIADD R5, R3.reuse, 0x7 ;  /* 0x0000000703057836 */ /* 0x040fe40000000000 */
[----:B--2---:R-:W-:Y:S01]  /*1070*/  IMAD R0, R252, R8, R15 ;  /* 0x00000008fc007224 */ /* 0x004fe200078e020f */
[----:B------:R1:W-:Y:S01]  /*1080*/  STL [R1+0x14], R2 ;  /* 0x0000140201007387 */ /* 0x0003e20000100800 */
[C---:B------:R-:W-:Y:S01]  /*1090*/  VIADD R14, R3.reuse, 0x10 ;  /* 0x00000010030e7836 */ /* 0x040fe20000000000 */
[----:B------:R-:W-:Y:S01]  /*10a0*/  IABS R10, R5 ;  /* 0x00000005000a7213 */ /* 0x000fe20000000000 */
[----:B---3--:R-:W-:Y:S01]  /*10b0*/  VIADD R4, R3, 0x8 ;  /* 0x0000000803047836 */ /* 0x008fe20000000000 */
[----:B------:R2:W-:Y:S02]  /*10c0*/  STL [R1+0x10], R0 ;  /* 0x0000100001007387 */ /* 0x0005e40000100800 */
[----:B------:R-:W-:-:S02]  /*10d0*/  IABS R238, R14 ;  /* 0x0000000e00ee7213 */ /* 0x000fc40000000000 */
[----:B------:R3:W-:Y:S01]  /*10e0*/  STL [R1+0x101c], R9 ;  /* 0x00101c0901007387 */ /* 0x0007e20000100800 */
[----:B------:R-:W-:Y:S01]  /*10f0*/  IABS R12, R4 ;  /* 0x00000004000c7213 */ /* 0x000fe20000000000 */
[C---:B-1----:R-:W-:Y:S02]  /*1100*/  VIADD R2, R3.reuse, 0x9 ;  /* 0x0000000903027836 */ /* 0x042fe40000000000 */
[----:B------:R1:W-:Y:S01]  /*1110*/  STL [R1+0x102c], R5 ;  /* 0x00102c0501007387 */ /* 0x0003e20000100800 */
[----:B--2---:R-:W-:Y:S02]  /*1120*/  VIADD R0, R3, 0xa ;  /* 0x0000000a03007836 */ /* 0x004fe40000000000 */
[----:B------:R-:W-:Y:S01]  /*1130*/  IABS R245, R2 ;  /* 0x0000000200f57213 */ /* 0x000fe20000000000 */
[----:B------:R2:W-:Y:S01]  /*1140*/  STL [R1+0x1040], R4 ;  /* 0x0010400401007387 */ /* 0x0005e20000100800 */
[----:B---3--:R-:W-:-:S03]  /*1150*/  IABS R9, R9 ;  /* 0x0000000900097213 */ /* 0x008fc60000000000 */
[----:B------:R3:W-:Y:S01]  /*1160*/  STL [R1+0x1044], R2 ;  /* 0x0010440201007387 */ /* 0x0007e20000100800 */
[----:B------:R-:W-:Y:S01]  /*1170*/  IABS R244, R0 ;  /* 0x0000000000f47213 */ /* 0x000fe20000000000 */
[C---:B-1----:R-:W-:Y:S02]  /*1180*/  IMAD.HI.U32 R5, R7.reuse, R245, RZ ;  /* 0x000000f507057227 */ /* 0x042fe400078e00ff */
[----:B------:R1:W-:Y:S02]  /*1190*/  STL [R1+0x1058], R0 ;  /* 0x0010580001007387 */ /* 0x0003e40000100800 */
[----:B--2---:R-:W-:-:S04]  /*11a0*/  IMAD.HI.U32 R4, R7, R12, RZ ;  /* 0x0000000c07047227 */ /* 0x004fc800078e00ff */
[----:B---3--:R-:W-:-:S04]  /*11b0*/  IMAD.HI.U32 R2, R7, R10, RZ ;  /* 0x0000000a07027227 */ /* 0x008fc800078e00ff */
[----:B-1----:R-:W-:-:S04]  /*11c0*/  IMAD.HI.U32 R0, R7, R9, RZ ;  /* 0x0000000907007227 */ /* 0x002fc800078e00ff */
[----:B------:R-:W-:Y:S01]  /*11d0*/  IMAD.MOV R11, RZ, RZ, -R2 ;  /* 0x000000ffff0b7224 */ /* 0x000fe200078e0a02 */
[----:B------:R-:W-:Y:S01]  /*11e0*/  IADD3 R0, PT, PT, -R0, RZ, RZ ;  /* 0x000000ff00007210 */ /* 0x000fe20007ffe1ff */
[----:B------:R-:W-:-:S04]  /*11f0*/  IMAD.HI.U32 R8, R7, R244, RZ ;  /* 0x000000f407087227 */ /* 0x000fc800078e00ff */
[----:B------:R-:W-:Y:S02]  /*1200*/  IMAD.MOV R5, RZ, RZ, -R5 ;  /* 0x000000ffff057224 */ /* 0x000fe400078e0a05 */
[----:B------:R-:W-:Y:S02]  /*1210*/  IMAD.MOV R13, RZ, RZ, -R4 ;  /* 0x000000ffff0d7224 */ /* 0x000fe400078e0a04 */
[C---:B------:R-:W-:Y:S02]  /*1220*/  IMAD R4, R252.reuse, R0, R9 ;  /* 0x00000000fc047224 */ /* 0x040fe400078e0209 */
[C---:B------:R-:W-:Y:S02]  /*1230*/  IMAD R2, R252.reuse, R11, R10 ;  /* 0x0000000bfc027224 */ /* 0x040fe400078e020a */
[----:B------:R-:W-:Y:S01]  /*1240*/  IMAD.MOV R15, RZ, RZ, -R8 ;  /* 0x000000ffff0f7224 */ /* 0x000fe200078e0a08 */
[----:B------:R1:W-:Y:S01]  /*1250*/  STL [R1+0xc], R4 ;  /* 0x00000c0401007387 */ /* 0x0003e20000100800 */
[----:B------:R-:W-:-:S02]  /*1260*/  IMAD R245, R252, R5, R245 ;  /* 0x00000005fcf57224 */ /* 0x000fc400078e02f5 */
[C---:B------:R-:W-:Y:S01]  /*1270*/  IMAD R0, R252.reuse, R13, R12 ;  /* 0x0000000dfc007224 */ /* 0x040fe200078e020c */
[----:B------:R2:W-:Y:S01]  /*1280*/  STL [R1+0x8], R2 ;  /* 0x0000080201007387 */ /* 0x0005e20000100800 */
[----:B------:R-:W-:Y:S02]  /*1290*/  IMAD R244, R252, R15, R244 ;  /* 0x0000000ffcf47224 */ /* 0x000fe400078e02f4 */
[C---:B------:R-:W-:Y:S01]  /*12a0*/  VIADD R9, R3.reuse, 0xb ;  /* 0x0000000b03097836 */ /* 0x040fe20000000000 */
[----:B------:R-:W-:Y:S01]  /*12b0*/  STL [R1+0x14fc], R245 ;  /* 0x0014fcf501007387 */ /* 0x000fe20000100800 */
[C---:B------:R-:W-:Y:S01]  /*12c0*/  VIADD R8, R3.reuse, 0xc ;  /* 0x0000000c03087836 */ /* 0x040fe20000000000 */
[C---:B-1----:R-:W-:Y:S01]  /*12d0*/  IADD3 R4, PT, PT, R3.reuse, 0xd, RZ ;  /* 0x0000000d03047810 */ /* 0x042fe20007ffe0ff */
[C---:B------:R-:W-:Y:S01]  /*12e0*/  VIADD R13, R3.reuse, 0x11 ;  /* 0x00000011030d7836 */ /* 0x040fe20000000000 */
[----:B------:R1:W-:Y:S01]  /*12f0*/  STL [R1+0x4], R0 ;  /* 0x0000040001007387 */ /* 0x0003e20000100800 */
[----:B------:R-:W-:Y:S01]  /*1300*/  IABS R243, R9 ;  /* 0x0000000900f37213 */ /* 0x000fe20000000000 */
[C---:B--2---:R-:W-:Y:S01]  /*1310*/  VIADD R2, R3.reuse, 0xe ;  /* 0x0000000e03027836 */ /* 0x044fe20000000000 */
[----:B------:R-:W-:Y:S01]  /*1320*/  IABS R242, R8 ;  /* 0x0000000800f27213 */ /* 0x000fe20000000000 */
[----:B------:R-:W-:Y:S01]  /*1330*/  STL [R1+0x1504], R244 ;  /* 0x001504f401007387 */ /* 0x000fe20000100800 */
[----:B------:R-:W-:Y:S01]  /*1340*/  IABS R241, R4 ;  /* 0x0000000400f17213 */ /* 0x000fe20000000000 */
[C---:B------:R-:W-:Y:S01]  /*1350*/  VIADD R12, R3.reuse, 0x12 ;  /* 0x00000012030c7836 */ /* 0x040fe20000000000 */
[----:B------:R-:W-:Y:S01]  /*1360*/  IABS R240, R2 ;  /* 0x0000000200f07213 */ /* 0x000fe20000000000 */
[----:B------:R-:W-:Y:S01]  /*1370*/  STL [R1+0x105c], R9 ;  /* 0x00105c0901007387 */ /* 0x000fe20000100800 */
[----:B------:R-:W-:Y:S01]  /*1380*/  IABS R237, R13 ;  /* 0x0000000d00ed7213 */ /* 0x000fe20000000000 */
[----:B-1----:R-:W-:Y:S01]  /*1390*/  VIADD R0, R3, 0xf ;  /* 0x0000000f03007836 */ /* 0x002fe20000000000 */
[----:B------:R-:W-:Y:S01]  /*13a0*/  IABS R236, R12 ;  /* 0x0000000c00ec7213 */ /* 0x000fe20000000000 */
[----:B------:R1:W-:Y:S01]  /*13b0*/  STL [R1+0x1070], R8 ;  /* 0x0010700801007387 */ /* 0x0003e20000100800 */
[----:B------:R-:W-:-:S02]  /*13c0*/  IMAD.HI.U32 R5, R7, R240, RZ ;  /* 0x000000f007057227 */ /* 0x000fc400078e00ff */
[----:B------:R-:W-:Y:S01]  /*13d0*/  IABS R239, R0 ;  /* 0x0000000000ef7213 */ /* 0x000fe20000000000 */
[----:B------:R2:W-:Y:S01]  /*13e0*/  STL [R1+0x1088], R4 ;  /* 0x0010880401007387 */ /* 0x0005e20000100800 */
[----:B------:R-:W-:Y:S02]  /*13f0*/  IMAD.MOV R5, RZ, RZ, -R5 ;  /* 0x000000ffff057224 */ /* 0x000fe400078e0a05 */
[----:B------:R-:W-:Y:S01]  /*1400*/  VIADD R11, R3, 0x13 ;  /* 0x00000013030b7836 */ /* 0x000fe20000000000 */
[----:B------:R3:W-:Y:S01]  /*1410*/  STL [R1+0x108c], R2 ;  /* 0x00108c0201007387 */ /* 0x0007e20000100800 */
[----:B------:R-:W-:Y:S02]  /*1420*/  IMAD R240, R252, R5, R240 ;  /* 0x00000005fcf07224 */ /* 0x000fe400078e02f0 */
[----:B-1----:R-:W-:Y:S01]  /*1430*/  IMAD.HI.U32 R8, R7, R239, RZ ;  /* 0x000000ef07087227 */ /* 0x002fe200078e00ff */
[----:B------:R1:W-:Y:S01]  /*1440*/  STL [R1+0x1090], R0 ;  /* 0x0010900001007387 */ /* 0x0003e20000100800 */
[----:B------:R-:W-:-:S02]  /*1450*/  IABS R235, R11 ;  /* 0x0000000b00eb7213 */ /* 0x000fc40000000000 */
[----:B--2---:R-:W-:Y:S01]  /*1460*/  IMAD.HI.U32 R4, R7, R241, RZ ;  /* 0x000000f107047227 */ /* 0x004fe200078e00ff */
[----:B------:R-:W-:-:S03]  /*1470*/  IADD3 R8, PT, PT, -R8, RZ, RZ ;  /* 0x000000ff08087210 */ /* 0x000fc60007ffe1ff */
[----:B---3--:R-:W-:-:S04]  /*1480*/  IMAD.HI.U32 R2, R7, R242, RZ ;  /* 0x000000f207027227 */ /* 0x008fc800078e00ff */
[----:B-1----:R-:W-:-:S04]  /*1490*/  IMAD.HI.U32 R0, R7, R243, RZ ;  /* 0x000000f307007227 */ /* 0x002fc800078e00ff */
[----:B------:R-:W-:Y:S02]  /*14a0*/  IMAD.MOV R0, RZ, RZ, -R0 ;  /* 0x000000ffff007224 */ /* 0x000fe400078e0a00 */
[----:B------:R-:W-:Y:S02]  /*14b0*/  IMAD.MOV R9, RZ, RZ, -R2 ;  /* 0x000000ffff097224 */ /* 0x000fe400078e0a02 */
[----:B------:R-:W-:Y:S02]  /*14c0*/  IMAD.MOV R4, RZ, RZ, -R4 ;  /* 0x000000ffff047224 */ /* 0x000fe400078e0a04 */
[C---:B------:R-:W-:Y:S02]  /*14d0*/  IMAD R243, R252.reuse, R0, R243 ;  /* 0x00000000fcf37224 */ /* 0x040fe400078e02f3 */
[C---:B------:R-:W-:Y:S02]  /*14e0*/  IMAD R242, R252.reuse, R9, R242 ;  /* 0x00000009fcf27224 */ /* 0x040fe400078e02f2 */
[----:B------:R-:W-:Y:S01]  /*14f0*/  IMAD R241, R252, R4, R241 ;  /* 0x00000004fcf17224 */ /* 0x000fe200078e02f1 */
[----:B------:R-:W-:Y:S01]  /*1500*/  STL [R1+0x14f4], R243 ;  /* 0x0014f4f301007387 */ /* 0x000fe20000100800 */
[----:B------:R-:W-:-:S03]  /*1510*/  IMAD.HI.U32 R2, R7, R237, RZ ;  /* 0x000000ed07027227 */ /* 0x000fc600078e00ff */
[----:B------:R-:W-:Y:S01]  /*1520*/  STL [R1+0x14f0], R242 ;  /* 0x0014f0f201007387 */ /* 0x000fe20000100800 */
[----:B------:R-:W-:Y:S01]  /*1530*/  IMAD R239, R252, R8, R239 ;  /* 0x00000008fcef7224 */ /* 0x000fe200078e02ef */
[----:B------:R-:W-:Y:S01]  /*1540*/  IADD3 R2, PT, PT, -R2, RZ, RZ ;  /* 0x000000ff02027210 */ /* 0x000fe20007ffe1ff */
[----:B------:R-:W-:Y:S01]  /*1550*/  IMAD.HI.U32 R0, R7, R238, RZ ;  /* 0x000000ee07007227 */ /* 0x000fe200078e00ff */
[----:B------:R-:W-:Y:S03]  /*1560*/  STL [R1+0x14f8], R241 ;  /* 0x0014f8f101007387 */ /* 0x000fe60000100800 */
[----:B------:R-:W-:Y:S01]  /*1570*/  IMAD.MOV R9, RZ, RZ, -R0 ;  /* 0x000000ffff097224 */ /* 0x000fe200078e0a00 */
[----:B------:R-:W-:Y:S01]  /*1580*/  STL [R1+0x1508], R240 ;  /* 0x001508f001007387 */ /* 0x000fe20000100800 */
[C---:B------:R-:W-:Y:S02]  /*1590*/  VIADD R10, R3.reuse, 0x14 ;  /* 0x00000014030a7836 */ /* 0x040fe40000000000 */
[C---:B------:R-:W-:Y:S01]  /*15a0*/  IMAD R238, R252.reuse, R9, R238 ;  /* 0x00000009fcee7224 */ /* 0x040fe200078e02ee */
[----:B------:R-:W-:Y:S01]  /*15b0*/  STL [R1+0x14e8], R239 ;  /* 0x0014e8ef01007387 */ /* 0x000fe20000100800 */
[----:B------:R-:W-:Y:S01]  /*15c0*/  IMAD R237, R252, R2, R237 ;  /* 0x00000002fced7224 */ /* 0x000fe200078e02ed */
[----:B------:R-:W-:Y:S01]  /*15d0*/  IABS R234, R10 ;  /* 0x0000000a00ea7213 */ /* 0x000fe20000000000 */
[----:B------:R-:W-:Y:S01]  /*15e0*/  VIADD R15, R3, 0x16 ;  /* 0x00000016030f7836 */ /* 0x000fe20000000000 */
[----:B------:R1:W-:Y:S01]  /*15f0*/  STL [R1+0x1094], R14 ;  /* 0x0010940e01007387 */ /* 0x0003e20000100800 */
[----:B------:R-:W-:-:S03]  /*1600*/  IMAD.HI.U32 R4, R7, R236, RZ ;  /* 0x000000ec07047227 */ /* 0x000fc600078e00ff */
[----:B------:R2:W-:Y:S01]  /*1610*/  STL [R1+0x10ac], R13 ;  /* 0x0010ac0d01007387 */ /* 0x0005e20000100800 */
[C---:B------:R-:W-:Y:S01]  /*1620*/  IMAD.HI.U32 R5, R7.reuse, R235, RZ ;  /* 0x000000eb07057227 */ /* 0x040fe200078e00ff */
[----:B------:R-:W-:Y:S02]  /*1630*/  IABS R232, R15 ;  /* 0x0000000f00e87213 */ /* 0x000fe40000000000 */
[----:B------:R3:W-:Y:S01]  /*1640*/  STL [R1+0x10b0], R12 ;  /* 0x0010b00c01007387 */ /* 0x0007e20000100800 */
[----:B------:R-:W-:-:S03]  /*1650*/  IMAD.HI.U32 R8, R7, R234, RZ ;  /* 0x000000ea07087227 */ /* 0x000fc600078e00ff */
[----:B------:R4:W-:Y:S01]  /*1660*/  STL [R1+0x11cc], R11 ;  /* 0x0011cc0b01007387 */ /* 0x0009e20000100800 */
[C---:B-1----:R-:W-:Y:S02]  /*1670*/  VIADD R14, R3.reuse, 0x17 ;  /* 0x00000017030e7836 */ /* 0x042fe40000000000 */
[----:B------:R-:W-:Y:S01]  /*1680*/  IMAD.MOV R5, RZ, RZ, -R5 ;  /* 0x000000ffff057224 */ /* 0x000fe200078e0a05 */
[----:B------:R1:W-:Y:S01]  /*1690*/  STL [R1+0x11c8], R10 ;  /* 0x0011c80a01007387 */ /* 0x0003e20000100800 */
[----:B--2---:R-:W-:Y:S01]  /*16a0*/  IMAD.MOV R13, RZ, RZ, -R8 ;  /* 0x000000ffff0d7224 */ /* 0x004fe200078e0a08 */
[----:B---3--:R-:W-:Y:S01]  /*16b0*/  IADD3 R12, PT, PT, R3, 0x18, RZ ;  /* 0x00000018030c7810 */ /* 0x008fe20007ffe0ff */
[C---:B------:R-:W-:Y:S01]  /*16c0*/  IMAD R235, R252.reuse, R5, R235 ;  /* 0x00000005fceb7224 */ /* 0x040fe200078e02eb */
[----:B------:R2:W-:Y:S01]  /*16d0*/  STL [R1+0x14ec], R238 ;  /* 0x0014ecee01007387 */ /* 0x0005e20000100800 */
[----:B------:R-:W-:Y:S01]  /*16e0*/  IABS R231, R14 ;  /* 0x0000000e00e77213 */ /* 0x000fe20000000000 */
[----:B----4-:R-:W-:Y:S01]  /*16f0*/  IMAD.MOV R11, RZ, RZ, -R4 ;  /* 0x000000ffff0b7224 */ /* 0x010fe200078e0a04 */
[----:B------:R-:W-:Y:S01]  /*1700*/  IABS R230, R12 ;  /* 0x0000000c00e67213 */ /* 0x000fe20000000000 */
[----:B------:R-:W-:Y:S01]  /*1710*/  STL [R1+0x150c], R237 ;  /* 0x00150ced01007387 */ /* 0x000fe20000100800 */
[----:B------:R-:W-:-:S02]  /*1720*/  IMAD R234, R252, R13, R234 ;  /* 0x0000000dfcea7224 */ /* 0x000fc400078e02ea */
[----:B-1----:R-:W-:Y:S01]  /*1730*/  VIADD R10, R3, 0x19 ;  /* 0x00000019030a7836 */ /* 0x002fe20000000000 */
[----:B------:R-:W-:Y:S01]  /*1740*/  STL [R1+0x11c4], R16 ;  /* 0x0011c41001007387 */ /* 0x000fe20000100800 */
[----:B------:R-:W-:Y:S01]  /*1750*/  IMAD.HI.U32 R4, R7, R231, RZ ;  /* 0x000000e707047227 */ /* 0x000fe200078e00ff */
[C---:B--2---:R-:W-:Y:S02]  /*1760*/  IADD3 R238, PT, PT, R3.reuse, 0xfa, RZ ;  /* 0x000000fa03ee7810 */ /* 0x044fe40007ffe0ff */
[----:B------:R-:W-:Y:S01]  /*1770*/  STL [R1+0x11c0], R15 ;  /* 0x0011c00f01007387 */ /* 0x000fe20000100800 */
[----:B------:R-:W-:Y:S01]  /*1780*/  IABS R229, R10 ;  /* 0x0000000a00e57213 */ /* 0x000fe20000000000 */
[----:B------:R-:W-:Y:S02]  /*1790*/  IMAD R236, R252, R11, R236 ;  /* 0x0000000bfcec7224 */ /* 0x000fe400078e02ec */
[----:B------:R1:W-:Y:S01]  /*17a0*/  STL [R1+0x11bc], R14 ;  /* 0x0011bc0e01007387 */ /* 0x0003e20000100800 */
[----:B------:R-:W-:-:S02]  /*17b0*/  VIADD R11, R3, 0x1d ;  /* 0x0000001d030b7836 */ /* 0x000fc40000000000 */
[C---:B------:R-:W-:Y:S01]  /*17c0*/  IMAD.HI.U32 R8, R7.reuse, R229, RZ ;  /* 0x000000e507087227 */ /* 0x040fe200078e00ff */
[----:B------:R2:W-:Y:S02]  /*17d0*/  STL [R1+0x11ac], R12 ;  /* 0x0011ac0c01007387 */ /* 0x0005e40000100800 */
[----:B------:R-:W-:Y:S01]  /*17e0*/  IABS R225, R11 ;  /* 0x0000000b00e17213 */ /* 0x000fe20000000000 */
[----:B------:R-:W-:Y:S01]  /*17f0*/  IMAD.HI.U32 R5, R7, R230, RZ ;  /* 0x000000e607057227 */ /* 0x000fe200078e00ff */
[----:B------:R3:W-:Y:S01]  /*1800*/  STL [R1+0x11a8], R10 ;  /* 0x0011a80a01007387 */ /* 0x0007e20000100800 */
[C---:B-1----:R-:W-:Y:S02]  /*1810*/  IADD3 R14, PT, PT, R3.reuse, 0x1a, RZ ;  /* 0x0000001a030e7810 */ /* 0x042fe40007ffe0ff */
[----:B------:R-:W-:Y:S02]  /*1820*/  IMAD.MOV R4, RZ, RZ, -R4 ;  /* 0x000000ffff047224 */ /* 0x000fe400078e0a04 */
[C---:B------:R-:W-:Y:S01]  /*1830*/  VIADD R13, R3.reuse, 0x1b ;  /* 0x0000001b030d7836 */ /* 0x040fe20000000000 */
[----:B------:R-:W-:Y:S01]  /*1840*/  IABS R228, R14 ;  /* 0x0000000e00e47213 */ /* 0x000fe20000000000 */
[C---:B--2---:R-:W-:Y:S01]  /*1850*/  VIADD R12, R3.reuse, 0x1c ;  /* 0x0000001c030c7836 */ /* 0x044fe20000000000 */
[----:B------:R-:W-:Y:S01]  /*1860*/  STL [R1+0x11a4], R14 ;  /* 0x0011a40e01007387 */ /* 0x000fe20000100800 */
[----:B------:R-:W-:Y:S01]  /*1870*/  IMAD.MOV R8, RZ, RZ, -R8 ;  /* 0x000000ffff087224 */ /* 0x000fe200078e0a08 */
[----:B------:R-:W-:Y:S01]  /*1880*/  IABS R227, R13 ;  /* 0x0000000d00e37213 */ /* 0x000fe20000000000 */
[----:B---3--:R-:W-:Y:S01]  /*1890*/  VIADD R10, R3, 0x1e ;  /* 0x0000001e030a7836 */ /* 0x008fe20000000000 */
[----:B------:R-:W-:Y:S01]  /*18a0*/  IABS R226, R12 ;  /* 0x0000000c00e27213 */ /* 0x000fe20000000000 */
[----:B------:R-:W-:Y:S01]  /*18b0*/  IMAD.MOV R5, RZ, RZ, -R5 ;  /* 0x000000ffff057224 */ /* 0x000fe200078e0a05 */
[----:B------:R-:W-:Y:S01]  /*18c0*/  STL [R1+0x11a0], R13 ;  /* 0x0011a00d01007387 */ /* 0x000fe20000100800 */
[C---:B------:R-:W-:Y:S01]  /*18d0*/  IMAD R231, R252.reuse, R4, R231 ;  /* 0x00000004fce77224 */ /* 0x040fe200078e02e7 */
[----:B------:R-:W-:Y:S01]  /*18e0*/  IABS R224, R10 ;  /* 0x0000000a00e07213 */ /* 0x000fe20000000000 */
[----:B------:R-:W-:Y:S01]  /*18f0*/  IMAD R229, R252, R8, R229 ;  /* 0x00000008fce57224 */ /* 0x000fe200078e02e5 */
[----:B------:R-:W-:Y:S01]  /*1900*/  STL [R1+0x119c], R12 ;  /* 0x00119c0c01007387 */ /* 0x000fe20000100800 */
[----:B------:R-:W-:-:S03]  /*1910*/  IMAD.HI.U32 R4, R7, R226, RZ ;  /* 0x000000e207047227 */ /* 0x000fc600078e00ff */
[----:B------:R1:W-:Y:S01]  /*1920*/  STL [R1+0x1194], R11 ;  /* 0x0011940b01007387 */ /* 0x0003e20000100800 */
[----:B------:R-:W-:-:S03]  /*1930*/  IMAD.HI.U32 R8, R7, R224, RZ ;  /* 0x000000e007087227 */ /* 0x000fc600078e00ff */
[----:B------:R2:W-:Y:S01]  /*1940*/  STL [R1+0x1190], R10 ;  /* 0x0011900a01007387 */ /* 0x0005e20000100800 */
[C---:B------:R-:W-:Y:S02]  /*1950*/  VIADD R16, R3.reuse, 0x1f ;  /* 0x0000001f03107836 */ /* 0x040fe40000000000 */
[----:B------:R-:W-:Y:S02]  /*1960*/  IMAD R230, R252, R5, R230 ;  /* 0x00000005fce67224 */ /* 0x000fe400078e02e6 */
[C---:B------:R-:W-:Y:S01]  /*1970*/  VIADD R15, R3.reuse, 0x20 ;  /* 0x00000020030f7836 */ /* 0x040fe20000000000 */
[----:B-1----:R-:W-:Y:S01]  /*1980*/  IADD3 R11, PT, PT, -R4, RZ, RZ ;  /* 0x000000ff040b7210 */ /* 0x002fe20007ffe1ff */
[----:B------:R-:W-:Y:S01]  /*1990*/  VIADD R12, R3, 0x22 ;  /* 0x00000022030c7836 */ /* 0x000fe20000000000 */
[----:B------:R-:W-:Y:S01]  /*19a0*/  STL [R1+0x118c], R16 ;  /* 0x00118c1001007387 */ /* 0x000fe20000100800 */
[----:B------:R-:W-:Y:S01]  /*19b0*/  IMAD.HI.U32 R5, R7, R225, RZ ;  /* 0x000000e107057227 */ /* 0x000fe200078e00ff */
[----:B--2---:R-:W-:-:S02]  /*19c0*/  IADD3 R10, PT, PT, R3, 0x23, RZ ;  /* 0x00000023030a7810 */ /* 0x004fc40007ffe0ff */
[----:B------:R-:W-:Y:S01]  /*19d0*/  STL [R1+0x1188], R15 ;  /* 0x0011880f01007387 */ /* 0x000fe20000100800 */
[C---:B------:R-:W-:Y:S01]  /*19e0*/  VIADD R14, R3.reuse, 0x21 ;  /* 0x00000021030e7836 */ /* 0x040fe20000000000 */
[----:B------:R-:W-:Y:S01]  /*19f0*/  IABS R220, R12 ;  /* 0x0000000c00dc7213 */ /* 0x000fe20000000000 */
[----:B------:R-:W-:Y:S01]  /*1a00*/  IMAD.MOV R13, RZ, RZ, -R8 ;  /* 0x000000ffff0d7224 */ /* 0x000fe200078e0a08 */
[----:B------:R-:W-:Y:S01]  /*1a10*/  IABS R219, R10 ;  /* 0x0000000a00db7213 */ /* 0x000fe20000000000 */
[----:B------:R-:W-:Y:S01]  /*1a20*/  IMAD.MOV R5, RZ, RZ, -R5 ;  /* 0x000000ffff057224 */ /* 0x000fe200078e0a05 */
[----:B------:R1:W-:Y:S01]  /*1a30*/  STL [R1+0x1184], R14 ;  /* 0x0011840e01007387 */ /* 0x0003e20000100800 */
[----:B------:R-:W-:Y:S01]  /*1a40*/  IABS R221, R14 ;  /* 0x0000000e00dd7213 */ /* 0x000fe20000000000 */
[C---:B------:R-:W-:Y:S01]  /*1a50*/  IMAD R224, R252.reuse, R13, R224 ;  /* 0x0000000dfce07224 */ /* 0x040fe200078e02e0 */
[C---:B------:R-:W-:Y:S01]  /*1a60*/  IADD3 R13, PT, PT, R3.reuse, 0x25, RZ ;  /* 0x00000025030d7810 */ /* 0x040fe20007ffe0ff */
[C---:B------:R-:W-:Y:S01]  /*1a70*/  IMAD R226, R252.reuse, R11, R226 ;  /* 0x0000000bfce27224 */ /* 0x040fe200078e02e2 */
[----:B------:R2:W-:Y:S01]  /*1a80*/  STL [R1+0x1170], R12 ;  /* 0x0011700c01007387 */ /* 0x0005e20000100800 */
[----:B------:R-:W-:Y:S01]  /*1a90*/  IMAD R225, R252, R5, R225 ;  /* 0x00000005fce17224 */ /* 0x000fe200078e02e1 */
[----:B------:R-:W-:Y:S01]  /*1aa0*/  IABS R223, R16 ;  /* 0x0000001000df7213 */ /* 0x000fe20000000000 */
[C---:B------:R-:W-:Y:S01]  /*1ab0*/  VIADD R11, R3.reuse, 0x27 ;  /* 0x00000027030b7836 */ /* 0x040fe20000000000 */
[----:B------:R3:W-:Y:S01]  /*1ac0*/  STL [R1+0x116c], R10 ;  /* 0x00116c0a01007387 */ /* 0x0007e20000100800 */
[----:B-1----:R-:W-:Y:S01]  /*1ad0*/  VIADD R14, R3, 0x24 ;  /* 0x00000024030e7836 */ /* 0x002fe20000000000 */
[----:B------:R-:W-:Y:S01]  /*1ae0*/  IABS R222, R15 ;  /* 0x0000000f00de7213 */ /* 0x000fe20000000000 */
[----:B------:R-:W-:Y:S01]  /*1af0*/  IMAD.HI.U32 R5, R7, R220, RZ ;  /* 0x000000dc07057227 */ /* 0x000fe200078e00ff */
[----:B------:R-:W-:-:S02]  /*1b00*/  IABS R215, R11 ;  /* 0x0000000b00d77213 */ /* 0x000fc40000000000 */
[----:B------:R1:W-:Y:S01]  /*1b10*/  STL [R1+0x1168], R14 ;  /* 0x0011680e01007387 */ /* 0x0003e20000100800 */
[----:B--2---:R-:W-:Y:S01]  /*1b20*/  VIADD R12, R3, 0x26 ;  /* 0x00000026030c7836 */ /* 0x004fe20000000000 */
[----:B------:R-:W-:Y:S01]  /*1b30*/  IABS R218, R14 ;  /* 0x0000000e00da7213 */ /* 0x000fe20000000000 */
[----:B------:R-:W-:Y:S01]  /*1b40*/  IMAD.HI.U32 R4, R7, R221, RZ ;  /* 0x000000dd07047227 */ /* 0x000fe200078e00ff */
[----:B------:R-:W-:Y:S01]  /*1b50*/  STL [R1+0x1164], R13 ;  /* 0x0011640d01007387 */ /* 0x000fe20000100800 */
[----:B------:R-:W-:Y:S02]  /*1b60*/  IABS R217, R13 ;  /* 0x0000000d00d97213 */ /* 0x000fe40000000000 */
[----:B---3--:R-:W-:Y:S01]  /*1b70*/  VIADD R10, R3, 0x28 ;  /* 0x00000028030a7836 */ /* 0x008fe20000000000 */
[----:B------:R-:W-:Y:S01]  /*1b80*/  STL [R1+0x1160], R12 ;  /* 0x0011600c01007387 */ /* 0x000fe20000100800 */
[----:B------:R-:W-:Y:S01]  /*1b90*/  IMAD.HI.U32 R8, R7, R219, RZ ;  /* 0x000000db07087227 */ /* 0x000fe200078e00ff */
[----:B------:R-:W-:-:S02]  /*1ba0*/  IABS R216, R12 ;  /* 0x0000000c00d87213 */ /* 0x000fc40000000000 */
[----:B------:R-:W-:Y:S01]  /*1bb0*/  STL [R1+0x1158], R11 ;  /* 0x0011580b01007387 */ /* 0x000fe20000100800 */
[----:B------:R-:W-:Y:S01]  /*1bc0*/  IMAD.MOV R5, RZ, RZ, -R5 ;  /* 0x000000ffff057224 */ /* 0x000fe200078e0a05 */
[----:B------:R-:W-:Y:S01]  /*1bd0*/  IABS R214, R10 ;  /* 0x0000000a00d67213 */ /* 0x000fe20000000000 */
[----:B------:R-:W-:Y:S01]  /*1be0*/  IMAD.MOV R4, RZ, RZ, -R4 ;  /* 0x000000ffff047224 */ /* 0x000fe200078e0a04 */
[----:B------:R2:W-:Y:S01]  /*1bf0*/  STL [R1+0x1154], R10 ;  /* 0x0011540a01007387 */ /* 0x0005e20000100800 */
[----:B------:R-:W-:Y:S02]  /*1c00*/  IMAD.MOV R8, RZ, RZ, -R8 ;  /* 0x000000ffff087224 */ /* 0x000fe400078e0a08 */
[C---:B------:R-:W-:Y:S02]  /*1c10*/  VIADD R16, R3.reuse, 0x29 ;  /* 0x0000002903107836 */ /* 0x040fe40000000000 */
[C---:B------:R-:W-:Y:S02]  /*1c20*/  VIADD R15, R3.reuse, 0x2a ;  /* 0x0000002a030f7836 */ /* 0x040fe40000000000 */
[C---:B------:R-:W-:Y:S01]  /*1c30*/  IMAD R220, R252.reuse, R5, R220 ;  /* 0x00000005fcdc7224 */ /* 0x040fe200078e02dc */
[----:B------:R-:W-:Y:S01]  /*1c40*/  STL [R1+0x1150], R16 ;  /* 0x0011501001007387 */ /* 0x000fe20000100800 */
[C---:B-1----:R-:W-:Y:S01]  /*1c50*/  VIADD R14, R3.reuse, 0x2b ;  /* 0x0000002b030e7836 */ /* 0x042fe20000000000 */
[----:B------:R-:W-:Y:S01]  /*1c60*/  IABS R213, R16 ;  /* 0x0000001000d57213 */ /* 0x000fe20000000000 */
[----:B--2---:R-:W-:Y:S01]  /*1c70*/  VIADD R10, R3, 0x2d ;  /* 0x0000002d030a7836 */ /* 0x004fe20000000000 */
[----:B------:R-:W-:Y:S01]  /*1c80*/  STL [R1+0x114c], R15 ;  /* 0x00114c0f01007387 */ /* 0x000fe20000100800 */
[C---:B------:R-:W-:Y:S01]  /*1c90*/  IMAD R221, R252.reuse, R4, R221 ;  /* 0x00000004fcdd7224 */ /* 0x040fe200078e02dd */
[----:B------:R-:W-:Y:S01]  /*1ca0*/  IABS R211, R14 ;  /* 0x0000000e00d37213 */ /* 0x000fe20000000000 */
[----:B------:R-:W-:Y:S01]  /*1cb0*/  IMAD.HI.U32 R5, R7, R215, RZ ;  /* 0x000000d707057227 */ /* 0x000fe200078e00ff */
[----:B------:R-:W-:Y:S01]  /*1cc0*/  IABS R209, R10 ;  /* 0x0000000a00d17213 */ /* 0x000fe20000000000 */
[----:B------:R-:W-:Y:S01]  /*1cd0*/  STL [R1+0x1148], R14 ;  /* 0x0011480e01007387 */ /* 0x000fe20000100800 */
[----:B------:R-:W-:Y:S01]  /*1ce0*/  IABS R212, R15 ;  /* 0x0000000f00d47213 */ /* 0x000fe20000000000 */
[----:B------:R-:W-:Y:S01]  /*1cf0*/  VIADD R12, R3, 0x2c ;  /* 0x0000002c030c7836 */ /* 0x000fe20000000000 */
[----:B------:R-:W-:Y:S01]  /*1d00*/  IADD3 R5, PT, PT, -R5, RZ, RZ ;  /* 0x000000ff05057210 */ /* 0x000fe20007ffe1ff */
[----:B------:R-:W-:-:S02]  /*1d10*/  IMAD R219, R252, R8, R219 ;  /* 0x00000008fcdb7224 */ /* 0x000fc400078e02db */
[C---:B------:R-:W-:Y:S01]  /*1d20*/  IMAD.HI.U32 R4, R7.reuse, R216, RZ ;  /* 0x000000d807047227 */ /* 0x040fe200078e00ff */
[----:B------:R1:W-:Y:S01]  /*1d30*/  STL [R1+0x1134], R12 ;  /* 0x0011340c01007387 */ /* 0x0003e20000100800 */
[----:B------:R-:W-:Y:S02]  /*1d40*/  IABS R210, R12 ;  /* 0x0000000c00d27213 */ /* 0x000fe40000000000 */
[----:B------:R-:W-:Y:S01]  /*1d50*/  IMAD.HI.U32 R8, R7, R214, RZ ;  /* 0x000000d607087227 */ /* 0x000fe200078e00ff */
[----:B------:R2:W-:Y:S03]  /*1d60*/  STL [R1+0x1130], R10 ;  /* 0x0011300a01007387 */ /* 0x0005e60000100800 */
[----:B------:R-:W-:Y:S02]  /*1d70*/  IMAD.MOV R11, RZ, RZ, -R4 ;  /* 0x000000ffff0b7224 */ /* 0x000fe400078e0a04 */
[----:B------:R-:W-:Y:S01]  /*1d80*/  IMAD.MOV R13, RZ, RZ, -R8 ;  /* 0x000000ffff0d7224 */ /* 0x000fe200078e0a08 */
[----:B-1----:R-:W-:Y:S01]  /*1d90*/  IADD3 R12, PT, PT, R3, 0x30, RZ ;  /* 0x00000030030c7810 */ /* 0x002fe20007ffe0ff */
[----:B------:R-:W-:-:S03]  /*1da0*/  IMAD.HI.U32 R8, R7, R209, RZ ;  /* 0x000000d107087227 */ /* 0x000fc600078e00ff */
[----:B------:R-:W-:Y:S01]  /*1db0*/  IABS R206, R12 ;  /* 0x0000000c00ce7213 */ /* 0x000fe20000000000 */
[C---:B--2---:R-:W-:Y:S02]  /*1dc0*/  VIADD R10, R3.reuse, 0x32 ;  /* 0x00000032030a7836 */ /* 0x044fe40000000000 */
[C---:B------:R-:W-:Y:S02]  /*1dd0*/  IMAD R216, R252.reuse, R11, R216 ;  /* 0x0000000bfcd87224 */ /* 0x040fe400078e02d8 */
[C---:B------:R-:W-:Y:S01]  /*1de0*/  IMAD R215, R252.reuse, R5, R215 ;  /* 0x00000005fcd77224 */ /* 0x040fe200078e02d7 */
[----:B------:R-:W-:Y:S01]  /*1df0*/  IABS R204, R10 ;  /* 0x0000000a00cc7213 */ /* 0x000fe20000000000 */
[----:B------:R-:W-:Y:S02]  /*1e00*/  IMAD R214, R252, R13, R214 ;  /* 0x0000000dfcd67224 */ /* 0x000fe400078e02d6 */
[C---:B------:R-:W-:Y:S02]  /*1e10*/  VIADD R14, R3.reuse, 0x2e ;  /* 0x0000002e030e7836 */ /* 0x040fe40000000000 */
[----:B------:R-:W-:-:S02]  /*1e20*/  VIADD R11, R3, 0x31 ;  /* 0x00000031030b7836 */ /* 0x000fc40000000000 */
[C---:B------:R-:W-:Y:S01]  /*1e30*/  IMAD.HI.U32 R4, R7.reuse, R211, RZ ;  /* 0x000000d307047227 */ /* 0x040fe200078e00ff */
[----:B------:R-:W-:Y:S01]  /*1e40*/  STL [R1+0x112c], R14 ;  /* 0x00112c0e01007387 */ /* 0x000fe20000100800 */
[----:B------:R-:W-:Y:S02]  /*1e50*/  IABS R208, R14 ;  /* 0x0000000e00d07213 */ /* 0x000fe40000000000 */
[----:B------:R-:W-:Y:S01]  /*1e60*/  IMAD.HI.U32 R5, R7, R210, RZ ;  /* 0x000000d207057227 */ /* 0x000fe200078e00ff */
[----:B------:R-:W-:-:S03]  /*1e70*/  IABS R205, R11 ;  /* 0x0000000b00cd7213 */ /* 0x000fc60000000000 */
[----:B------:R-:W-:Y:S02]  /*1e80*/  VIADD R13, R3, 0x2f ;  /* 0x0000002f030d7836 */ /* 0x000fe40000000000 */
[----:B------:R-:W-:Y:S02]  /*1e90*/  IMAD.MOV R8, RZ, RZ, -R8 ;  /* 0x000000ffff087224 */ /* 0x000fe400078e0a08 */
[----:B------:R-:W-:Y:S01]  /*1ea0*/  IMAD.MOV R4, RZ, RZ, -R4 ;  /* 0x000000ffff047224 */ /* 0x000fe200078e0a04 */
[----:B------:R1:W-:Y:S01]  /*1eb0*/  STL [R1+0x1128], R13 ;  /* 0x0011280d01007387 */ /* 0x0003e20000100800 */
[----:B------:R-:W-:Y:S01]  /*1ec0*/  IMAD.MOV R5, RZ, RZ, -R5 ;  /* 0x000000ffff057224 */ /* 0x000fe200078e0a05 */
[----:B------:R-:W-:Y:S01]  /*1ed0*/  IABS R207, R13 ;  /* 0x0000000d00cf7213 */ /* 0x000fe20000000000 */
[----:B------:R-:W-:Y:S01]  /*1ee0*/  IMAD R209, R252, R8, R209 ;  /* 0x00000008fcd17224 */ /* 0x000fe200078e02d1 */
[----:B------:R2:W-:Y:S01]  /*1ef0*/  STL [R1+0x1124], R12 ;  /* 0x0011240c01007387 */ /* 0x0005e20000100800 */
[----:B------:R-:W-:-:S03]  /*1f00*/  IMAD.HI.U32 R8, R7, R204, RZ ;  /* 0x000000cc07087227 */ /* 0x000fc600078e00ff */
[----:B------:R-:W-:Y:S01]  /*1f10*/  STL [R1+0x111c], R11 ;  /* 0x00111c0b01007387 */ /* 0x000fe20000100800 */
[C---:B------:R-:W-:Y:S01]  /*1f20*/  VIADD R16, R3.reuse, 0x33 ;  /* 0x0000003303107836 */ /* 0x040fe20000000000 */
[----:B-1----:R-:W-:Y:S01]  /*1f30*/  IADD3 R13, PT, PT, -R8, RZ, RZ ;  /* 0x000000ff080d7210 */ /* 0x002fe20007ffe1ff */
[C---:B------:R-:W-:Y:S01]  /*1f40*/  VIADD R14, R3.reuse, 0x35 ;  /* 0x00000035030e7836 */ /* 0x040fe20000000000 */
[----:B------:R-:W-:Y:S01]  /*1f50*/  STL [R1+0x1118], R10 ;  /* 0x0011180a01007387 */ /* 0x000fe20000100800 */
[C---:B------:R-:W-:Y:S01]  /*1f60*/  IMAD R211, R252.reuse, R4, R211 ;  /* 0x00000004fcd37224 */ /* 0x040fe200078e02d3 */
[----:B------:R-:W-:Y:S01]  /*1f70*/  IABS R203, R16 ;  /* 0x0000001000cb7213 */ /* 0x000fe20000000000 */
[----:B------:R-:W-:Y:S01]  /*1f80*/  IMAD R210, R252, R5, R210 ;  /* 0x00000005fcd27224 */ /* 0x000fe200078e02d2 */
[----:B------:R1:W-:Y:S01]  /*1f90*/  STL [R1+0x1114], R16 ;  /* 0x0011141001007387 */ /* 0x0003e20000100800 */
[C---:B------:R-:W-:Y:S01]  /*1fa0*/  VIADD R15, R3.reuse, 0x34 ;  /* 0x00000034030f7836 */ /* 0x040fe20000000000 */
[----:B------:R-:W-:Y:S01]  /*1fb0*/  IABS R201, R14 ;  /* 0x0000000e00c97213 */ /* 0x000fe20000000000 */
[----:B--2---:R-:W-:-:S02]  /*1fc0*/  VIADD R12, R3, 0x36 ;  /* 0x00000036030c7836 */ /* 0x004fc40000000000 */
[C---:B------:R-:W-:Y:S01]  /*1fd0*/  IMAD.HI.U32 R0, R7.reuse, R233, RZ ;  /* 0x000000e907007227 */ /* 0x040fe200078e00ff */
[----:B------:R-:W-:Y:S01]  /*1fe0*/  STL [R1+0x1110], R15 ;  /* 0x0011100f01007387 */ /* 0x000fe20000100800 */
[----:B------:R-:W-:Y:S02]  /*1ff0*/  IABS R202, R15 ;  /* 0x0000000f00ca7213 */ /* 0x000fe40000000000 */
[----:B------:R-:W-:Y:S01]  /*2000*/  IMAD.HI.U32 R4, R7, R206, RZ ;  /* 0x000000ce07047227 */ /* 0x000fe200078e00ff */
[----:B------:R-:W-:Y:S01]  /*2010*/  IABS R200, R12 ;  /* 0x0000000c00c87213 */ /* 0x000fe20000000000 */
[----:B------:R2:W-:Y:S01]  /*2020*/  STL [R1+0x110c], R14 ;  /* 0x00110c0e01007387 */ /* 0x0005e20000100800 */
[----:B-1----:R-:W-:Y:S01]  /*2030*/  IADD3 R16, PT, PT, R3, 0x3d, RZ ;  /* 0x0000003d03107810 */ /* 0x002fe20007ffe0ff */
[----:B------:R-:W-:Y:S02]  /*2040*/  IMAD.HI.U32 R5, R7, R205, RZ ;  /* 0x000000cd07057227 */ /* 0x000fe400078e00ff */
[----:B------:R1:W-:Y:S01]  /*2050*/  STL [R1+0x10f8], R12 ;  /* 0x0010f80c01007387 */ /* 0x0003e20000100800 */
[----:B------:R-:W-:Y:S01]  /*2060*/  IABS R193, R16 ;  /* 0x0000001000c17213 */ /* 0x000fe20000000000 */
[----:B------:R-:W-:-:S02]  /*2070*/  VIADD R10, R3, 0x37 ;  /* 0x00000037030a7836 */ /* 0x000fc40000000000 */
[----:B------:R-:W-:-:S03]  /*2080*/  IMAD.HI.U32 R2, R7, R232, RZ ;  /* 0x000000e807027227 */ /* 0x000fc600078e00ff */
[----:B------:R-:W-:Y:S01]  /*2090*/  IABS R199, R10 ;  /* 0x0000000a00c77213 */ /* 0x000fe20000000000 */
[----:B------:R-:W-:Y:S01]  /*20a0*/  IMAD.MOV R0, RZ, RZ, -R0 ;  /* 0x000000ffff007224 */ /* 0x000fe200078e0a00 */
[----:B------:R3:W-:Y:S01]  /*20b0*/  STL [R1+0x10f4], R10 ;  /* 0x0010f40a01007387 */ /* 0x0007e20000100800 */
[----:B------:R-:W-:Y:S02]  /*20c0*/  IMAD.MOV R11, RZ, RZ, -R4 ;  /* 0x000000ffff0b7224 */ /* 0x000fe400078e0a04 */
[----:B------:R-:W-:Y:S02]  /*20d0*/  IMAD.MOV R5, RZ, RZ, -R5 ;  /* 0x000000ffff057224 */ /* 0x000fe400078e0a05 */
[----:B------:R-:W-:Y:S02]  /*20e0*/  IMAD.MOV R9, RZ, RZ, -R2 ;  /* 0x000000ffff097224 */ /* 0x000fe400078e0a02 */
[----:B------:R-:W-:Y:S02]  /*20f0*/  IMAD R204, R252, R13, R204 ;  /* 0x0000000dfccc7224 */ /* 0x000fe400078e02cc */
[----:B--2---:R-:W-:-:S02]  /*2100*/  VIADD R14, R3, 0x38 ;  /* 0x00000038030e7836 */ /* 0x004fc40000000000 */
[----:B-1----:R-:W-:Y:S02]  /*2110*/  VIADD R12, R3, 0x3a ;  /* 0x0000003a030c7836 */ /* 0x002fe40000000000 */
[C---:B------:R-:W-:Y:S01]  /*2120*/  IMAD R233, R252.reuse, R0, R233 ;  /* 0x00000000fce97224 */ /* 0x040fe200078e02e9 */
[----:B------:R1:W-:Y:S01]  /*2130*/  STL [R1+0x10f0], R14 ;  /* 0x0010f00e01007387 */ /* 0x0003e20000100800 */
[----:B------:R-:W-:Y:S01]  /*2140*/  IMAD.HI.U32 R2, R7, R227, RZ ;  /* 0x000000e307027227 */ /* 0x000fe200078e00ff */
[----:B------:R-:W-:Y:S02]  /*2150*/  IABS R196, R12 ;  /* 0x0000000c00c47213 */ /* 0x000fe40000000000 */
[----:B------:R-:W-:Y:S01]  /*2160*/  IABS R198, R14 ;  /* 0x0000000e00c67213 */ /* 0x000fe20000000000 */
[C---:B------:R-:W-:Y:S01]  /*2170*/  IMAD R206, R252.reuse, R11, R206 ;  /* 0x0000000bfcce7224 */ /* 0x040fe200078e02ce */
[----:B------:R-:W-:Y:S01]  /*2180*/  IADD3 R11, PT, PT, R3, 0x3b, RZ ;  /* 0x0000003b030b7810 */ /* 0x000fe20007ffe0ff */
[----:B------:R-:W-:-:S02]  /*2190*/  IMAD R205, R252, R5, R205 ;  /* 0x00000005fccd7224 */ /* 0x000fc400078e02cd */
[----:B------:R-:W-:Y:S01]  /*21a0*/  IMAD.HI.U32 R4, R7, R201, RZ ;  /* 0x000000c907047227 */ /* 0x000fe200078e00ff */
[----:B------:R-:W-:-:S03]  /*21b0*/  IABS R195, R11 ;  /* 0x0000000b00c37213 */ /* 0x000fc60000000000 */
[----:B------:R-:W-:Y:S02]  /*21c0*/  VIADD R13, R3, 0x39 ;  /* 0x00000039030d7836 */ /* 0x000fe40000000000 */
[----:B------:R-:W-:-:S03]  /*21d0*/  IMAD.HI.U32 R0, R7, R228, RZ ;  /* 0x000000e407007227 */ /* 0x000fc600078e00ff */
[----:B------:R-:W-:Y:S01]  /*21e0*/  STL [R1+0x10ec], R13 ;  /* 0x0010ec0d01007387 */ /* 0x000fe20000100800 */
[----:B------:R-:W-:Y:S01]  /*21f0*/  IMAD.HI.U32 R5, R7, R200, RZ ;  /* 0x000000c807057227 */ /* 0x000fe200078e00ff */
[----:B------:R-:W-:Y:S02]  /*2200*/  IABS R197, R13 ;  /* 0x0000000d00c57213 */ /* 0x000fe40000000000 */
[----:B------:R2:W-:Y:S01]  /*2210*/  STL [R1+0x10e8], R12 ;  /* 0x0010e80c01007387 */ /* 0x0005e20000100800 */
[----:B---3--:R-:W-:Y:S02]  /*2220*/  VIADD R10, R3, 0x3c ;  /* 0x0000003c030a7836 */ /* 0x008fe40000000000 */
[----:B------:R-:W-:Y:S01]  /*2230*/  IMAD.HI.U32 R8, R7, R199, RZ ;  /* 0x000000c707087227 */ /* 0x000fe200078e00ff */
[----:B------:R-:W-:Y:S02]  /*2240*/  STL [R1+0x10e0], R11 ;  /* 0x0010e00b01007387 */ /* 0x000fe40000100800 */
[----:B------:R-:W-:Y:S01]  /*2250*/  IABS R194, R10 ;  /* 0x0000000a00c27213 */ /* 0x000fe20000000000 */
[----:B------:R-:W-:Y:S01]  /*2260*/  IMAD R232, R252, R9, R232 ;  /* 0x00000009fce87224 */ /* 0x000fe200078e02e8 */
[----:B------:R3:W-:Y:S01]  /*2270*/  STL [R1+0x10dc], R10 ;  /* 0x0010dc0a01007387 */ /* 0x0007e20000100800 */
[----:B------:R-:W-:-:S02]  /*2280*/  IMAD.MOV R2, RZ, RZ, -R2 ;  /* 0x000000ffff027224 */ /* 0x000fc400078e0a02 */
[----:B------:R-:W-:Y:S01]  /*2290*/  IMAD.MOV R4, RZ, RZ, -R4 ;  /* 0x000000ffff047224 */ /* 0x000fe200078e0a04 */
[----:B------:R-:W-:Y:S01]  /*22a0*/  STL [R1+0x10d8], R16 ;  /* 0x0010d81001007387 */ /* 0x000fe20000100800 */
[----:B------:R-:W-:Y:S02]  /*22b0*/  IMAD.MOV R9, RZ, RZ, -R0 ;  /* 0x000000ffff097224 */ /* 0x000fe400078e0a00 */
[----:B------:R-:W-:Y:S02]  /*22c0*/  IMAD.MOV R5, RZ, RZ, -R5 ;  /* 0x000000ffff057224 */ /* 0x000fe400078e0a05 */
[----:B------:R-:W-:-:S04]  /*22d0*/  IMAD.HI.U32 R0, R7, R223, RZ ;  /* 0x000000df07007227 */ /* 0x000fc800078e00ff */
[----:B------:R-:W-:Y:S02]  /*22e0*/  IMAD.MOV R8, RZ, RZ, -R8 ;  /* 0x000000ffff087224 */ /* 0x000fe400078e0a08 */
[C---:B------:R-:W-:Y:S02]  /*22f0*/  IMAD R227, R252.reuse, R2, R227 ;  /* 0x00000002fce37224 */ /* 0x040fe400078e02e3 */
[----:B------:R-:W-:Y:S02]  /*2300*/  IMAD R201, R252, R4, R201 ;  /* 0x00000004fcc97224 */ /* 0x000fe400078e02c9 */
[----:B-1----:R-:W-:Y:S02]  /*2310*/  VIADD R14, R3, 0x3f ;  /* 0x0000003f030e7836 */ /* 0x002fe40000000000 */
[----:B------:R-:W-:-:S03]  /*2320*/  IMAD.HI.U32 R2, R7, R222, RZ ;  /* 0x000000de07027227 */ /* 0x000fc600078e00ff */
[----:B------:R-:W-:Y:S01]  /*2330*/  IABS R191, R14 ;  /* 0x0000000e00bf7213 */ /* 0x000fe20000000000 */
[----:B------:R-:W-:Y:S02]  /*2340*/  IMAD R200, R252, R5, R200 ;  /* 0x00000005fcc87224 */ /* 0x000fe400078e02c8 */
[----:B------:R-:W-:-:S04]  /*2350*/  IMAD.HI.U32 R4, R7, R196, RZ ;  /* 0x000000c407047227 */ /* 0x000fc800078e00ff */
[C---:B--2---:R-:W-:Y:S02]  /*2360*/  VIADD R12, R3.reuse, 0x40 ;  /* 0x00000040030c7836 */ /* 0x044fe40000000000 */
[----:B---3--:R-:W-:Y:S02]  /*2370*/  VIADD R10, R3, 0x41 ;  /* 0x00000041030a7836 */ /* 0x008fe40000000000 */
[----:B------:R-:W-:Y:S01]  /*2380*/  IMAD.MOV R0, RZ, RZ, -R0 ;  /* 0x000000ffff007224 */ /* 0x000fe200078e0a00 */
[----:B------:R-:W-:Y:S01]  /*2390*/  IABS R190, R12 ;  /* 0x0000000c00be7213 */ /* 0x000fe20000000000 */
[----:B------:R-:W-:Y:S01]  /*23a0*/  IMAD R199, R252, R8, R199 ;  /* 0x00000008fcc77224 */ /* 0x000fe200078e02c7 */
[----:B------:R-:W-:Y:S01]  /*23b0*/  IABS R189, R10 ;  /* 0x0000000a00bd7213 */ /* 0x000fe20000000000 */
[----:B------:R-:W-:-:S04]  /*23c0*/  IMAD.HI.U32 R5, R7, R195, RZ ;  /* 0x000000c307057227 */ /* 0x000fc800078e00ff */
[----:B------:R-:W-:Y:S02]  /*23d0*/  VIADD R15, R3, 0x3e ;  /* 0x0000003e030f7836 */ /* 0x000fe40000000000 */
[----:B------:R-:W-:-:S03]  /*23e0*/  IMAD.HI.U32 R8, R7, R194, RZ ;  /* 0x000000c207087227 */ /* 0x000fc600078e00ff */
[----:B------:R1:W-:Y:S01]  /*23f0*/  STL [R1+0x10d4], R15 ;  /* 0x0010d40f01007387 */ /* 0x0003e20000100800 */
[C---:B------:R-:W-:Y:S01]  /*2400*/  IMAD R228, R252.reuse, R9, R228 ;  /* 0x00000009fce47224 */ /* 0x040fe200078e02e4 */
[----:B------:R-:W-:Y:S01]  /*2410*/  IABS R192, R15 ;  /* 0x0000000f00c07213 */ /* 0x000fe20000000000 */
[----:B------:R-:W-:Y:S01]  /*2420*/  IMAD.MOV R9, RZ, RZ, -R2 ;  /* 0x000000ffff097224 */ /* 0x000fe200078e0a02 */
[----:B------:R-:W-:Y:S01]  /*2430*/  STL [R1+0x10d0], R14 ;  /* 0x0010d00e01007387 */ /* 0x000fe20000100800 */
[----:B------:R-:W-:Y:S02]  /*2440*/  IMAD.MOV R11, RZ, RZ, -R4 ;  /* 0x000000ffff0b7224 */ /* 0x000fe400078e0a04 */
[----:B------:R-:W-:Y:S01]  /*2450*/  IMAD R223, R252, R0, R223 ;  /* 0x00000000fcdf7224 */ /* 0x000fe200078e02df */
[----:B------:R-:W-:Y:S01]  /*2460*/  STL [R1+0x10bc], R12 ;  /* 0x0010bc0c01007387 */ /* 0x000fe20000100800 */
[----:B------:R-:W-:Y:S01]  /*2470*/  IMAD.HI.U32 R2, R7, R217, RZ ;  /* 0x000000d907027227 */ /* 0x000fe200078e00ff */
[----:B-1----:R-:W-:-:S02]  /*2480*/  IADD3 R15, PT, PT, R3, 0x48, RZ ;  /* 0x00000048030f7810 */ /* 0x002fc40007ffe0ff */
[----:B------:R1:W-:Y:S01]  /*2490*/  STL [R1+0x10b8], R10 ;  /* 0x0010b80a01007387 */ /* 0x0003e20000100800 */
[----:B------:R-:W-:Y:S01]  /*24a0*/  IMAD.MOV R5, RZ, RZ, -R5 ;  /* 0x000000ffff057224 */ /* 0x000fe200078e0a05 */
[----:B------:R-:W-:Y:S01]  /*24b0*/  IABS R182, R15 ;  /* 0x0000000f00b67213 */ /* 0x000fe20000000000 */
[----:B------:R-:W-:-:S04]  /*24c0*/  IMAD.HI.U32 R0, R7, R218, RZ ;  /* 0x000000da07007227 */ /* 0x000fc800078e00ff */
[----:B------:R-:W-:Y:S02]  /*24d0*/  IMAD.MOV R13, RZ, RZ, -R8 ;  /* 0x000000ffff0d7224 */ /* 0x000fe400078e0a08 */
[C---:B------:R-:W-:Y:S01]  /*24e0*/  IMAD R196, R252.reuse, R11, R196 ;  /* 0x0000000bfcc47224 */ /* 0x040fe200078e02c4 */
[----:B-1----:R-:W-:Y:S01]  /*24f0*/  IADD3 R10, PT, PT, R3, 0x46, RZ ;  /* 0x00000046030a7810 */ /* 0x002fe20007ffe0ff */
[C---:B------:R-:W-:Y:S02]  /*2500*/  IMAD R222, R252.reuse, R9, R222 ;  /* 0x00000009fcde7224 */ /* 0x040fe400078e02de */
[----:B------:R-:W-:Y:S01]  /*2510*/  IMAD.MOV R2, RZ, RZ, -R2 ;  /* 0x000000ffff027224 */ /* 0x000fe200078e0a02 */
[----:B------:R-:W-:Y:S01]  /*2520*/  IABS R184, R10 ;  /* 0x0000000a00b87213 */ /* 0x000fe20000000000 */
[----:B------:R-:W-:Y:S02]  /*2530*/  IMAD R195, R252, R5, R195 ;  /* 0x00000005fcc37224 */ /* 0x000fe400078e02c3 */
[----:B------:R-:W-:-:S04]  /*2540*/  IMAD.HI.U32 R4, R7, R191, RZ ;  /* 0x000000bf07047227 */ /* 0x000fc800078e00ff */
[----:B------:R-:W-:Y:S01]  /*2550*/  VIADD R11, R3, 0x45 ;  /* 0x00000045030b7836 */ /* 0x000fe20000000000 */
[----:B------:R-:W-:Y:S01]  /*2560*/  IADD3 R4, PT, PT, -R4, RZ, RZ ;  /* 0x000000ff04047210 */ /* 0x000fe20007ffe1ff */
[----:B------:R-:W-:Y:S02]  /*2570*/  IMAD.MOV R9, RZ, RZ, -R0 ;  /* 0x000000ffff097224 */ /* 0x000fe400078e0a00 */
[----:B------:R-:W-:Y:S01]  /*2580*/  IMAD R194, R252, R13, R194 ;  /* 0x0000000dfcc27224 */ /* 0x000fe200078e02c2 */
[----:B------:R-:W-:Y:S01]  /*2590*/  IABS R185, R11 ;  /* 0x0000000b00b97213 */ /* 0x000fe20000000000 */
[----:B------:R-:W-:-:S04]  /*25a0*/  IMAD.HI.U32 R5, R7, R190, RZ ;  /* 0x000000be07057227 */ /* 0x000fc800078e00ff */
[----:B------:R-:W-:-:S04]  /*25b0*/  IMAD.HI.U32 R8, R7, R189, RZ ;  /* 0x000000bd07087227 */ /* 0x000fc800078e00ff */
[C---:B------:R-:W-:Y:S02]  /*25c0*/  VIADD R14, R3.reuse, 0x42 ;  /* 0x00000042030e7836 */ /* 0x040fe40000000000 */
[----:B------:R-:W-:Y:S02]  /*25d0*/  VIADD R12, R3, 0x44 ;  /* 0x00000044030c7836 */ /* 0x000fe40000000000 */
[----:B------:R-:W-:Y:S01]  /*25e0*/  IMAD.HI.U32 R0, R7, R213, RZ ;  /* 0x000000d507007227 */ /* 0x000fe200078e00ff */
[----:B------:R-:W-:Y:S01]  /*25f0*/  STL [R1+0x10b4], R14 ;  /* 0x0010b40e01007387 */ /* 0x000fe20000100800 */
[----:B------:R-:W-:Y:S02]  /*2600*/  IABS R188, R14 ;  /* 0x0000000e00bc7213 */ /* 0x000fe40000000000 */
[----:B------:R-:W-:Y:S01]  /*2610*/  VIADD R13, R3, 0x43 ;  /* 0x00000043030d7836 */ /* 0x000fe20000000000 */
[----:B------:R-:W-:Y:S01]  /*2620*/  IABS R186, R12 ;  /* 0x0000000c00ba7213 */ /* 0x000fe20000000000 */
[----:B------:R-:W-:Y:S01]  /*2630*/  IMAD R217, R252, R2, R217 ;  /* 0x00000002fcd97224 */ /* 0x000fe200078e02d9 */
[----:B------:R-:W-:Y:S01]  /*2640*/  IADD3 R0, PT, PT, -R0, RZ, RZ ;  /* 0x000000ff00007210 */ /* 0x000fe20007ffe1ff */
[----:B------:R-:W-:Y:S01]  /*2650*/  IMAD.HI.U32 R2, R7, R212, RZ ;  /* 0x000000d407027227 */ /* 0x000fe200078e00ff */
[----:B------:R-:W-:Y:S01]  /*2660*/  STL [R1+0x11d8], R13 ;  /* 0x0011d80d01007387 */ /* 0x000fe20000100800 */
[----:B------:R-:W-:-:S02]  /*2670*/  IABS R187, R13 ;  /* 0x0000000d00bb7213 */ /* 0x000fc40000000000 */
[----:B------:R-:W-:Y:S01]  /*2680*/  IMAD.MOV R5, RZ, RZ, -R5 ;  /* 0x000000ffff057224 */ /* 0x000fe200078e0a05 */
[----:B------:R1:W-:Y:S01]  /*2690*/  STL [R1+0x11dc], R12 ;  /* 0x0011dc0c01007387 */ /* 0x0003e20000100800 */
[----:B------:R-:W-:Y:S02]  /*26a0*/  IMAD.MOV R8, RZ, RZ, -R8 ;  /* 0x000000ffff087224 */ /* 0x000fe400078e0a08 */
[C---:B------:R-:W-:Y:S01]  /*26b0*/  IMAD R218, R252.reuse, R9, R218 ;  /* 0x00000009fcda7224 */ /* 0x040fe200078e02da */
[----:B------:R-:W-:Y:S01]  /*26c0*/  STL [R1+0x11e0], R11 ;  /* 0x0011e00b01007387 */ /* 0x000fe20000100800 */
[----:B------:R-:W-:Y:S02]  /*26d0*/  IMAD.MOV R9, RZ, RZ, -R2 ;  /* 0x000000ffff097224 */ /* 0x000fe400078e0a02 */
[C---:B------:R-:W-:Y:S01]  /*26e0*/  IMAD R190, R252.reuse, R5, R190 ;  /* 0x00000005fcbe7224 */ /* 0x040fe200078e02be */
[----:B------:R2:W-:Y:S01]  /*26f0*/  STL [R1+0x11e8], R10 ;  /* 0x0011e80a01007387 */ /* 0x0005e20000100800 */
[----:B------:R-:W-:-:S02]  /*2700*/  IMAD R189, R252, R8, R189 ;  /* 0x00000008fcbd7224 */ /* 0x000fc400078e02bd */
[----:B-1----:R-:W-:Y:S02]  /*2710*/  VIADD R12, R3, 0x4a ;  /* 0x0000004a030c7836 */ /* 0x002fe40000000000 */
[----:B------:R-:W-:-:S03]  /*2720*/  IMAD.HI.U32 R2, R7, R207, RZ ;  /* 0x000000cf07027227 */ /* 0x000fc600078e00ff */
[----:B------:R-:W-:Y:S01]  /*2730*/  IABS R180, R12 ;  /* 0x0000000c00b47213 */ /* 0x000fe20000000000 */
[----:B------:R-:W-:Y:S02]  /*2740*/  IMAD R191, R252, R4, R191 ;  /* 0x00000004fcbf7224 */ /* 0x000fe400078e02bf */
[----:B------:R-:W-:-:S04]  /*2750*/  IMAD.HI.U32 R5, R7, R185, RZ ;  /* 0x000000b907057227 */ /* 0x000fc800078e00ff */
[----:B------:R-:W-:-:S04]  /*2760*/  IMAD.HI.U32 R8, R7, R184, RZ ;  /* 0x000000b807087227 */ /* 0x000fc800078e00ff */
[C---:B------:R-:W-:Y:S02]  /*2770*/  VIADD R16, R3.reuse, 0x47 ;  /* 0x0000004703107836 */ /* 0x040fe40000000000 */
[----:B------:R-:W-:Y:S02]  /*2780*/  VIADD R14, R3, 0x49 ;  /* 0x00000049030e7836 */ /* 0x000fe40000000000 */
[----:B------:R-:W-:Y:S01]  /*2790*/  IMAD.HI.U32 R4, R7, R186, RZ ;  /* 0x000000ba07047227 */ /* 0x000fe200078e00ff */
[----:B------:R-:W-:Y:S01]  /*27a0*/  STL [R1+0x11ec], R16 ;  /* 0x0011ec1001007387 */ /* 0x000fe20000100800 */
[----:B------:R-:W-:Y:S02]  /*27b0*/  IABS R183, R16 ;  /* 0x0000001000b77213 */ /* 0x000fe40000000000 */
[----:B------:R-:W-:Y:S01]  /*27c0*/  IMAD R213, R252, R0, R213 ;  /* 0x00000000fcd57224 */ /* 0x000fe200078e02d5 */
[----:B------:R-:W-:Y:S01]  /*27d0*/  IABS R181, R14 ;  /* 0x0000000e00b57213 */ /* 0x000fe20000000000 */
[----:B--2---:R-:W-:Y:S01]  /*27e0*/  VIADD R10, R3, 0x4b ;  /* 0x0000004b030a7836 */ /* 0x004fe20000000000 */
[----:B------:R-:W-:Y:S01]  /*27f0*/  STL [R1+0x1200], R15 ;  /* 0x0012000f01007387 */ /* 0x000fe20000100800 */
[----:B------:R-:W-:-:S03]  /*2800*/  IMAD.HI.U32 R0, R7, R208, RZ ;  /* 0x000000d007007227 */ /* 0x000fc600078e00ff */
[----:B------:R1:W-:Y:S01]  /*2810*/  STL [R1+0x1204], R14 ;  /* 0x0012040e01007387 */ /* 0x0003e20000100800 */
[----:B------:R-:W-:Y:S01]  /*2820*/  IMAD.MOV R2, RZ, RZ, -R2 ;  /* 0x000000ffff027224 */ /* 0x000fe200078e0a02 */
[----:B------:R-:W-:Y:S01]  /*2830*/  IABS R179, R10 ;  /* 0x0000000a00b37213 */ /* 0x000fe20000000000 */
[----:B------:R-:W-:Y:S01]  /*2840*/  IMAD.MOV R5, RZ, RZ, -R5 ;  /* 0x000000ffff057224 */ /* 0x000fe200078e0a05 */
[----:B------:R2:W-:Y:S01]  /*2850*/  STL [R1+0x1208], R12 ;  /* 0x0012080c01007387 */ /* 0x0005e20000100800 */
[----:B------:R-:W-:Y:S02]  /*2860*/  IMAD.MOV R13, RZ, RZ, -R8 ;  /* 0x000000ffff0d7224 */ /* 0x000fe400078e0a08 */
[----:B------:R-:W-:Y:S01]  /*2870*/  IMAD.MOV R11, RZ, RZ, -R4 ;  /* 0x000000ffff0b7224 */ /* 0x000fe200078e0a04 */
[----:B------:R-:W-:Y:S01]  /*2880*/  STL [R1+0x120c], R10 ;  /* 0x00120c0a01007387 */ /* 0x000fe20000100800 */
[----:B------:R-:W-:Y:S02]  /*2890*/  IMAD R212, R252, R9, R212 ;  /* 0x00000009fcd47224 */ /* 0x000fe400078e02d4 */
[----:B------:R-:W-:-:S02]  /*28a0*/  IMAD.MOV R9, RZ, RZ, -R0 ;  /* 0x000000ffff097224 */ /* 0x000fc400078e0a00 */
[----:B------:R-:W-:Y:S02]  /*28b0*/  IMAD R207, R252, R2, R207 ;  /* 0x00000002fccf7224 */ /* 0x000fe400078e02cf */
[----:B------:R-:W-:-:S04]  /*28c0*/  IMAD.HI.U32 R0, R7, R203, RZ ;  /* 0x000000cb07007227 */ /* 0x000fc800078e00ff */
[C---:B------:R-:W-:Y:S02]  /*28d0*/  IMAD R185, R252.reuse, R5, R185 ;  /* 0x00000005fcb97224 */ /* 0x040fe400078e02b9 */
[----:B------:R-:W-:Y:S02]  /*28e0*/  IMAD R184, R252, R13, R184 ;  /* 0x0000000dfcb87224 */ /* 0x000fe400078e02b8 */
[----:B-1----:R-:W-:Y:S02]  /*28f0*/  VIADD R14, R3, 0x4c ;  /* 0x0000004c030e7836 */ /* 0x002fe40000000000 */
[----:B------:R-:W-:-:S03]  /*2900*/  IMAD.HI.U32 R2, R7, R202, RZ ;  /* 0x000000ca07027227 */ /* 0x000fc600078e00ff */
[----:B------:R1:W-:Y:S01]  /*2910*/  STL [R1+0x1210], R14 ;  /* 0x0012100e01007387 */ /* 0x0003e20000100800 */
[----:B------:R-:W-:Y:S01]  /*2920*/  IMAD R186, R252, R11, R186 ;  /* 0x0000000bfcba7224 */ /* 0x000fe200078e02ba */
[----:B------:R-:W-:Y:S01]  /*2930*/  IABS R178, R14 ;  /* 0x0000000e00b27213 */ /* 0x000fe20000000000 */
[----:B------:R-:W-:-:S04]  /*2940*/  IMAD.HI.U32 R5, R7, R180, RZ ;  /* 0x000000b407057227 */ /* 0x000fc800078e00ff */
[----:B------:R-:W-:Y:S01]  /*2950*/  VIADD R13, R3, 0x4d ;  /* 0x0000004d030d7836 */ /* 0x000fe20000000000 */
[----:B------:R-:W-:Y:S01]  /*2960*/  IADD3 R5, PT, PT, -R5, RZ, RZ ;  /* 0x000000ff05057210 */ /* 0x000fe20007ffe1ff */
[C---:B--2---:R-:W-:Y:S01]  /*2970*/  VIADD R12, R3.reuse, 0x4e ;  /* 0x0000004e030c7836 */ /* 0x044fe20000000000 */
[----:B-1----:R-:W-:Y:S01]  /*2980*/  IADD3 R14, PT, PT, R3, 0x53, RZ ;  /* 0x00000053030e7810 */ /* 0x002fe20007ffe0ff */
[----:B------:R-:W-:Y:S01]  /*2990*/  IMAD.HI.U32 R4, R7, R181, RZ ;  /* 0x000000b507047227 */ /* 0x000fe200078e00ff */
[----:B------:R-:W-:Y:S01]  /*29a0*/  STL [R1+0x1224], R13 ;  /* 0x0012240d01007387 */ /* 0x000fe20000100800 */
[----:B------:R-:W-:Y:S02]  /*29b0*/  IABS R177, R13 ;  /* 0x0000000d00b17213 */ /* 0x000fe40000000000 */
[C---:B------:R-:W-:Y:S01]  /*29c0*/  VIADD R11, R3.reuse, 0x4f ;  /* 0x0000004f030b7836 */ /* 0x040fe20000000000 */
[----:B------:R-:W-:Y:S01]  /*29d0*/  IABS R176, R12 ;  /* 0x0000000c00b07213 */ /* 0x000fe20000000000 */
[----:B------:R-:W-:Y:S01]  /*29e0*/  VIADD R10, R3, 0x50 ;  /* 0x00000050030a7836 */ /* 0x000fe20000000000 */
[----:B------:R-:W-:Y:S01]  /*29f0*/  STL [R1+0x1228], R12 ;  /* 0x0012280c01007387 */ /* 0x000fe20000100800 */
[----:B------:R-:W-:Y:S01]  /*2a00*/  IMAD.MOV R0, RZ, RZ, -R0 ;  /* 0x000000ffff007224 */ /* 0x000fe200078e0a00 */
[----:B------:R-:W-:Y:S01]  /*2a10*/  IABS R175, R11 ;  /* 0x0000000b00af7213 */ /* 0x000fe20000000000 */
[----:B------:R-:W-:Y:S01]  /*2a20*/  IMAD.HI.U32 R8, R7, R179, RZ ;  /* 0x000000b307087227 */ /* 0x000fe200078e00ff */
[----:B------:R-:W-:Y:S01]  /*2a30*/  STL [R1+0x1230], R11 ;  /* 0x0012300b01007387 */ /* 0x000fe20000100800 */
[----:B------:R-:W-:-:S02]  /*2a40*/  IABS R174, R10 ;  /* 0x0000000a00ae7213 */ /* 0x000fc40000000000 */
[----:B------:R-:W-:Y:S01]  /*2a50*/  IMAD R208, R252, R9, R208 ;  /* 0x00000009fcd07224 */ /* 0x000fe200078e02d0 */
[----:B------:R-:W-:Y:S01]  /*2a60*/  IADD3 R9, PT, PT, -R2, RZ, RZ ;  /* 0x000000ff02097210 */ /* 0x000fe20007ffe1ff */
[----:B------:R-:W-:Y:S01]  /*2a70*/  IMAD.MOV R4, RZ, RZ, -R4 ;  /* 0x000000ffff047224 */ /* 0x000fe200078e0a04 */
[----:B------:R1:W-:Y:S01]  /*2a80*/  STL [R1+0x1234], R10 ;  /* 0x0012340a01007387 */ /* 0x0003e20000100800 */
[----:B------:R-:W-:Y:S01]  /*2a90*/  IMAD.HI.U32 R2, R7, R197, RZ ;  /* 0x000000c507027227 */ /* 0x000fe200078e00ff */
[----:B------:R-:W-:-:S03]  /*2aa0*/  IABS R171, R14 ;  /* 0x0000000e00ab7213 */ /* 0x000fc60000000000 */
[----:B------:R-:W-:Y:S02]  /*2ab0*/  IMAD R203, R252, R0, R203 ;  /* 0x00000000fccb7224 */ /* 0x000fe400078e02cb */
[----:B------:R-:W-:Y:S02]  /*2ac0*/  IMAD.MOV R8, RZ, RZ, -R8 ;  /* 0x000000ffff087224 */ /* 0x000fe400078e0a08 */
[----:B------:R-:W-:-:S04]  /*2ad0*/  IMAD.HI.U32 R0, R7, R198, RZ ;  /* 0x000000c607007227 */ /* 0x000fc800078e00ff */
[C---:B------:R-:W-:Y:S02]  /*2ae0*/  IMAD R181, R252.reuse, R4, R181 ;  /* 0x00000004fcb57224 */ /* 0x040fe400078e02b5 */
[C---:B------:R-:W-:Y:S02]  /*2af0*/  VIADD R16, R3.reuse, 0x51 ;  /* 0x0000005103107836 */ /* 0x040fe40000000000 */
[----:B-1----:R-:W-:Y:S02]  /*2b00*/  VIADD R10, R3, 0x55 ;  /* 0x00000055030a7836 */ /* 0x002fe40000000000 */
[----:B------:R-:W-:Y:S01]  /*2b10*/  IMAD.MOV R2, RZ, RZ, -R2 ;  /* 0x000000ffff027224 */ /* 0x000fe200078e0a02 */
[----:B------:R-:W-:Y:S01]  /*2b20*/  STL [R1+0x1238], R16 ;  /* 0x0012381001007387 */ /* 0x000fe20000100800 */
[----:B------:R-:W-:Y:S01]  /*2b30*/  IMAD R180, R252, R5, R180 ;  /* 0x00000005fcb47224 */ /* 0x000fe200078e02b4 */
[----:B------:R-:W-:Y:S01]  /*2b40*/  IABS R169, R10 ;  /* 0x0000000a00a97213 */ /* 0x000fe20000000000 */
[----:B------:R-:W-:Y:S01]  /*2b50*/  IMAD.HI.U32 R4, R7, R176, RZ ;  /* 0x000000b007047227 */ /* 0x000fe200078e00ff */
[----:B------:R-:W-:-:S03]  /*2b60*/  IABS R173, R16 ;  /* 0x0000001000ad7213 */ /* 0x000fc60000000000 */
[C---:B------:R-:W-:Y:S02]  /*2b70*/  VIADD R15, R3.reuse, 0x52 ;  /* 0x00000052030f7836 */ /* 0x040fe40000000000 */
[----:B------:R-:W-:Y:S02]  /*2b80*/  VIADD R12, R3, 0x54 ;  /* 0x00000054030c7836 */ /* 0x000fe40000000000 */
[C---:B------:R-:W-:Y:S01]  /*2b90*/  IMAD R202, R252.reuse, R9, R202 ;  /* 0x00000009fcca7224 */ /* 0x040fe200078e02ca */
[----:B------:R-:W-:Y:S01]  /*2ba0*/  STL [R1+0x1244], R15 ;  /* 0x0012440f01007387 */ /* 0x000fe20000100800 */
[----:B------:R-:W-:Y:S01]  /*2bb0*/  IMAD R179, R252, R8, R179 ;  /* 0x00000008fcb37224 */ /* 0x000fe200078e02b3 */
[----:B------:R-:W-:Y:S01]  /*2bc0*/  IABS R170, R12 ;  /* 0x0000000c00aa7213 */ /* 0x000fe20000000000 */
[----:B------:R-:W-:Y:S01]  /*2bd0*/  IMAD.HI.U32 R5, R7, R175, RZ ;  /* 0x000000af07057227 */ /* 0x000fe200078e00ff */
[----:B------:R-:W-:Y:S01]  /*2be0*/  STL [R1+0x1248], R14 ;  /* 0x0012480e01007387 */ /* 0x000fe20000100800 */
[----:B------:R-:W-:-:S02]  /*2bf0*/  IABS R172, R15 ;  /* 0x0000000f00ac7213 */ /* 0x000fc40000000000 */
[----:B------:R-:W-:Y:S01]  /*2c00*/  IMAD.MOV R9, RZ, RZ, -R0 ;  /* 0x000000ffff097224 */ /* 0x000fe200078e0a00 */
[----:B------:R1:W-:Y:S01]  /*2c10*/  STL [R1+0x1250], R12 ;  /* 0x0012500c01007387 */ /* 0x0003e20000100800 */
[----:B------:R-:W-:-:S03]  /*2c20*/  IMAD.HI.U32 R8, R7, R174, RZ ;  /* 0x000000ae07087227 */ /* 0x000fc600078e00ff */
[----:B------:R2:W-:Y:S01]  /*2c30*/  STL [R1+0x1254], R10 ;  /* 0x0012540a01007387 */ /* 0x0005e20000100800 */
[----:B------:R-:W-:-:S04]  /*2c40*/  IMAD.HI.U32 R0, R7, R193, RZ ;  /* 0x000000c107007227 */ /* 0x000fc800078e00ff */
[----:B------:R-:W-:Y:S02]  /*2c50*/  IMAD R197, R252, R2, R197 ;  /* 0x00000002fcc57224 */ /* 0x000fe400078e02c5 */
[----:B------:R-:W-:Y:S02]  /*2c60*/  IMAD.MOV R11, RZ, RZ, -R4 ;  /* 0x000000ffff0b7224 */ /* 0x000fe400078e0a04 */
[----:B------:R-:W-:-:S04]  /*2c70*/  IMAD.HI.U32 R2, R7, R192, RZ ;  /* 0x000000c007027227 */ /* 0x000fc800078e00ff */
[----:B------:R-:W-:Y:S02]  /*2c80*/  IMAD.MOV R5, RZ, RZ, -R5 ;  /* 0x000000ffff057224 */ /* 0x000fe400078e0a05 */
[----:B------:R-:W-:Y:S02]  /*2c90*/  IMAD.MOV R13, RZ, RZ, -R8 ;  /* 0x000000ffff0d7224 */ /* 0x000fe400078e0a08 */
[----:B------:R-:W-:Y:S02]  /*2ca0*/  IMAD.MOV R0, RZ, RZ, -R0 ;  /* 0x000000ffff007224 */ /* 0x000fe400078e0a00 */
[C---:B------:R-:W-:Y:S02]  /*2cb0*/  IMAD R198, R252.reuse, R9, R198 ;  /* 0x00000009fcc67224 */ /* 0x040fe400078e02c6 */
[----:B------:R-:W-:Y:S02]  /*2cc0*/  IMAD R176, R252, R11, R176 ;  /* 0x0000000bfcb07224 */ /* 0x000fe400078e02b0 */
[----:B-1----:R-:W-:-:S02]  /*2cd0*/  VIADD R12, R3, 0x58 ;  /* 0x00000058030c7836 */ /* 0x002fc40000000000 */
[----:B------:R-:W-:Y:S02]  /*2ce0*/  IMAD.MOV R9, RZ, RZ, -R2 ;  /* 0x000000ffff097224 */ /* 0x000fe400078e0a02 */
[----:B------:R-:W-:Y:S01]  /*2cf0*/  IMAD R175, R252, R5, R175 ;  /* 0x00000005fcaf7224 */ /* 0x000fe200078e02af */
[----:B------:R-:W-:Y:S01]  /*2d00*/  IABS R166, R12 ;  /* 0x0000000c00a67213 */ /* 0x000fe20000000000 */
[----:B------:R-:W-:-:S04]  /*2d10*/  IMAD.HI.U32 R4, R7, R171, RZ ;  /* 0x000000ab07047227 */ /* 0x000fc800078e00ff */
[----:B------:R-:W-:-:S04]  /*2d20*/  IMAD.HI.U32 R8, R7, R169, RZ ;  /* 0x000000a907087227 */ /* 0x000fc800078e00ff */
[C---:B------:R-:W-:Y:S01]  /*2d30*/  VIADD R14, R3.reuse, 0x56 ;  /* 0x00000056030e7836 */ /* 0x040fe20000000000 */
[----:B------:R-:W-:Y:S01]  /*2d40*/  IADD3 R8, PT, PT, -R8, RZ, RZ ;  /* 0x000000ff08087210 */ /* 0x000fe20007ffe1ff */
[----:B------:R-:W-:Y:S02]  /*2d50*/  VIADD R11, R3, 0x59 ;  /* 0x00000059030b7836 */ /* 0x000fe40000000000 */
[C---:B------:R-:W-:Y:S01]  /*2d60*/  IMAD.HI.U32 R2, R7.reuse, R187, RZ ;  /* 0x000000bb07027227 */ /* 0x040fe200078e00ff */
[----:B------:R1:W-:Y:S01]  /*2d70*/  STL [R1+0x125c], R14 ;  /* 0x00125c0e01007387 */ /* 0x0003e20000100800 */
[----:B------:R-:W-:Y:S02]  /*2d80*/  IABS R168, R14 ;  /* 0x0000000e00a87213 */ /* 0x000fe40000000000 */
[----:B------:R-:W-:Y:S01]  /*2d90*/  IMAD R174, R252, R13, R174 ;  /* 0x0000000dfcae7224 */ /* 0x000fe200078e02ae */
[----:B------:R-:W-:Y:S01]  /*2da0*/  IABS R165, R11 ;  /* 0x0000000b00a57213 */ /* 0x000fe20000000000 */
[----:B------:R-:W-:-:S04]  /*2db0*/  IMAD.HI.U32 R5, R7, R170, RZ ;  /* 0x000000aa07057227 */ /* 0x000fc800078e00ff */
[C---:B--2---:R-:W-:Y:S02]  /*2dc0*/  VIADD R10, R3.reuse, 0x5a ;  /* 0x0000005a030a7836 */ /* 0x044fe40000000000 */
[----:B------:R-:W-:Y:S02]  /*2dd0*/  IMAD R193, R252, R0, R193 ;  /* 0x00000000fcc17224 */ /* 0x000fe400078e02c1 */
[----:B------:R-:W-:Y:S01]  /*2de0*/  VIADD R13, R3, 0x57 ;  /* 0x00000057030d7836 */ /* 0x000fe20000000000 */
[----:B------:R-:W-:Y:S01]  /*2df0*/  IABS R164, R10 ;  /* 0x0000000a00a47213 */ /* 0x000fe20000000000 */
[----:B------:R-:W-:-:S03]  /*2e00*/  IMAD.HI.U32 R0, R7, R188, RZ ;  /* 0x000000bc07007227 */ /* 0x000fc600078e00ff */
[----:B------:R-:W-:Y:S01]  /*2e10*/  STL [R1+0x1264], R13 ;  /* 0x0012640d01007387 */ /* 0x000fe20000100800 */
[----:B------:R-:W-:Y:S01]  /*2e20*/  IMAD.MOV R4, RZ, RZ, -R4 ;  /* 0x000000ffff047224 */ /* 0x000fe200078e0a04 */
[----:B------:R-:W-:Y:S01]  /*2e30*/  IABS R167, R13 ;  /* 0x0000000d00a77213 */ /* 0x000fe20000000000 */
[----:B------:R-:W-:Y:S01]  /*2e40*/  IMAD.MOV R2, RZ, RZ, -R2 ;  /* 0x000000ffff027224 */ /* 0x000fe200078e0a02 */
[----:B------:R2:W-:Y:S01]  /*2e50*/  STL [R1+0x1268], R12 ;  /* 0x0012680c01007387 */ /* 0x0005e20000100800 */
[----:B------:R-:W-:Y:S02]  /*2e60*/  IMAD.MOV R5, RZ, RZ, -R5 ;  /* 0x000000ffff057224 */ /* 0x000fe400078e0a05 */
[----:B------:R-:W-:Y:S01]  /*2e70*/  IMAD R192, R252, R9, R192 ;  /* 0x00000009fcc07224 */ /* 0x000fe200078e02c0 */
[----:B------:R-:W-:Y:S01]  /*2e80*/  STL [R1+0x126c], R11 ;  /* 0x00126c0b01007387 */ /* 0x000fe20000100800 */
[C---:B------:R-:W-:Y:S02]  /*2e90*/  VIADD R16, R3.reuse, 0x5b ;  /* 0x0000005b03107836 */ /* 0x040fe40000000000 */
[C---:B-1----:R-:W-:Y:S01]  /*2ea0*/  VIADD R14, R3.reuse, 0x5d ;  /* 0x0000005d030e7836 */ /* 0x042fe20000000000 */
[----:B------:R-:W-:Y:S01]  /*2eb0*/  STL [R1+0x1274], R10 ;  /* 0x0012740a01007387 */ /* 0x000fe20000100800 */
[----:B------:R-:W-:Y:S01]  /*2ec0*/  IMAD.MOV R9, RZ, RZ, -R0 ;  /* 0x000000ffff097224 */ /* 0x000fe200078e0a00 */
[C---:B--2---:R-:W-:Y:S01]  /*2ed0*/  IADD3 R12, PT, PT, R3.reuse, 0x5e, RZ ;  /* 0x0000005e030c7810 */ /* 0x044fe20007ffe0ff */
[----:B------:R-:W-:Y:S01]  /*2ee0*/  VIADD R15, R3, 0x5c ;  /* 0x0000005c030f7836 */ /* 0x000fe20000000000 */
[----:B------:R-:W-:Y:S01]  /*2ef0*/  STL [R1+0x1278], R16 ;  /* 0x0012781001007387 */ /* 0x000fe20000100800 */
[----:B------:R-:W-:Y:S01]  /*2f00*/  IMAD.HI.U32 R0, R7, R183, RZ ;  /* 0x000000b707007227 */ /* 0x000fe200078e00ff */
[----:B------:R-:W-:-:S02]  /*2f10*/  IABS R161, R14 ;  /* 0x0000000e00a17213 */ /* 0x000fc40000000000 */
[----:B------:R-:W-:Y:S01]  /*2f20*/  STL [R1+0x128c], R15 ;  /* 0x00128c0f01007387 */ /* 0x000fe20000100800 */
[C---:B------:R-:W-:Y:S01]  /*2f30*/  IMAD R171, R252.reuse, R4, R171 ;  /* 0x00000004fcab7224 */ /* 0x040fe200078e02ab */
[----:B------:R-:W-:Y:S01]  /*2f40*/  IABS R160, R12 ;  /* 0x0000000c00a07213 */ /* 0x000fe20000000000 */
[C---:B------:R-:W-:Y:S01]  /*2f50*/  IMAD R187, R252.reuse, R2, R187 ;  /* 0x00000002fcbb7224 */ /* 0x040fe200078e02bb */
[----:B------:R1:W-:Y:S01]  /*2f60*/  STL [R1+0x1290], R14 ;  /* 0x0012900e01007387 */ /* 0x0003e20000100800 */
[----:B------:R-:W-:Y:S01]  /*2f70*/  IMAD R170, R252, R5, R170 ;  /* 0x00000005fcaa7224 */ /* 0x000fe200078e02aa */
[----:B------:R-:W-:Y:S01]  /*2f80*/  IABS R163, R16 ;  /* 0x0000001000a37213 */ /* 0x000fe20000000000 */
[C---:B------:R-:W-:Y:S01]  /*2f90*/  IMAD.HI.U32 R4, R7.reuse, R166, RZ ;  /* 0x000000a607047227 */ /* 0x040fe200078e00ff */
[----:B------:R2:W-:Y:S01]  /*2fa0*/  STL [R1+0x1294], R12 ;  /* 0x0012940c01007387 */ /* 0x0005e20000100800 */
[----:B------:R-:W-:Y:S02]  /*2fb0*/  IABS R162, R15 ;  /* 0x0000000f00a27213 */ /* 0x000fe40000000000 */
[----:B------:R-:W-:Y:S01]  /*2fc0*/  IMAD.HI.U32 R2, R7, R182, RZ ;  /* 0x000000b607027227 */ /* 0x000fe200078e00ff */
[----:B-1----:R-:W-:-:S03]  /*2fd0*/  IADD3 R14, PT, PT, R3, 0x60, RZ ;  /* 0x00000060030e7810 */ /* 0x002fc60007ffe0ff */
[----:B------:R-:W-:Y:S02]  /*2fe0*/  IMAD R169, R252, R8, R169 ;  /* 0x00000008fca97224 */ /* 0x000fe400078e02a9 */
[----:B------:R-:W-:Y:S01]  /*2ff0*/  IMAD.HI.U32 R5, R7, R165, RZ ;  /* 0x000000a507057227 */ /* 0x000fe200078e00ff */
[----:B------:R-:W-:-:S03]  /*3000*/  IABS R158, R14 ;  /* 0x0000000e009e7213 */ /* 0x000fc60000000000 */
[----:B------:R-:W-:-:S04]  /*3010*/  IMAD.HI.U32 R8, R7, R164, RZ ;  /* 0x000000a407087227 */ /* 0x000fc800078e00ff */
[----:B------:R-:W-:Y:S02]  /*3020*/  IMAD.MOV R0, RZ, RZ, -R0 ;  /* 0x000000ffff007224 */ /* 0x000fe400078e0a00 */
[----:B------:R-:W-:Y:S02]  /*3030*/  VIADD R10, R3, 0x5f ;  /* 0x0000005f030a7836 */ /* 0x000fe40000000000 */
[----:B------:R-:W-:Y:S02]  /*3040*/  IMAD R188, R252, R9, R188 ;  /* 0x00000009fcbc7224 */ /* 0x000fe400078e02bc */
[----:B------:R-:W-:Y:S01]  /*3050*/  IMAD.MOV R11, RZ, RZ, -R4 ;  /* 0x000000ffff0b7224 */ /* 0x000fe200078e0a04 */
[----:B------:R-:W-:Y:S01]  /*3060*/  IABS R159, R10 ;  /* 0x0000000a009f7213 */ /* 0x000fe20000000000 */
[----:B------:R-:W-:Y:S01]  /*3070*/  IMAD.MOV R9, RZ, RZ, -R2 ;  /* 0x000000ffff097224 */ /* 0x000fe200078e0a02 */
[----:B------:R1:W-:Y:S01]  /*3080*/  STL [R1+0x1298], R10 ;  /* 0x0012980a01007387 */ /* 0x0003e20000100800 */
[----:B------:R-:W-:-:S02]  /*3090*/  IMAD.MOV R5, RZ, RZ, -R5 ;  /* 0x000000ffff057224 */ /* 0x000fc400078e0a05 */
[----:B------:R-:W-:Y:S01]  /*30a0*/  IMAD.HI.U32 R2, R7, R177, RZ ;  /* 0x000000b107027227 */ /* 0x000fe200078e00ff */
[----:B------:R-:W-:Y:S03]  /*30b0*/  STL [R1+0x129c], R14 ;  /* 0x00129c0e01007387 */ /* 0x000fe60000100800 */
[----:B------:R-:W-:Y:S02]  /*30c0*/  IMAD.MOV R13, RZ, RZ, -R8 ;  /* 0x000000ffff0d7224 */ /* 0x000fe400078e0a08 */
[----:B--2---:R-:W-:Y:S02]  /*30d0*/  VIADD R12, R3, 0x62 ;  /* 0x00000062030c7836 */ /* 0x004fe40000000000 */
[----:B------:R-:W-:Y:S02]  /*30e0*/  IMAD R183, R252, R0, R183 ;  /* 0x00000000fcb77224 */ /* 0x000fe400078e02b7 */
[----:B------:R-:W-:Y:S01]  /*30f0*/  IMAD.HI.U32 R4, R7, R161, RZ ;  /* 0x000000a107047227 */ /* 0x000fe200078e00ff */
[----:B------:R-:W-:-:S03]  /*3100*/  IABS R156, R12 ;  /* 0x0000000c009c7213 */ /* 0x000fc60000000000 */
[----:B------:R-:W-:-:S04]  /*3110*/  IMAD.HI.U32 R0, R7, R178, RZ ;  /* 0x000000b207007227 */ /* 0x000fc800078e00ff */
[C---:B------:R-:W-:Y:S02]  /*3120*/  IMAD R166, R252.reuse, R11, R166 ;  /* 0x0000000bfca67224 */ /* 0x040fe400078e02a6 */
[C---:B------:R-:W-:Y:S02]  /*3130*/  IMAD R165, R252.reuse, R5, R165 ;  /* 0x00000005fca57224 */ /* 0x040fe400078e02a5 */
[----:B------:R-:W-:Y:S02]  /*3140*/  VIADD R11, R3, 0x63 ;  /* 0x00000063030b7836 */ /* 0x000fe40000000000 */
[----:B------:R-:W-:Y:S02]  /*3150*/  IMAD.MOV R2, RZ, RZ, -R2 ;  /* 0x000000ffff027224 */ /* 0x000fe400078e0a02 */
[----:B------:R-:W-:Y:S01]  /*3160*/  IMAD R164, R252, R13, R164 ;  /* 0x0000000dfca47224 */ /* 0x000fe200078e02a4 */
[----:B------:R-:W-:Y:S01]  /*3170*/  IABS R155, R11 ;  /* 0x0000000b009b7213 */ /* 0x000fe20000000000 */
[----:B------:R-:W-:-:S04]  /*3180*/  IMAD.HI.U32 R5, R7, R160, RZ ;  /* 0x000000a007057227 */ /* 0x000fc800078e00ff */
[----:B------:R-:W-:Y:S02]  /*3190*/  IMAD.MOV R4, RZ, RZ, -R4 ;  /* 0x000000ffff047224 */ /* 0x000fe400078e0a04 */
[C---:B------:R-:W-:Y:S02]  /*31a0*/  VIADD R13, R3.reuse, 0x61 ;  /* 0x00000061030d7836 */ /* 0x040fe40000000000 */
[----:B------:R-:W-:Y:S01]  /*31b0*/  IMAD R182, R252, R9, R182 ;  /* 0x00000009fcb67224 */ /* 0x000fe200078e02b6 */
[----:B------:R-:W-:Y:S01]  /*31c0*/  IADD3 R9, PT, PT, -R0, RZ, RZ ;  /* 0x000000ff00097210 */ /* 0x000fe20007ffe1ff */
[----:B-1----:R-:W-:Y:S01]  /*31d0*/  VIADD R10, R3, 0x64 ;  /* 0x00000064030a7836 */ /* 0x002fe20000000000 */
[----:B------:R-:W-:Y:S01]  /*31e0*/  STL [R1+0x12b0], R13 ;  /* 0x0012b00d01007387 */ /* 0x000fe20000100800 */
[C---:B------:R-:W-:Y:S01]  /*31f0*/  IMAD.HI.U32 R8, R7.reuse, R159, RZ ;  /* 0x0000009f07087227 */ /* 0x040fe200078e00ff */
[----:B------:R-:W-:Y:S02]  /*3200*/  IABS R157, R13 ;  /* 0x0000000d009d7213 */ /* 0x000fe40000000000 */
[----:B------:R-:W-:Y:S01]  /*3210*/  STL [R1+0x12b8], R12 ;  /* 0x0012b80c01007387 */ /* 0x000fe20000100800 */
[----:B------:R-:W-:Y:S01]  /*3220*/  IMAD R177, R252, R2, R177 ;  /* 0x00000002fcb17224 */ /* 0x000fe200078e02b1 */
[----:B------:R-:W-:Y:S01]  /*3230*/  IABS R154, R10 ;  /* 0x0000000a009a7213 */ /* 0x000fe20000000000 */
[----:B------:R-:W-:Y:S01]  /*3240*/  IMAD.MOV R5, RZ, RZ, -R5 ;  /* 0x000000ffff057224 */ /* 0x000fe200078e0a05 */
[----:B------:R1:W-:Y:S01]  /*3250*/  STL [R1+0x12bc], R11 ;  /* 0x0012bc0b01007387 */ /* 0x0003e20000100800 */
[----:B------:R-:W-:-:S03]  /*3260*/  IMAD.HI.U32 R2, R7, R172, RZ ;  /* 0x000000ac07027227 */ /* 0x000fc600078e00ff */
[----:B------:R2:W-:Y:S01]  /*3270*/  STL [R1+0x12c0], R10 ;  /* 0x0012c00a01007387 */ /* 0x0005e20000100800 */
[----:B------:R-:W-:Y:S02]  /*3280*/  IMAD R161, R252, R4, R161 ;  /* 0x00000004fca17224 */ /* 0x000fe400078e02a1 */
[----:B------:R-:W-:-:S04]  /*3290*/  IMAD.HI.U32 R4, R7, R156, RZ ;  /* 0x0000009c07047227 */ /* 0x000fc800078e00ff */
[----:B------:R-:W-:Y:S01]  /*32a0*/  IMAD.HI.U32 R0, R7, R173, RZ ;  /* 0x000000ad07007227 */ /* 0x000fe200078e00ff */
[----:B-1----:R-:W-:Y:S02]  /*32b0*/  IADD3 R11, PT, PT, -R4, RZ, RZ ;  /* 0x000000ff040b7210 */ /* 0x002fe40007ffe1ff */
[C---:B--2---:R-:W-:Y:S01]  /*32c0*/  IADD3 R10, PT, PT, R3.reuse, 0x69, RZ ;  /* 0x00000069030a7810 */ /* 0x044fe20007ffe0ff */
[----:B------:R-:W-:Y:S02]  /*32d0*/  IMAD.MOV R8, RZ, RZ, -R8 ;  /* 0x000000ffff087224 */ /* 0x000fe400078e0a08 */
[C---:B------:R-:W-:Y:S01]  /*32e0*/  IMAD R178, R252.reuse, R9, R178 ;  /* 0x00000009fcb27224 */ /* 0x040fe200078e02b2 */
[----:B------:R-:W-:Y:S01]  /*32f0*/  IABS R149, R10 ;  /* 0x0000000a00957213 */ /* 0x000fe20000000000 */
[----:B------:R-:W-:Y:S02]  /*3300*/  IMAD R160, R252, R5, R160 ;  /* 0x00000005fca07224 */ /* 0x000fe400078e02a0 */
[----:B------:R-:W-:-:S02]  /*3310*/  VIADD R16, R3, 0x65 ;  /* 0x0000006503107836 */ /* 0x000fc40000000000 */
[----:B------:R-:W-:Y:S02]  /*3320*/  VIADD R12, R3, 0x68 ;  /* 0x00000068030c7836 */ /* 0x000fe40000000000 */
[----:B------:R-:W-:Y:S01]  /*3330*/  IMAD.MOV R9, RZ, RZ, -R2 ;  /* 0x000000ffff097224 */ /* 0x000fe200078e0a02 */
[----:B------:R-:W-:Y:S01]  /*3340*/  STL [R1+0x12c4], R16 ;  /* 0x0012c41001007387 */ /* 0x000fe20000100800 */
[----:B------:R-:W-:Y:S01]  /*3350*/  IMAD.HI.U32 R5, R7, R155, RZ ;  /* 0x0000009b07057227 */ /* 0x000fe200078e00ff */
[----:B------:R-:W-:Y:S02]  /*3360*/  IABS R150, R12 ;  /* 0x0000000c00967213 */ /* 0x000fe40000000000 */
[----:B------:R-:W-:Y:S01]  /*3370*/  IABS R153, R16 ;  /* 0x0000001000997213 */ /* 0x000fe20000000000 */
[----:B------:R-:W-:Y:S02]  /*3380*/  VIADD R15, R3, 0x66 ;  /* 0x00000066030f7836 */ /* 0x000fe40000000000 */
[----:B------:R-:W-:-:S03]  /*3390*/  IMAD.HI.U32 R2, R7, R167, RZ ;  /* 0x000000a707027227 */ /* 0x000fc600078e00ff */
[----:B------:R-:W-:Y:S01]  /*33a0*/  STL [R1+0x12e8], R15 ;  /* 0x0012e80f01007387 */ /* 0x000fe20000100800 */
[----:B------:R-:W-:Y:S01]  /*33b0*/  VIADD R14, R3, 0x67 ;  /* 0x00000067030e7836 */ /* 0x000fe20000000000 */
[----:B------:R-:W-:Y:S01]  /*33c0*/  IADD3 R2, PT, PT, -R2, RZ, RZ ;  /* 0x000000ff02027210 */ /* 0x000fe20007ffe1ff */
[----:B------:R-:W-:Y:S01]  /*33d0*/  IMAD.MOV R0, RZ, RZ, -R0 ;  /* 0x000000ffff007224 */ /* 0x000fe200078e0a00 */
[----:B------:R-:W-:Y:S01]  /*33e0*/  IABS R152, R15 ;  /* 0x0000000f00987213 */ /* 0x000fe20000000000 */
[----:B------:R-:W-:Y:S01]  /*33f0*/  IMAD R159, R252, R8, R159 ;  /* 0x00000008fc9f7224 */ /* 0x000fe200078e029f */
[----:B------:R-:W-:Y:S01]  /*3400*/  STL [R1+0x12f4], R14 ;  /* 0x0012f40e01007387 */ /* 0x000fe20000100800 */
[----:B------:R-:W-:Y:S01]  /*3410*/  IMAD.HI.U32 R8, R7, R154, RZ ;  /* 0x0000009a07087227 */ /* 0x000fe200078e00ff */
[----:B------:R-:W-:Y:S02]  /*3420*/  IABS R151, R14 ;  /* 0x0000000e00977213 */ /* 0x000fe40000000000 */
[----:B------:R-:W-:Y:S01]  /*3430*/  STL [R1+0x12f8], R12 ;  /* 0x0012f80c01007387 */ /* 0x000fe20000100800 */
[----:B------:R-:W-:-:S02]  /*3440*/  IMAD.MOV R5, RZ, RZ, -R5 ;  /* 0x000000ffff057224 */ /* 0x000fc400078e0a05 */
[----:B------:R-:W-:Y:S01]  /*3450*/  IMAD R173, R252, R0, R173 ;  /* 0x00000000fcad7224 */ /* 0x000fe200078e02ad */
[----:B------:R1:W-:Y:S01]  /*3460*/  STL [R1+0x1300], R10 ;  /* 0x0013000a01007387 */ /* 0x0003e20000100800 */
[----:B------:R-:W-:-:S04]  /*3470*/  IMAD.HI.U32 R0, R7, R168, RZ ;  /* 0x000000a807007227 */ /* 0x000fc800078e00ff */
[----:B------:R-:W-:Y:S02]  /*3480*/  IMAD.MOV R13, RZ, RZ, -R8 ;  /* 0x000000ffff0d7224 */ /* 0x000fe400078e0a08 */
[C---:B------:R-:W-:Y:S02]  /*3490*/  IMAD R156, R252.reuse, R11, R156 ;  /* 0x0000000bfc9c7224 */ /* 0x040fe400078e029c */
[----:B------:R-:W-:Y:S02]  /*34a0*/  IMAD R155, R252, R5, R155 ;  /* 0x00000005fc9b7224 */ /* 0x000fe400078e029b */
[----:B------:R-:W-:Y:S02]  /*34b0*/  VIADD R11, R3, 0x6d ;  /* 0x0000006d030b7836 */ /* 0x000fe40000000000 */
[----:B------:R-:W-:-:S03]  /*34c0*/  IMAD.HI.U32 R5, R7, R150, RZ ;  /* 0x0000009607057227 */ /* 0x000fc600078e00ff */
[----:B------:R-:W-:Y:S01]  /*34d0*/  IABS R145, R11 ;  /* 0x0000000b00917213 */ /* 0x000fe20000000000 */
[----:B-1----:R-:W-:Y:S02]  /*34e0*/  VIADD R10, R3, 0x6e ;  /* 0x0000006e030a7836 */ /* 0x002fe40000000000 */
[----:B------:R-:W-:Y:S02]  /*34f0*/  IMAD R172, R252, R9, R172 ;  /* 0x00000009fcac7224 */ /* 0x000fe400078e02ac */
[----:B------:R-:W-:Y:S01]  /*3500*/  IMAD.HI.U32 R8, R7, R149, RZ ;  /* 0x0000009507087227 */ /* 0x000fe200078e00ff */
[----:B------:R-:W-:-:S03]  /*3510*/  IABS R144, R10 ;  /* 0x0000000a00907213 */ /* 0x000fc60000000000 */
[----:B------:R-:W-:Y:S02]  /*3520*/  IMAD.MOV R9, RZ, RZ, -R0 ;  /* 0x000000ffff097224 */ /* 0x000fe400078e0a00 */
[C---:B------:R-:W-:Y:S02]  /*3530*/  IMAD R167, R252.reuse, R2, R167 ;  /* 0x00000002fca77224 */ /* 0x040fe400078e02a7 */
[----:B------:R-:W-:Y:S01]  /*3540*/  IMAD R154, R252, R13, R154 ;  /* 0x0000000dfc9a7224 */ /* 0x000fe200078e029a */
[C---:B------:R-:W-:Y:S01]  /*3550*/  IADD3 R13, PT, PT, R3.reuse, 0x6b, RZ ;  /* 0x0000006b030d7810 */ /* 0x040fe20007ffe0ff */
[----:B------:R-:W-:Y:S02]  /*3560*/  VIADD R14, R3, 0x6a ;  /* 0x0000006a030e7836 */ /* 0x000fe40000000000 */
[C---:B------:R-:W-:Y:S01]  /*3570*/  IMAD.HI.U32 R0, R7.reuse, R163, RZ ;  /* 0x000000a307007227 */ /* 0x040fe200078e00ff */
[----:B------:R-:W-:Y:S02]  /*3580*/  IABS R147, R13 ;  /* 0x0000000d00937213 */ /* 0x000fe40000000000 */
[----:B------:R-:W-:Y:S01]  /*3590*/  STL [R1+0x130c], R14 ;  /* 0x00130c0e01007387 */ /* 0x000fe20000100800 */
[----:B------:R-:W-:Y:S01]  /*35a0*/  IMAD.HI.U32 R2, R7, R162, RZ ;  /* 0x000000a207027227 */ /* 0x000fe200078e00ff */
[----:B------:R-:W-:-:S02]  /*35b0*/  IABS R148, R14 ;  /* 0x0000000e00947213 */ /* 0x000fc40000000000 */
[----:B------:R-:W-:Y:S01]  /*35c0*/  STL [R1+0x132c], R13 ;  /* 0x00132c0d01007387 */ /* 0x000fe20000100800 */
[----:B------:R-:W-:Y:S02]  /*35d0*/  IMAD.MOV R5, RZ, RZ, -R5 ;  /* 0x000000ffff057224 */ /* 0x000fe400078e0a05 */
[----:B------:R-:W-:Y:S02]  /*35e0*/  VIADD R12, R3, 0x6c ;  /* 0x0000006c030c7836 */ /* 0x000fe40000000000 */
[----:B------:R-:W-:Y:S02]  /*35f0*/  IMAD.MOV R8, RZ, RZ, -R8 ;  /* 0x000000ffff087224 */ /* 0x000fe400078e0a08 */
[----:B------:R-:W-:Y:S01]  /*3600*/  IMAD R168, R252, R9, R168 ;  /* 0x00000009fca87224 */ /* 0x000fe200078e02a8 */
[----:B------:R1:W-:Y:S01]  /*3610*/  STL [R1+0x1334], R12 ;  /* 0x0013340c01007387 */ /* 0x0003e20000100800 */
[----:B------:R-:W-:Y:S01]  /*3620*/  IMAD.MOV R0, RZ, RZ, -R0 ;  /* 0x000000ffff007224 */ /* 0x000fe200078e0a00 */
[----:B------:R-:W-:Y:S01]  /*3630*/  IABS R146, R12 ;  /* 0x0000000c00927213 */ /* 0x000fe20000000000 */
[----:B------:R-:W-:Y:S01]  /*3640*/  IMAD.MOV R9, RZ, RZ, -R2 ;  /* 0x000000ffff097224 */ /* 0x000fe200078e0a02 */
[----:B------:R-:W-:Y:S01]  /*3650*/  STL [R1+0x133c], R11 ;  /* 0x00133c0b01007387 */ /* 0x000fe20000100800 */
[----:B------:R-:W-:-:S03]  /*3660*/  IMAD.HI.U32 R2, R7, R157, RZ ;  /* 0x0000009d07027227 */ /* 0x000fc600078e00ff */
[----:B------:R-:W-:Y:S01]  /*3670*/  STL [R1+0x1344], R10 ;  /* 0x0013440a01007387 */ /* 0x000fe20000100800 */
[C---:B------:R-:W-:Y:S02]  /*3680*/  IMAD R150, R252.reuse, R5, R150 ;  /* 0x00000005fc967224 */ /* 0x040fe400078e0296 */
[----:B------:R-:W-:Y:S02]  /*3690*/  IMAD R149, R252, R8, R149 ;  /* 0x00000008fc957224 */ /* 0x000fe400078e0295 */
[----:B------:R-:W-:-:S04]  /*36a0*/  IMAD.HI.U32 R5, R7, R145, RZ ;  /* 0x0000009107057227 */ /* 0x000fc800078e00ff */
[----:B------:R-:W-:Y:S01]  /*36b0*/  IMAD.HI.U32 R8, R7, R144, RZ ;  /* 0x0000009007087227 */ /* 0x000fe200078e00ff */
[----:B------:R-:W-:-:S03]  /*36c0*/  IADD3 R5, PT, PT, -R5, RZ, RZ ;  /* 0x000000ff05057210 */ /* 0x000fc60007ffe1ff */
[----:B-1----:R-:W-:Y:S02]  /*36d0*/  VIADD R12, R3, 0x72 ;  /* 0x00000072030c7836 */ /* 0x002fe40000000000 */
[----:B------:R-:W-:Y:S02]  /*36e0*/  IMAD R163, R252, R0, R163 ;  /* 0x00000000fca37224 */ /* 0x000fe400078e02a3 */
[----:B------:R-:W-:Y:S01]  /*36f0*/  IMAD.HI.U32 R0, R7, R158, RZ ;  /* 0x0000009e07007227 */ /* 0x000fe200078e00ff */
[----:B------:R-:W-:-:S03]  /*3700*/  IABS R140, R12 ;  /* 0x0000000c008c7213 */ /* 0x000fc60000000000 */
[----:B------:R-:W-:Y:S02]  /*3710*/  IMAD.MOV R2, RZ, RZ, -R2 ;  /* 0x000000ffff027224 */ /* 0x000fe400078e0a02 */
[----:B------:R-:W-:-:S04]  /*3720*/  IMAD.HI.U32 R4, R7, R151, RZ ;  /* 0x0000009707047227 */ /* 0x000fc800078e00ff */
[C---:B------:R-:W-:Y:S02]  /*3730*/  VIADD R16, R3.reuse, 0x6f ;  /* 0x0000006f03107836 */ /* 0x040fe40000000000 */
[C---:B------:R-:W-:Y:S02]  /*3740*/  VIADD R15, R3.reuse, 0x70 ;  /* 0x00000070030f7836 */ /* 0x040fe40000000000 */
[----:B------:R-:W-:Y:S01]  /*3750*/  IMAD.MOV R13, RZ, RZ, -R8 ;  /* 0x000000ffff0d7224 */ /* 0x000fe200078e0a08 */
[----:B------:R-:W-:Y:S01]  /*3760*/  STL [R1+0x134c], R16 ;  /* 0x00134c1001007387 */ /* 0x000fe20000100800 */
[----:B------:R-:W-:Y:S01]  /*3770*/  VIADD R14, R3, 0x71 ;  /* 0x00000071030e7836 */ /* 0x000fe20000000000 */
[----:B------:R-:W-:Y:S01]  /*3780*/  IABS R142, R15 ;  /* 0x0000000f008e7213 */ /* 0x000fe20000000000 */
[C---:B------:R-:W-:Y:S01]  /*3790*/  IMAD R162, R252.reuse, R9, R162 ;  /* 0x00000009fca27224 */ /* 0x040fe200078e02a2 */
[----:B------:R-:W-:Y:S01]  /*37a0*/  STL [R1+0x136c], R15 ;  /* 0x00136c0f01007387 */ /* 0x000fe20000100800 */
[----:B------:R-:W-:Y:S01]  /*37b0*/  IMAD.MOV R9, RZ, RZ, -R0 ;  /* 0x000000ffff097224 */ /* 0x000fe200078e0a00 */
[----:B------:R-:W-:Y:S01]  /*37c0*/  IABS R141, R14 ;  /* 0x0000000e008d7213 */ /* 0x000fe20000000000 */
[----:B------:R-:W-:Y:S01]  /*37d0*/  IMAD R157, R252, R2, R157 ;  /* 0x00000002fc9d7224 */ /* 0x000fe200078e029d */
[----:B------:R-:W-:Y:S01]  /*37e0*/  STL [R1+0x1378], R14 ;  /* 0x0013780e01007387 */ /* 0x000fe20000100800 */
[----:B------:R-:W-:Y:S01]  /*37f0*/  IMAD.MOV R4, RZ, RZ, -R4 ;  /* 0x000000ffff047224 */ /* 0x000fe200078e0a04 */
[----:B------:R-:W-:Y:S01]  /*3800*/  IABS R143, R16 ;  /* 0x00000010008f7213 */ /* 0x000fe20000000000 */
[C---:B------:R-:W-:Y:S01]  /*3810*/  IMAD.HI.U32 R0, R7.reuse, R153, RZ ;  /* 0x0000009907007227 */ /* 0x040fe200078e00ff */
[----:B------:R1:W-:Y:S03]  /*3820*/  STL [R1+0x1380], R12 ;  /* 0x0013800c01007387 */ /* 0x0003e60000100800 */
[----:B------:R-:W-:-:S04]  /*3830*/  IMAD.HI.U32 R2, R7, R152, RZ ;  /* 0x0000009807027227 */ /* 0x000fc800078e00ff */
[C---:B------:R-:W-:Y:S02]  /*3840*/  IMAD R144, R252.reuse, R13, R144 ;  /* 0x0000000dfc907224 */ /* 0x040fe400078e0290 */
[C---:B------:R-:W-:Y:S01]  /*3850*/  IMAD R145, R252.reuse, R5, R145 ;  /* 0x00000005fc917224 */ /* 0x040fe200078e0291 */
[C---:B-1----:R-:W-:Y:S01]  /*3860*/  IADD3 R12, PT, PT, R3.reuse, 0x76, RZ ;  /* 0x00000076030c7810 */ /* 0x042fe20007ffe0ff */
[C---:B------:R-:W-:Y:S02]  /*3870*/  VIADD R10, R3.reuse, 0x73 ;  /* 0x00000073030a7836 */ /* 0x040fe40000000000 */
[----:B------:R-:W-:Y:S01]  /*3880*/  VIADD R13, R3, 0x75 ;  /* 0x00000075030d7836 */ /* 0x000fe20000000000 */
[----:B------:R-:W-:Y:S01]  /*3890*/  IABS R136, R12 ;  /* 0x0000000c00887213 */ /* 0x000fe20000000000 */
[C---:B------:R-:W-:Y:S01]  /*38a0*/  IMAD R158, R252.reuse, R9, R158 ;  /* 0x00000009fc9e7224 */ /* 0x040fe200078e029e */
[----:B------:R-:W-:Y:S01]  /*38b0*/  STL [R1+0x1384], R10 ;  /* 0x0013840a01007387 */ /* 0x000fe20000100800 */
[----:B------:R-:W-:Y:S01]  /*38c0*/  IMAD R151, R252, R4, R151 ;  /* 0x00000004fc977224 */ /* 0x000fe200078e0297 */
[----:B------:R-:W-:Y:S01]  /*38d0*/  IABS R139, R10 ;  /* 0x0000000a008b7213 */ /* 0x000fe20000000000 */
[----:B------:R-:W-:Y:S01]  /*38e0*/  IMAD.HI.U32 R5, R7, R140, RZ ;  /* 0x0000008c07057227 */ /* 0x000fe200078e00ff */
[----:B------:R-:W-:-:S03]  /*38f0*/  IABS R137, R13 ;  /* 0x0000000d00897213 */ /* 0x000fc60000000000 */
[----:B------:R-:W-:Y:S02]  /*3900*/  VIADD R14, R3, 0x74 ;  /* 0x00000074030e7836 */ /* 0x000fe40000000000 */
[----:B------:R-:W-:Y:S02]  /*3910*/  IMAD.MOV R0, RZ, RZ, -R0 ;  /* 0x000000ffff007224 */ /* 0x000fe400078e0a00 */
[----:B------:R-:W-:Y:S01]  /*3920*/  IMAD.MOV R9, RZ, RZ, -R2 ;  /* 0x000000ffff097224 */ /* 0x000fe200078e0a02 */
[----:B------:R-:W-:Y:S01]  /*3930*/  STL [R1+0x1390], R14 ;  /* 0x0013900e01007387 */ /* 0x000fe20000100800 */
[C---:B------:R-:W-:Y:S01]  /*3940*/  IMAD.HI.U32 R4, R7.reuse, R146, RZ ;  /* 0x0000009207047227 */ /* 0x040fe200078e00ff */
[----:B------:R-:W-:Y:S02]  /*3950*/  IABS R138, R14 ;  /* 0x0000000e008a7213 */ /* 0x000fe40000000000 */
[----:B------:R-:W-:Y:S01]  /*3960*/  STL [R1+0x13cc], R13 ;  /* 0x0013cc0d01007387 */ /* 0x000fe20000100800 */
[----:B------:R-:W-:-:S03]  /*3970*/  IMAD.HI.U32 R2, R7, R147, RZ ;  /* 0x0000009307027227 */ /* 0x000fc600078e00ff */
[----:B------:R1:W-:Y:S01]  /*3980*/  STL [R1+0x13d8], R12 ;  /* 0x0013d80c01007387 */ /* 0x0003e20000100800 */
[----:B------:R-:W-:Y:S02]  /*3990*/  IMAD.MOV R5, RZ, RZ, -R5 ;  /* 0x000000ffff057224 */ /* 0x000fe400078e0a05 */
[----:B------:R-:W-:Y:S02]  /*39a0*/  IMAD R153, R252, R0, R153 ;  /* 0x00000000fc997224 */ /* 0x000fe400078e0299 */
[----:B------:R-:W-:Y:S02]  /*39b0*/  IMAD.MOV R11, RZ, RZ, -R4 ;  /* 0x000000ffff0b7224 */ /* 0x000fe400078e0a04 */
[----:B------:R-:W-:-:S04]  /*39c0*/  IMAD.HI.U32 R0, R7, R148, RZ ;  /* 0x0000009407007227 */ /* 0x000fc800078e00ff */
[----:B------:R-:W-:Y:S02]  /*39d0*/  IMAD.MOV R2, RZ, RZ, -R2 ;  /* 0x000000ffff027224 */ /* 0x000fe400078e0a02 */
[C---:B------:R-:W-:Y:S02]  /*39e0*/  IMAD R140, R252.reuse, R5, R140 ;  /* 0x00000005fc8c7224 */ /* 0x040fe400078e028c */
[----:B-1----:R-:W-:Y:S02]  /*39f0*/  VIADD R12, R3, 0x7a ;  /* 0x0000007a030c7836 */ /* 0x002fe40000000000 */
[C---:B------:R-:W-:Y:S02]  /*3a00*/  IMAD R152, R252.reuse, R9, R152 ;  /* 0x00000009fc987224 */ /* 0x040fe400078e0298 */
[----:B------:R-:W-:Y:S01]  /*3a10*/  IMAD R146, R252, R11, R146 ;  /* 0x0000000bfc927224 */ /* 0x000fe200078e0292 */
[----:B------:R-:W-:Y:S01]  /*3a20*/  IABS R131, R12 ;  /* 0x0000000c00837213 */ /* 0x000fe20000000000 */
[----:B------:R-:W-:-:S04]  /*3a30*/  IMAD.HI.U32 R8, R7, R139, RZ ;  /* 0x0000008b07087227 */ /* 0x000fc800078e00ff */
[----:B------:R-:W-:-:S04]  /*3a40*/  IMAD.HI.U32 R5, R7, R137, RZ ;  /* 0x0000008907057227 */ /* 0x000fc800078e00ff */
[----:B------:R-:W-:Y:S02]  /*3a50*/  IMAD.MOV R9, RZ, RZ, -R0 ;  /* 0x000000ffff097224 */ /* 0x000fe400078e0a00 */
[----:B------:R-:W-:Y:S02]  /*3a60*/  IMAD R147, R252, R2, R147 ;  /* 0x00000002fc937224 */ /* 0x000fe400078e0293 */
[----:B------:R-:W-:Y:S02]  /*3a70*/  VIADD R11, R3, 0x77 ;  /* 0x00000077030b7836 */ /* 0x000fe40000000000 */
[----:B------:R-:W-:-:S03]  /*3a80*/  IMAD.HI.U32 R2, R7, R142, RZ ;  /* 0x0000008e07027227 */ /* 0x000fc600078e00ff */
[----:B------:R1:W-:Y:S01]  /*3a90*/  STL [R1+0x13e4], R11 ;  /* 0x0013e40b01007387 */ /* 0x0003e20000100800 */
[C---:B------:R-:W-:Y:S01]  /*3aa0*/  VIADD R10, R3.reuse, 0x78 ;  /* 0x00000078030a7836 */ /* 0x040fe20000000000 */
[----:B------:R-:W-:Y:S01]  /*3ab0*/  IABS R135, R11 ;  /* 0x0000000b00877213 */ /* 0x000fe20000000000 */
[----:B------:R-:W-:Y:S02]  /*3ac0*/  VIADD R13, R3, 0x79 ;  /* 0x00000079030d7836 */ /* 0x000fe40000000000 */
[----:B------:R-:W-:Y:S01]  /*3ad0*/  IMAD.MOV R8, RZ, RZ, -R8 ;  /* 0x000000ffff087224 */ /* 0x000fe200078e0a08 */
[----:B------:R2:W-:Y:S01]  /*3ae0*/  STL [R1+0x13ec], R10 ;  /* 0x0013ec0a01007387 */ /* 0x0005e20000100800 */
[----:B------:R-:W-:Y:S01]  /*3af0*/  IMAD.MOV R5, RZ, RZ, -R5 ;  /* 0x000000ffff057224 */ /* 0x000fe200078e0a05 */
[----:B------:R-:W-:Y:S01]  /*3b00*/  IABS R134, R10 ;  /* 0x0000000a00867213 */ /* 0x000fe20000000000 */
[C---:B------:R-:W-:Y:S01]  /*3b10*/  IMAD R148, R252.reuse, R9, R148 ;  /* 0x00000009fc947224 */ /* 0x040fe200078e0294 */
[----:B------:R-:W-:Y:S01]  /*3b20*/  STL [R1+0x13bc], R13 ;  /* 0x0013bc0d01007387 */ /* 0x000fe20000100800 */
[----:B------:R-:W-:Y:S01]  /*3b30*/  IMAD.MOV R9, RZ, RZ, -R2 ;  /* 0x000000ffff097224 */ /* 0x000fe200078e0a02 */
[----:B------:R-:W-:Y:S01]  /*3b40*/  IABS R132, R13 ;  /* 0x0000000d00847213 */ /* 0x000fe20000000000 */
[C---:B------:R-:W-:Y:S01]  /*3b50*/  IMAD R139, R252.reuse, R8, R139 ;  /* 0x00000008fc8b7224 */ /* 0x040fe200078e028b */
[----:B------:R3:W-:Y:S01]  /*3b60*/  STL [R1+0x13c8], R12 ;  /* 0x0013c80c01007387 */ /* 0x0007e20000100800 */
[----:B------:R-:W-:-:S02]  /*3b70*/  IMAD R137, R252, R5, R137 ;  /* 0x00000005fc897224 */ /* 0x000fc400078e0289 */
[----:B------:R-:W-:-:S04]  /*3b80*/  IMAD.HI.U32 R8, R7, R138, RZ ;  /* 0x0000008a07087227 */ /* 0x000fc800078e00ff */
[----:B-1----:R-:W-:Y:S02]  /*3b90*/  VIADD R11, R3, 0x7b ;  /* 0x0000007b030b7836 */ /* 0x002fe40000000000 */
[----:B------:R-:W-:-:S03]  /*3ba0*/  IMAD.HI.U32 R5, R7, R131, RZ ;  /* 0x0000008307057227 */ /* 0x000fc600078e00ff */
[----:B------:R1:W-:Y:S01]  /*3bb0*/  STL [R1+0x13d4], R11 ;  /* 0x0013d40b01007387 */ /* 0x0003e20000100800 */
[C---:B------:R-:W-:Y:S01]  /*3bc0*/  IMAD R142, R252.reuse, R9, R142 ;  /* 0x00000009fc8e7224 */ /* 0x040fe200078e028e */
[----:B------:R-:W-:Y:S01]  /*3bd0*/  IADD3 R5, PT, PT, -R5, RZ, RZ ;  /* 0x000000ff05057210 */ /* 0x000fe20007ffe1ff */
[C---:B--2---:R-:W-:Y:S01]  /*3be0*/  VIADD R10, R3.reuse, 0x7c ;  /* 0x0000007c030a7836 */ /* 0x044fe20000000000 */
[----:B------:R-:W-:Y:S01]  /*3bf0*/  IABS R130, R11 ;  /* 0x0000000b00827213 */ /* 0x000fe20000000000 */
[C---:B---3--:R-:W-:Y:S02]  /*3c00*/  VIADD R12, R3.reuse, 0x7f ;  /* 0x0000007f030c7836 */ /* 0x048fe40000000000 */
[C---:B------:R-:W-:Y:S01]  /*3c10*/  VIADD R9, R3.reuse, 0x7d ;  /* 0x0000007d03097836 */ /* 0x040fe20000000000 */
[----:B------:R2:W-:Y:S01]  /*3c20*/  STL [R1+0x13e0], R10 ;  /* 0x0013e00a01007387 */ /* 0x0005e20000100800 */
[C---:B------:R-:W-:Y:S01]  /*3c30*/  VIADD R13, R3.reuse, 0x7e ;  /* 0x0000007e030d7836 */ /* 0x040fe20000000000 */
[----:B------:R-:W-:Y:S01]  /*3c40*/  IABS R126, R12 ;  /* 0x0000000c007e7213 */ /* 0x000fe20000000000 */
[----:B------:R-:W-:Y:S01]  /*3c50*/  IMAD.MOV R8, RZ, RZ, -R8 ;  /* 0x000000ffff087224 */ /* 0x000fe200078e0a08 */
[----:B------:R3:W-:Y:S01]  /*3c60*/  STL [R1+0x13e8], R9 ;  /* 0x0013e80901007387 */ /* 0x0007e20000100800 */
[----:B------:R-:W-:Y:S01]  /*3c70*/  IABS R129, R10 ;  /* 0x0000000a00817213 */ /* 0x000fe20000000000 */
[----:B-1----:R-:W-:Y:S01]  /*3c80*/  VIADD R11, R3, 0x80 ;  /* 0x00000080030b7836 */ /* 0x002fe20000000000 */
[----:B------:R-:W-:Y:S01]  /*3c90*/  IABS R128, R9 ;  /* 0x0000000900807213 */ /* 0x000fe20000000000 */
[----:B------:R-:W-:Y:S01]  /*3ca0*/  IMAD R138, R252, R8, R138 ;  /* 0x00000008fc8a7224 */ /* 0x000fe200078e028a */
[----:B------:R1:W-:Y:S01]  /*3cb0*/  STL [R1+0x13ac], R13 ;  /* 0x0013ac0d01007387 */ /* 0x0003e20000100800 */
[----:B------:R-:W-:Y:S01]  /*3cc0*/  IMAD.HI.U32 R8, R7, R132, RZ ;  /* 0x0000008407087227 */ /* 0x000fe200078e00ff */
[----:B--2---:R-:W-:-:S02]  /*3cd0*/  IADD3 R10, PT, PT, R3, 0x81, RZ ;  /* 0x00000081030a7810 */ /* 0x004fc40007ffe0ff */
[----:B------:R2:W-:Y:S01]  /*3ce0*/  STL [R1+0x13b4], R12 ;  /* 0x0013b40c01007387 */ /* 0x0005e20000100800 */
[----:B------:R-:W-:Y:S01]  /*3cf0*/  IMAD R131, R252, R5, R131 ;  /* 0x00000005fc837224 */ /* 0x000fe200078e0283 */
[----:B------:R-:W-:Y:S01]  /*3d00*/  IABS R127, R13 ;  /* 0x0000000d007f7213 */ /* 0x000fe20000000000 */
[----:B------:R-:W-:Y:S01]  /*3d10*/  IMAD.HI.U32 R4, R7, R141, RZ ;  /* 0x0000008d07047227 */ /* 0x000fe200078e00ff */
[----:B------:R4:W-:Y:S01]  /*3d20*/  STL [R1+0x13c0], R11 ;  /* 0x0013c00b01007387 */ /* 0x0009e20000100800 */
[----:B------:R-:W-:Y:S02]  /*3d30*/  IABS R125, R11 ;  /* 0x0000000b007d7213 */ /* 0x000fe40000000000 */
[C---:B---3--:R-:W-:Y:S01]  /*3d40*/  VIADD R9, R3.reuse, 0x82 ;  /* 0x0000008203097836 */ /* 0x048fe20000000000 */
[----:B-1----:R-:W-:Y:S01]  /*3d50*/  IADD3 R13, PT, PT, R3, 0x83, RZ ;  /* 0x00000083030d7810 */ /* 0x002fe20007ffe0ff */
[----:B------:R-:W-:Y:S01]  /*3d60*/  IMAD.HI.U32 R5, R7, R126, RZ ;  /* 0x0000007e07057227 */ /* 0x000fe200078e00ff */
[----:B------:R-:W-:Y:S01]  /*3d70*/  STL [R1+0x13d0], R10 ;  /* 0x0013d00a01007387 */ /* 0x000fe20000100800 */
[----:B------:R-:W-:-:S02]  /*3d80*/  IABS R124, R10 ;  /* 0x0000000a007c7213 */ /* 0x000fc40000000000 */
[----:B--2---:R-:W-:Y:S01]  /*3d90*/  VIADD R12, R3, 0x84 ;  /* 0x00000084030c7836 */ /* 0x004fe20000000000 */
[----:B------:R-:W-:Y:S01]  /*3da0*/  STL [R1+0x13dc], R9 ;  /* 0x0013dc0901007387 */ /* 0x000fe20000100800 */
[----:B------:R-:W-:Y:S01]  /*3db0*/  IMAD.MOV R8, RZ, RZ, -R8 ;  /* 0x000000ffff087224 */ /* 0x000fe200078e0a08 */
[----:B------:R-:W-:Y:S01]  /*3dc0*/  IABS R123, R9 ;  /* 0x00000009007b7213 */ /* 0x000fe20000000000 */
[----:B------:R-:W-:Y:S01]  /*3dd0*/  IMAD.MOV R4, RZ, RZ, -R4 ;  /* 0x000000ffff047224 */ /* 0x000fe200078e0a04 */
[----:B------:R-:W-:Y:S01]  /*3de0*/  IABS R121, R12 ;  /* 0x0000000c00797213 */ /* 0x000fe20000000000 */
[----:B------:R-:W-:Y:S01]  /*3df0*/  IMAD.MOV R5, RZ, RZ, -R5 ;  /* 0x000000ffff057224 */ /* 0x000fe200078e0a05 */
[----:B------:R-:W-:Y:S01]  /*3e00*/  STL [R1+0x13a0], R13 ;  /* 0x0013a00d01007387 */ /* 0x000fe20000100800 */
[C---:B------:R-:W-:Y:S01]  /*3e10*/  IMAD R132, R252.reuse, R8, R132 ;  /* 0x00000008fc847224 */ /* 0x040fe200078e0284 */
[----:B------:R-:W-:Y:S01]  /*3e20*/  IABS R122, R13 ;  /* 0x0000000d007a7213 */ /* 0x000fe20000000000 */
[----:B------:R-:W-:Y:S01]  /*3e30*/  IMAD.HI.U32 R8, R7, R127, RZ ;  /* 0x0000007f07087227 */ /* 0x000fe200078e00ff */
[----:B------:R1:W-:Y:S03]  /*3e40*/  STL [R1+0x13a8], R12 ;  /* 0x0013a80c01007387 */ /* 0x0003e60000100800 */
[----:B------:R-:W-:-:S02]  /*3e50*/  IMAD R141, R252, R4, R141 ;  /* 0x00000004fc8d7224 */ /* 0x000fc400078e028d */
[----:B------:R-:W-:Y:S02]  /*3e60*/  IMAD R126, R252, R5, R126 ;  /* 0x00000005fc7e7224 */ /* 0x000fe400078e027e */
[----:B----4-:R-:W-:Y:S02]  /*3e70*/  VIADD R11, R3, 0x85 ;  /* 0x00000085030b7836 */ /* 0x010fe40000000000 */
[----:B------:R-:W-:-:S03]  /*3e80*/  IMAD.HI.U32 R4, R7, R136, RZ ;  /* 0x0000008807047227 */ /* 0x000fc600078e00ff */
[----:B------:R-:W-:Y:S01]  /*3e90*/  STL [R1+0x13b0], R11 ;  /* 0x0013b00b01007387 */ /* 0x000fe20000100800 */
[C---:B-1----:R-:W-:Y:S01]  /*3ea0*/  VIADD R12, R3.reuse, 0x89 ;  /* 0x00000089030c7836 */ /* 0x042fe20000000000 */
[----:B------:R-:W-:Y:S01]  /*3eb0*/  IABS R120, R11 ;  /* 0x0000000b00787213 */ /* 0x000fe20000000000 */
[----:B------:R-:W-:Y:S02]  /*3ec0*/  VIADD R10, R3, 0x86 ;  /* 0x00000086030a7836 */ /* 0x000fe40000000000 */
[----:B------:R-:W-:Y:S01]  /*3ed0*/  IMAD.HI.U32 R5, R7, R121, RZ ;  /* 0x0000007907057227 */ /* 0x000fe200078e00ff */
[----:B------:R-:W-:Y:S02]  /*3ee0*/  IABS R116, R12 ;  /* 0x0000000c00747213 */ /* 0x000fe40000000000 */
[----:B------:R-:W-:Y:S01]  /*3ef0*/  STL [R1+0x13b8], R10 ;  /* 0x0013b80a01007387 */ /* 0x000fe20000100800 */
[----:B------:R-:W-:Y:S01]  /*3f00*/  VIADD R9, R3, 0x87 ;  /* 0x0000008703097836 */ /* 0x000fe20000000000 */
[----:B------:R-:W-:Y:S01]  /*3f10*/  IABS R119, R10 ;  /* 0x0000000a00777213 */ /* 0x000fe20000000000 */
[----:B------:R-:W-:-:S02]  /*3f20*/  IMAD.MOV R8, RZ, RZ, -R8 ;  /* 0x000000ffff087224 */ /* 0x000fc400078e0a08 */
[----:B------:R-:W-:Y:S01]  /*3f30*/  VIADD R13, R3, 0x88 ;  /* 0x00000088030d7836 */ /* 0x000fe20000000000 */
[----:B------:R1:W-:Y:S01]  /*3f40*/  STL [R1+0x13c4], R9 ;  /* 0x0013c40901007387 */ /* 0x0003e20000100800 */
[----:B------:R-:W-:Y:S01]  /*3f50*/  IMAD.MOV R4, RZ, RZ, -R4 ;  /* 0x000000ffff047224 */ /* 0x000fe200078e0a04 */
[----:B------:R-:W-:Y:S01]  /*3f60*/  IABS R118, R9 ;  /* 0x0000000900767213 */ /* 0x000fe20000000000 */
[----:B------:R-:W-:Y:S01]  /*3f70*/  IMAD.MOV R5, RZ, RZ, -R5 ;  /* 0x000000ffff057224 */ /* 0x000fe200078e0a05 */
[----:B------:R-:W-:Y:S01]  /*3f80*/  STL [R1+0x138c], R13 ;  /* 0x00138c0d01007387 */ /* 0x000fe20000100800 */
[----:B------:R-:W-:Y:S01]  /*3f90*/  IMAD.HI.U32 R0, R7, R143, RZ ;  /* 0x0000008f07007227 */ /* 0x000fe200078e00ff */
[----:B------:R-:W-:Y:S02]  /*3fa0*/  IABS R117, R13 ;  /* 0x0000000d00757213 */ /* 0x000fe40000000000 */
[----:B------:R2:W-:Y:S01]  /*3fb0*/  STL [R1+0x1394], R12 ;  /* 0x0013940c01007387 */ /* 0x0005e20000100800 */
[----:B------:R-:W-:Y:S01]  /*3fc0*/  IMAD R127, R252, R8, R127 ;  /* 0x00000008fc7f7224 */ /* 0x000fe200078e027f */
[----:B-1----:R-:W-:Y:S01]  /*3fd0*/  IADD3 R9, PT, PT, R3, 0x8c, RZ ;  /* 0x0000008c03097810 */ /* 0x002fe20007ffe0ff */
[----:B------:R-:W-:Y:S01]  /*3fe0*/  IMAD.HI.U32 R8, R7, R122, RZ ;  /* 0x0000007a07087227 */ /* 0x000fe200078e00ff */
[----:B------:R-:W-:-:S02]  /*3ff0*/  IADD3 R0, PT, PT, -R0, RZ, RZ ;  /* 0x000000ff00007210 */ /* 0x000fc40007ffe1ff */
[----:B------:R-:W-:Y:S01]  /*4000*/  IABS R113, R9 ;  /* 0x0000000900717213 */ /* 0x000fe20000000000 */
[C---:B------:R-:W-:Y:S02]  /*4010*/  VIADD R11, R3.reuse, 0x8a ;  /* 0x0000008a030b7836 */ /* 0x040fe40000000000 */
[C---:B------:R-:W-:Y:S01]  /*4020*/  IMAD R136, R252.reuse, R4, R136 ;  /* 0x00000004fc887224 */ /* 0x040fe200078e0288 */
[C---:B--2---:R-:W-:Y:S01]  /*4030*/  IADD3 R12, PT, PT, R3.reuse, 0x8e, RZ ;  /* 0x0000008e030c7810 */ /* 0x044fe20007ffe0ff */
[----:B------:R-:W-:Y:S01]  /*4040*/  IMAD R121, R252, R5, R121 ;  /* 0x00000005fc797224 */ /* 0x000fe200078e0279 */
[----:B------:R1:W-:Y:S01]  /*4050*/  STL [R1+0x1398], R11 ;  /* 0x0013980b01007387 */ /* 0x0003e20000100800 */
[----:B------:R-:W-:Y:S01]  /*4060*/  VIADD R10, R3, 0x8b ;  /* 0x0000008b030a7836 */ /* 0x000fe20000000000 */
[----:B------:R-:W-:Y:S01]  /*4070*/  IABS R111, R12 ;  /* 0x0000000c006f7213 */ /* 0x000fe20000000000 */
[----:B------:R-:W-:Y:S01]  /*4080*/  IMAD.HI.U32 R4, R7, R130, RZ ;  /* 0x0000008207047227 */ /* 0x000fe200078e00ff */
[----:B------:R-:W-:-:S02]  /*4090*/  IABS R115, R11 ;  /* 0x0000000b00737213 */ /* 0x000fc40000000000 */
[----:B------:R2:W-:Y:S01]  /*40a0*/  STL [R1+0x139c], R10 ;  /* 0x00139c0a01007387 */ /* 0x0005e20000100800 */
[----:B------:R-:W-:Y:S01]  /*40b0*/  IMAD.HI.U32 R5, R7, R116, RZ ;  /* 0x0000007407057227 */ /* 0x000fe200078e00ff */
[----:B------:R-:W-:Y:S02]  /*40c0*/  IABS R114, R10 ;  /* 0x0000000a00727213 */ /* 0x000fe40000000000 */
[----:B------:R-:W-:Y:S01]  /*40d0*/  STL [R1+0x13a4], R9 ;  /* 0x0013a40901007387 */ /* 0x000fe20000100800 */
[----:B------:R-:W-:Y:S02]  /*40e0*/  VIADD R13, R3, 0x8d ;  /* 0x0000008d030d7836 */ /* 0x000fe40000000000 */
[----:B------:R-:W-:-:S03]  /*40f0*/  IMAD.HI.U32 R2, R7, R135, RZ ;  /* 0x0000008707027227 */ /* 0x000fc600078e00ff */
[----:B------:R-:W-:Y:S01]  /*4100*/  STL [R1+0x1368], R13 ;  /* 0x0013680d01007387 */ /* 0x000fe20000100800 */
[----:B------:R-:W-:Y:S01]  /*4110*/  IMAD.MOV R8, RZ, RZ, -R8 ;  /* 0x000000ffff087224 */ /* 0x000fe200078e0a08 */
[----:B------:R-:W-:Y:S01]  /*4120*/  IABS R112, R13 ;  /* 0x0000000d00707213 */ /* 0x000fe20000000000 */
[----:B------:R-:W-:Y:S01]  /*4130*/  IMAD.MOV R4, RZ, RZ, -R4 ;  /* 0x000000ffff047224 */ /* 0x000fe200078e0a04 */
[----:B------:R3:W-:Y:S01]  /*4140*/  STL [R1+0x1370], R12 ;  /* 0x0013700c01007387 */ /* 0x0007e20000100800 */
[----:B------:R-:W-:Y:S02]  /*4150*/  IMAD.MOV R5, RZ, RZ, -R5 ;  /* 0x000000ffff057224 */ /* 0x000fe400078e0a05 */
[----:B------:R-:W-:Y:S02]  /*4160*/  IMAD.MOV R2, RZ, RZ, -R2 ;  /* 0x000000ffff027224 */ /* 0x000fe400078e0a02 */
[C---:B------:R-:W-:Y:S02]  /*4170*/  IMAD R122, R252.reuse, R8, R122 ;  /* 0x00000008fc7a7224 */ /* 0x040fe400078e027a */
[----:B------:R-:W-:-:S02]  /*4180*/  IMAD R143, R252, R0, R143 ;  /* 0x00000000fc8f7224 */ /* 0x000fc400078e028f */
[----:B------:R-:W-:-:S04]  /*4190*/  IMAD.HI.U32 R8, R7, R117, RZ ;  /* 0x0000007507087227 */ /* 0x000fc800078e00ff */
[----:B-1----:R-:W-:Y:S02]  /*41a0*/  VIADD R11, R3, 0x8f ;  /* 0x0000008f030b7836 */ /* 0x002fe40000000000 */
[----:B------:R-:W-:-:S03]  /*41b0*/  IMAD.HI.U32 R0, R7, R134, RZ ;  /* 0x0000008607007227 */ /* 0x000fc600078e00ff */
[----:B------:R1:W-:Y:S01]  /*41c0*/  STL [R1+0x1374], R11 ;  /* 0x0013740b01007387 */ /* 0x0003e20000100800 */
[----:B------:R-:W-:Y:S01]  /*41d0*/  IMAD R130, R252, R4, R130 ;  /* 0x00000004fc827224 */ /* 0x000fe200078e0282 */
[----:B------:R-:W-:Y:S01]  /*41e0*/  IADD3 R0, PT, PT, -R0, RZ, RZ ;  /* 0x000000ff00007210 */ /* 0x000fe20007ffe1ff */
[----:B------:R-:W-:Y:S01]  /*41f0*/  IMAD R116, R252, R5, R116 ;  /* 0x00000005fc747224 */ /* 0x000fe200078e0274 */
[----:B------:R-:W-:Y:S01]  /*4200*/  IABS R110, R11 ;  /* 0x0000000b006e7213 */ /* 0x000fe20000000000 */
[C---:B--2---:R-:W-:Y:S02]  /*4210*/  VIADD R10, R3.reuse, 0x90 ;  /* 0x00000090030a7836 */ /* 0x044fe40000000000 */
[----:B---3--:R-:W-:Y:S02]  /*4220*/  VIADD R12, R3, 0x93 ;  /* 0x00000093030c7836 */ /* 0x008fe40000000000 */
[----:B------:R-:W-:Y:S01]  /*4230*/  IMAD.HI.U32 R4, R7, R125, RZ ;  /* 0x0000007d07047227 */ /* 0x000fe200078e00ff */
[----:B------:R2:W-:Y:S01]  /*4240*/  STL [R1+0x137c], R10 ;  /* 0x00137c0a01007387 */ /* 0x0005e20000100800 */
[----:B------:R-:W-:-:S02]  /*4250*/  IABS R109, R10 ;  /* 0x0000000a006d7213 */ /* 0x000fc40000000000 */
[----:B------:R-:W-:Y:S01]  /*4260*/  VIADD R9, R3, 0x91 ;  /* 0x0000009103097836 */ /* 0x000fe20000000000 */
[----:B------:R-:W-:Y:S01]  /*4270*/  IABS R106, R12 ;  /* 0x0000000c006a7213 */ /* 0x000fe20000000000 */
[----:B------:R-:W-:-:S03]  /*4280*/  IMAD.HI.U32 R5, R7, R111, RZ ;  /* 0x0000006f07057227 */ /* 0x000fc600078e00ff */
[----:B------:R-:W-:Y:S01]  /*4290*/  STL [R1+0x1388], R9 ;  /* 0x0013880901007387 */ /* 0x000fe20000100800 */
[----:B------:R-:W-:Y:S01]  /*42a0*/  IMAD R135, R252, R2, R135 ;  /* 0x00000002fc877224 */ /* 0x000fe200078e0287 */
[----:B------:R-:W-:Y:S01]  /*42b0*/  IABS R108, R9 ;  /* 0x00000009006c7213 */ /* 0x000fe20000000000 */
        /* <DEDUP_REMOVED lines=9> */
[----:B------:R-:W-:Y:S02]  /*4350*/  IMAD R117, R252, R8, R117 ;  /* 0x00000008fc757224 */ /* 0x000fe400078e0275 */
[----:B------:R-:W-:-:S04]  /*4360*/  IMAD.HI.U32 R8, R7, R112, RZ ;  /* 0x0000007007087227 */ /* 0x000fc800078e00ff */
[C---:B-1----:R-:W-:Y:S02]  /*4370*/  VIADD R11, R3.reuse, 0x94 ;  /* 0x00000094030b7836 */ /* 0x042fe40000000000 */
[C---:B------:R-:W-:Y:S02]  /*4380*/  IMAD R125, R252.reuse, R4, R125 ;  /* 0x00000004fc7d7224 */ /* 0x040fe400078e027d */
[C---:B------:R-:W-:Y:S01]  /*4390*/  IMAD R111, R252.reuse, R5, R111 ;  /* 0x00000005fc6f7224 */ /* 0x040fe200078e026f */
[----:B------:R1:W-:Y:S01]  /*43a0*/  STL [R1+0x135c], R11 ;  /* 0x00135c0b01007387 */ /* 0x0003e20000100800 */
[C---:B--2---:R-:W-:Y:S01]  /*43b0*/  VIADD R10, R3.reuse, 0x95 ;  /* 0x00000095030a7836 */ /* 0x044fe20000000000 */
[----:B------:R-:W-:Y:S01]  /*43c0*/  IABS R105, R11 ;  /* 0x0000000b00697213 */ /* 0x000fe20000000000 */
[----:B---3--:R-:W-:Y:S02]  /*43d0*/  VIADD R12, R3, 0x98 ;  /* 0x00000098030c7836 */ /* 0x008fe40000000000 */
[----:B------:R-:W-:Y:S01]  /*43e0*/  IMAD R134, R252, R0, R134 ;  /* 0x00000000fc867224 */ /* 0x000fe200078e0286 */
[----:B------:R-:W-:Y:S01]  /*43f0*/  STL [R1+0x1360], R10 ;  /* 0x0013600a01007387 */ /* 0x000fe20000100800 */
[----:B------:R-:W-:Y:S01]  /*4400*/  IMAD.HI.U32 R4, R7, R120, RZ ;  /* 0x0000007807047227 */ /* 0x000fe200078e00ff */
[----:B------:R-:W-:-:S02]  /*4410*/  IABS R101, R12 ;  /* 0x0000000c00657213 */ /* 0x000fc40000000000 */
[----:B------:R-:W-:Y:S01]  /*4420*/  IABS R104, R10 ;  /* 0x0000000a00687213 */ /* 0x000fe20000000000 */
[----:B------:R-:W-:Y:S01]  /*4430*/  VIADD R9, R3, 0x96 ;  /* 0x0000009603097836 */ /* 0x000fe20000000000 */
[----:B------:R-:W-:Y:S01]  /*4440*/  IADD3 R4, PT, PT, -R4, RZ, RZ ;  /* 0x000000ff04047210 */ /* 0x000fe20007ffe1ff */
[----:B------:R-:W-:Y:S01]  /*4450*/  IMAD.HI.U32 R5, R7, R106, RZ ;  /* 0x0000006a07057227 */ /* 0x000fe200078e00ff */
[----:B-1----:R-:W-:Y:S02]  /*4460*/  IADD3 R11, PT, PT, R3, 0x99, RZ ;  /* 0x00000099030b7810 */ /* 0x002fe40007ffe0ff */
[----:B------:R-:W-:Y:S01]  /*4470*/  STL [R1+0x1364], R9 ;  /* 0x0013640901007387 */ /* 0x000fe20000100800 */
[----:B------:R-:W-:Y:S01]  /*4480*/  IMAD.HI.U32 R0, R7, R128, RZ ;  /* 0x0000008007007227 */ /* 0x000fe200078e00ff */
[----:B------:R-:W-:Y:S02]  /*4490*/  IABS R103, R9 ;  /* 0x0000000900677213 */ /* 0x000fe40000000000 */
[----:B------:R-:W-:Y:S01]  /*44a0*/  IABS R100, R11 ;  /* 0x0000000b00647213 */ /* 0x000fe20000000000 */
[----:B------:R-:W-:-:S02]  /*44b0*/  IMAD R129, R252, R2, R129 ;  /* 0x00000002fc817224 */ /* 0x000fc400078e0281 */
        /* <DEDUP_REMOVED lines=8> */
[----:B------:R-:W-:Y:S01]  /*4540*/  IMAD.MOV R2, RZ, RZ, -R2 ;  /* 0x000000ffff027224 */ /* 0x000fe200078e0a02 */
[----:B------:R2:W-:Y:S01]  /*4550*/  STL [R1+0x1340], R11 ;  /* 0x0013400b01007387 */ /* 0x0005e20000100800 */
[----:B------:R-:W-:Y:S02]  /*4560*/  IMAD R112, R252, R8, R112 ;  /* 0x00000008fc707224 */ /* 0x000fe400078e0270 */
[----:B------:R-:W-:-:S04]  /*4570*/  IMAD.HI.U32 R8, R7, R107, RZ ;  /* 0x0000006b07087227 */ /* 0x000fc800078e00ff */
[----:B------:R-:W-:Y:S01]  /*4580*/  IMAD R106, R252, R5, R106 ;  /* 0x00000005fc6a7224 */ /* 0x000fe200078e026a */
[----:B------:R-:W-:Y:S01]  /*4590*/  IADD3 R8, PT, PT, -R8, RZ, RZ ;  /* 0x000000ff08087210 */ /* 0x000fe20007ffe1ff */
[----:B-1----:R-:W-:Y:S02]  /*45a0*/  VIADD R12, R3, 0x9d ;  /* 0x0000009d030c7836 */ /* 0x002fe40000000000 */
[----:B------:R-:W-:Y:S02]  /*45b0*/  IMAD R128, R252, R0, R128 ;  /* 0x00000000fc807224 */ /* 0x000fe400078e0280 */
[----:B------:R-:W-:Y:S01]  /*45c0*/  IMAD.HI.U32 R5, R7, R101, RZ ;  /* 0x0000006507057227 */ /* 0x000fe200078e00ff */
[----:B------:R-:W-:-:S03]  /*45d0*/  IABS R96, R12 ;  /* 0x0000000c00607213 */ /* 0x000fc60000000000 */
[----:B------:R-:W-:-:S04]  /*45e0*/  IMAD.HI.U32 R0, R7, R123, RZ ;  /* 0x0000007b07007227 */ /* 0x000fc800078e00ff */
[C---:B------:R-:W-:Y:S02]  /*45f0*/  IMAD R124, R252.reuse, R2, R124 ;  /* 0x00000002fc7c7224 */ /* 0x040fe400078e027c */
[----:B------:R-:W-:Y:S02]  /*4600*/  IMAD R120, R252, R4, R120 ;  /* 0x00000004fc787224 */ /* 0x000fe400078e0278 */
[----:B------:R-:W-:Y:S02]  /*4610*/  VIADD R10, R3, 0x9a ;  /* 0x0000009a030a7836 */ /* 0x000fe40000000000 */
[----:B------:R-:W-:-:S03]  /*4620*/  IMAD.HI.U32 R2, R7, R119, RZ ;  /* 0x0000007707027227 */ /* 0x000fc600078e00ff */
[----:B------:R1:W-:Y:S01]  /*4630*/  STL [R1+0x1348], R10 ;  /* 0x0013480a01007387 */ /* 0x0003e20000100800 */
[----:B------:R-:W-:Y:S01]  /*4640*/  IMAD.HI.U32 R4, R7, R115, RZ ;  /* 0x0000007307047227 */ /* 0x000fe200078e00ff */
[----:B------:R-:W-:-:S03]  /*4650*/  IABS R99, R10 ;  /* 0x0000000a00637213 */ /* 0x000fc60000000000 */
[C---:B------:R-:W-:Y:S02]  /*4660*/  VIADD R9, R3.reuse, 0x9b ;  /* 0x0000009b03097836 */ /* 0x040fe40000000000 */
[----:B------:R-:W-:Y:S02]  /*4670*/  VIADD R13, R3, 0x9c ;  /* 0x0000009c030d7836 */ /* 0x000fe40000000000 */
[----:B------:R-:W-:Y:S01]  /*4680*/  IMAD.MOV R5, RZ, RZ, -R5 ;  /* 0x000000ffff057224 */ /* 0x000fe200078e0a05 */
[----:B------:R-:W-:Y:S01]  /*4690*/  STL [R1+0x1350], R9 ;  /* 0x0013500901007387 */ /* 0x000fe20000100800 */
[----:B------:R-:W-:Y:S01]  /*46a0*/  IMAD.MOV R0, RZ, RZ, -R0 ;  /* 0x000000ffff007224 */ /* 0x000fe200078e0a00 */
[----:B------:R-:W-:Y:S01]  /*46b0*/  IABS R98, R9 ;  /* 0x0000000900627213 */ /* 0x000fe20000000000 */
[----:B------:R-:W-:Y:S01]  /*46c0*/  IMAD.MOV R2, RZ, RZ, -R2 ;  /* 0x000000ffff027224 */ /* 0x000fe200078e0a02 */
[----:B------:R-:W-:Y:S01]  /*46d0*/  STL [R1+0x1318], R13 ;  /* 0x0013180d01007387 */ /* 0x000fe20000100800 */
[----:B------:R-:W-:Y:S01]  /*46e0*/  IMAD.MOV R4, RZ, RZ, -R4 ;  /* 0x000000ffff047224 */ /* 0x000fe200078e0a04 */
[----:B------:R-:W-:Y:S01]  /*46f0*/  IABS R97, R13 ;  /* 0x0000000d00617213 */ /* 0x000fe20000000000 */
[C---:B------:R-:W-:Y:S01]  /*4700*/  IMAD R107, R252.reuse, R8, R107 ;  /* 0x00000008fc6b7224 */ /* 0x040fe200078e026b */
[----:B------:R3:W-:Y:S01]  /*4710*/  STL [R1+0x131c], R12 ;  /* 0x00131c0c01007387 */ /* 0x0007e20000100800 */
[----:B------:R-:W-:-:S02]  /*4720*/  IMAD R101, R252, R5, R101 ;  /* 0x00000005fc657224 */ /* 0x000fc400078e0265 */
[----:B------:R-:W-:Y:S02]  /*4730*/  IMAD R123, R252, R0, R123 ;  /* 0x00000000fc7b7224 */ /* 0x000fe400078e027b */
[----:B------:R-:W-:-:S04]  /*4740*/  IMAD.HI.U32 R8, R7, R102, RZ ;  /* 0x0000006607087227 */ /* 0x000fc800078e00ff */
[----:B--2---:R-:W-:Y:S02]  /*4750*/  VIADD R11, R3, 0x9e ;  /* 0x0000009e030b7836 */ /* 0x004fe40000000000 */
[----:B------:R-:W-:-:S03]  /*4760*/  IMAD.HI.U32 R5, R7, R96, RZ ;  /* 0x0000006007057227 */ /* 0x000fc600078e00ff */
[----:B------:R-:W-:Y:S01]  /*4770*/  STL [R1+0x1320], R11 ;  /* 0x0013200b01007387 */ /* 0x000fe20000100800 */
[----:B------:R-:W-:Y:S01]  /*4780*/  IMAD.HI.U32 R0, R7, R118, RZ ;  /* 0x0000007607007227 */ /* 0x000fe200078e00ff */
[----:B------:R-:W-:Y:S02]  /*4790*/  IADD3 R5, PT, PT, -R5, RZ, RZ ;  /* 0x000000ff05057210 */ /* 0x000fe40007ffe1ff */
[----:B------:R-:W-:Y:S01]  /*47a0*/  IABS R95, R11 ;  /* 0x0000000b005f7213 */ /* 0x000fe20000000000 */
[C---:B------:R-:W-:Y:S02]  /*47b0*/  IMAD R119, R252.reuse, R2, R119 ;  /* 0x00000002fc777224 */ /* 0x040fe400078e0277 */
[----:B------:R-:W-:Y:S02]  /*47c0*/  IMAD R115, R252, R4, R115 ;  /* 0x00000004fc737224 */ /* 0x000fe400078e0273 */
[C---:B-1----:R-:W-:Y:S02]  /*47d0*/  VIADD R10, R3.reuse, 0x9f ;  /* 0x0000009f030a7836 */ /* 0x042fe40000000000 */
[----:B---3--:R-:W-:-:S02]  /*47e0*/  VIADD R12, R3, 0xa2 ;  /* 0x000000a2030c7836 */ /* 0x008fc40000000000 */
[C---:B------:R-:W-:Y:S01]  /*47f0*/  IMAD.HI.U32 R2, R7.reuse, R114, RZ ;  /* 0x0000007207027227 */ /* 0x040fe200078e00ff */
[----:B------:R1:W-:Y:S01]  /*4800*/  STL [R1+0x1324], R10 ;  /* 0x0013240a01007387 */ /* 0x0003e20000100800 */
[----:B------:R-:W-:Y:S02]  /*4810*/  IABS R94, R10 ;  /* 0x0000000a005e7213 */ /* 0x000fe40000000000 */
[----:B------:R-:W-:Y:S01]  /*4820*/  IMAD.HI.U32 R4, R7, R110, RZ ;  /* 0x0000006e07047227 */ /* 0x000fe200078e00ff */
[----:B------:R-:W-:-:S03]  /*4830*/  IABS R91, R12 ;  /* 0x0000000c005b7213 */ /* 0x000fc60000000000 */
[C---:B------:R-:W-:Y:S02]  /*4840*/  VIADD R9, R3.reuse, 0xa0 ;  /* 0x000000a003097836 */ /* 0x040fe40000000000 */
[C---:B------:R-:W-:Y:S01]  /*4850*/  VIADD R13, R3.reuse, 0xa1 ;  /* 0x000000a1030d7836 */ /* 0x040fe20000000000 */
[----:B-1----:R-:W-:Y:S01]  /*4860*/  IADD3 R10, PT, PT, R3, 0xa4, RZ ;  /* 0x000000a4030a7810 */ /* 0x002fe20007ffe0ff */
[----:B------:R-:W-:Y:S01]  /*4870*/  IMAD.MOV R8, RZ, RZ, -R8 ;  /* 0x000000ffff087224 */ /* 0x000fe200078e0a08 */
[----:B------:R-:W-:Y:S01]  /*4880*/  STL [R1+0x1328], R9 ;  /* 0x0013280901007387 */ /* 0x000fe20000100800 */
[----:B------:R-:W-:Y:S01]  /*4890*/  IMAD.MOV R0, RZ, RZ, -R0 ;  /* 0x000000ffff007224 */ /* 0x000fe200078e0a00 */
[----:B------:R-:W-:Y:S01]  /*48a0*/  IABS R93, R9 ;  /* 0x00000009005d7213 */ /* 0x000fe20000000000 */
[----:B------:R-:W-:Y:S01]  /*48b0*/  IMAD.MOV R2, RZ, RZ, -R2 ;  /* 0x000000ffff027224 */ /* 0x000fe200078e0a02 */
[----:B------:R1:W-:Y:S01]  /*48c0*/  STL [R1+0x12fc], R13 ;  /* 0x0012fc0d01007387 */ /* 0x0003e20000100800 */
[----:B------:R-:W-:Y:S01]  /*48d0*/  IMAD.MOV R4, RZ, RZ, -R4 ;  /* 0x000000ffff047224 */ /* 0x000fe200078e0a04 */
[----:B------:R-:W-:Y:S01]  /*48e0*/  IABS R92, R13 ;  /* 0x0000000d005c7213 */ /* 0x000fe20000000000 */
[C---:B------:R-:W-:Y:S01]  /*48f0*/  IMAD R102, R252.reuse, R8, R102 ;  /* 0x00000008fc667224 */ /* 0x040fe200078e0266 */
[----:B------:R2:W-:Y:S01]  /*4900*/  STL [R1+0x1304], R12 ;  /* 0x0013040c01007387 */ /* 0x0005e20000100800 */
[----:B------:R-:W-:Y:S01]  /*4910*/  IMAD R118, R252, R0, R118 ;  /* 0x00000000fc767224 */ /* 0x000fe200078e0276 */
[----:B------:R-:W-:Y:S01]  /*4920*/  IABS R89, R10 ;  /* 0x0000000a00597213 */ /* 0x000fe20000000000 */
[----:B------:R-:W-:Y:S01]  /*4930*/  IMAD.HI.U32 R8, R7, R97, RZ ;  /* 0x0000006107087227 */ /* 0x000fe200078e00ff */
[----:B-1----:R-:W-:-:S03]  /*4940*/  IADD3 R13, PT, PT, R3, 0xa6, RZ ;  /* 0x000000a6030d7810 */ /* 0x002fc60007ffe0ff */
[----:B------:R-:W-:Y:S02]  /*4950*/  VIADD R11, R3, 0xa3 ;  /* 0x000000a3030b7836 */ /* 0x000fe40000000000 */
[----:B------:R-:W-:Y:S01]  /*4960*/  IMAD.HI.U32 R0, R7, R113, RZ ;  /* 0x0000007107007227 */ /* 0x000fe200078e00ff */
[----:B------:R-:W-:Y:S02]  /*4970*/  IABS R87, R13 ;  /* 0x0000000d00577213 */ /* 0x000fe40000000000 */
[----:B------:R1:W-:Y:S01]  /*4980*/  STL [R1+0x1308], R11 ;  /* 0x0013080b01007387 */ /* 0x0003e20000100800 */
[C---:B------:R-:W-:Y:S01]  /*4990*/  IMAD R114, R252.reuse, R2, R114 ;  /* 0x00000002fc727224 */ /* 0x040fe200078e0272 */
[----:B------:R-:W-:Y:S01]  /*49a0*/  IABS R90, R11 ;  /* 0x0000000b005a7213 */ /* 0x000fe20000000000 */
[C---:B------:R-:W-:Y:S01]  /*49b0*/  IMAD R110, R252.reuse, R4, R110 ;  /* 0x00000004fc6e7224 */ /* 0x040fe200078e026e */
[----:B------:R-:W-:Y:S01]  /*49c0*/  STL [R1+0x1310], R10 ;  /* 0x0013100a01007387 */ /* 0x000fe20000100800 */
[----:B------:R-:W-:-:S02]  /*49d0*/  IMAD R96, R252, R5, R96 ;  /* 0x00000005fc607224 */ /* 0x000fc400078e0260 */
[----:B--2---:R-:W-:Y:S02]  /*49e0*/  VIADD R12, R3, 0xa7 ;  /* 0x000000a7030c7836 */ /* 0x004fe40000000000 */
[----:B------:R-:W-:-:S03]  /*49f0*/  IMAD.HI.U32 R2, R7, R109, RZ ;  /* 0x0000006d07027227 */ /* 0x000fc600078e00ff */
[----:B------:R-:W-:Y:S01]  /*4a00*/  IABS R86, R12 ;  /* 0x0000000c00567213 */ /* 0x000fe20000000000 */
[----:B------:R-:W-:Y:S01]  /*4a10*/  IMAD.HI.U32 R4, R7, R105, RZ ;  /* 0x0000006907047227 */ /* 0x000fe200078e00ff */
[----:B------:R-:W-:-:S03]  /*4a20*/  IADD3 R2, PT, PT, -R2, RZ, RZ ;  /* 0x000000ff02027210 */ /* 0x000fc60007ffe1ff */
[----:B------:R-:W-:Y:S02]  /*4a30*/  VIADD R9, R3, 0xa5 ;  /* 0x000000a503097836 */ /* 0x000fe40000000000 */
[----:B------:R-:W-:-:S03]  /*4a40*/  IMAD.HI.U32 R5, R7, R91, RZ ;  /* 0x0000005b07057227 */ /* 0x000fc600078e00ff */
[----:B------:R-:W-:Y:S01]  /*4a50*/  STL [R1+0x1314], R9 ;  /* 0x0013140901007387 */ /* 0x000fe20000100800 */
[----:B------:R-:W-:Y:S01]  /*4a60*/  IMAD.MOV R8, RZ, RZ, -R8 ;  /* 0x000000ffff087224 */ /* 0x000fe200078e0a08 */
[----:B------:R-:W-:Y:S01]  /*4a70*/  IABS R88, R9 ;  /* 0x0000000900587213 */ /* 0x000fe20000000000 */
[----:B------:R-:W-:Y:S01]  /*4a80*/  IMAD.MOV R0, RZ, RZ, -R0 ;  /* 0x000000ffff007224 */ /* 0x000fe200078e0a00 */
[----:B------:R-:W-:Y:S01]  /*4a90*/  STL [R1+0x12dc], R13 ;  /* 0x0012dc0d01007387 */ /* 0x000fe20000100800 */
[----:B------:R-:W-:Y:S02]  /*4aa0*/  IMAD.MOV R4, RZ, RZ, -R4 ;  /* 0x000000ffff047224 */ /* 0x000fe400078e0a04 */
[----:B------:R-:W-:Y:S01]  /*4ab0*/  IMAD.MOV R5, RZ, RZ, -R5 ;  /* 0x000000ffff057224 */ /* 0x000fe200078e0a05 */
[----:B------:R2:W-:Y:S01]  /*4ac0*/  STL [R1+0x12e0], R12 ;  /* 0x0012e00c01007387 */ /* 0x0005e20000100800 */
[C---:B------:R-:W-:Y:S02]  /*4ad0*/  IMAD R97, R252.reuse, R8, R97 ;  /* 0x00000008fc617224 */ /* 0x040fe400078e0261 */
[----:B------:R-:W-:-:S02]  /*4ae0*/  IMAD R113, R252, R0, R113 ;  /* 0x00000000fc717224 */ /* 0x000fc400078e0271 */
[----:B------:R-:W-:-:S04]  /*4af0*/  IMAD.HI.U32 R8, R7, R92, RZ ;  /* 0x0000005c07087227 */ /* 0x000fc800078e00ff */
[----:B------:R-:W-:-:S04]  /*4b00*/  IMAD.HI.U32 R0, R7, R108, RZ ;  /* 0x0000006c07007227 */ /* 0x000fc800078e00ff */
[C---:B------:R-:W-:Y:S02]  /*4b10*/  IMAD R105, R252.reuse, R4, R105 ;  /* 0x00000004fc697224 */ /* 0x040fe400078e0269 */
[----:B------:R-:W-:Y:S02]  /*4b20*/  IMAD R91, R252, R5, R91 ;  /* 0x00000005fc5b7224 */ /* 0x000fe400078e025b */
[C---:B-1----:R-:W-:Y:S02]  /*4b30*/  VIADD R11, R3.reuse, 0xa8 ;  /* 0x000000a8030b7836 */ /* 0x042fe40000000000 */
[----:B--2---:R-:W-:Y:S02]  /*4b40*/  VIADD R12, R3, 0xac ;  /* 0x000000ac030c7836 */ /* 0x004fe40000000000 */
[----:B------:R-:W-:Y:S01]  /*4b50*/  IMAD.HI.U32 R4, R7, R100, RZ ;  /* 0x0000006407047227 */ /* 0x000fe200078e00ff */
[----:B------:R-:W-:Y:S01]  /*4b60*/  STL [R1+0x12e4], R11 ;  /* 0x0012e40b01007387 */ /* 0x000fe20000100800 */
        /* <DEDUP_REMOVED lines=9> */
[----:B------:R1:W-:Y:S01]  /*4c00*/  STL [R1+0x12f0], R9 ;  /* 0x0012f00901007387 */ /* 0x0003e20000100800 */
[----:B------:R-:W-:Y:S01]  /*4c10*/  IMAD.MOV R8, RZ, RZ, -R8 ;  /* 0x000000ffff087224 */ /* 0x000fe200078e0a08 */
[----:B------:R-:W-:Y:S01]  /*4c20*/  IABS R83, R9 ;  /* 0x0000000900537213 */ /* 0x000fe20000000000 */
[C---:B------:R-:W-:Y:S02]  /*4c30*/  VIADD R13, R3.reuse, 0xab ;  /* 0x000000ab030d7836 */ /* 0x040fe40000000000 */
[----:B------:R-:W-:Y:S02]  /*4c40*/  IMAD.MOV R0, RZ, RZ, -R0 ;  /* 0x000000ffff007224 */ /* 0x000fe400078e0a00 */
[----:B------:R-:W-:Y:S01]  /*4c50*/  IMAD.MOV R4, RZ, RZ, -R4 ;  /* 0x000000ffff047224 */ /* 0x000fe200078e0a04 */
[----:B------:R-:W-:Y:S01]  /*4c60*/  STL [R1+0x12c8], R13 ;  /* 0x0012c80d01007387 */ /* 0x000fe20000100800 */
[----:B------:R-:W-:Y:S01]  /*4c70*/  IMAD.MOV R5, RZ, RZ, -R5 ;  /* 0x000000ffff057224 */ /* 0x000fe200078e0a05 */
[----:B-1----:R-:W-:Y:S01]  /*4c80*/  IADD3 R9, PT, PT, R3, 0xaf, RZ ;  /* 0x000000af03097810 */ /* 0x002fe20007ffe0ff */
[----:B------:R-:W-:Y:S01]  /*4c90*/  IMAD.MOV R2, RZ, RZ, -R2 ;  /* 0x000000ffff027224 */ /* 0x000fe200078e0a02 */
[----:B------:R1:W-:Y:S01]  /*4ca0*/  STL [R1+0x12cc], R12 ;  /* 0x0012cc0c01007387 */ /* 0x0003e20000100800 */
[C---:B------:R-:W-:Y:S01]  /*4cb0*/  IMAD R92, R252.reuse, R8, R92 ;  /* 0x00000008fc5c7224 */ /* 0x040fe200078e025c */
[----:B------:R-:W-:Y:S01]  /*4cc0*/  IABS R82, R13 ;  /* 0x0000000d00527213 */ /* 0x000fe20000000000 */
[----:B------:R-:W-:Y:S01]  /*4cd0*/  IMAD R108, R252, R0, R108 ;  /* 0x00000000fc6c7224 */ /* 0x000fe200078e026c */
[----:B------:R-:W-:Y:S01]  /*4ce0*/  IABS R78, R9 ;  /* 0x00000009004e7213 */ /* 0x000fe20000000000 */
[----:B------:R-:W-:-:S04]  /*4cf0*/  IMAD.HI.U32 R8, R7, R87, RZ ;  /* 0x0000005707087227 */ /* 0x000fc800078e00ff */
[C---:B------:R-:W-:Y:S01]  /*4d00*/  VIADD R11, R3.reuse, 0xad ;  /* 0x000000ad030b7836 */ /* 0x040fe20000000000 */
[----:B-1----:R-:W-:Y:S01]  /*4d10*/  IADD3 R12, PT, PT, R3, 0xb1, RZ ;  /* 0x000000b1030c7810 */ /* 0x002fe20007ffe0ff */
[----:B------:R-:W-:-:S03]  /*4d20*/  IMAD.HI.U32 R0, R7, R103, RZ ;  /* 0x0000006707007227 */ /* 0x000fc600078e00ff */
[----:B------:R1:W-:Y:S01]  /*4d30*/  STL [R1+0x12d0], R11 ;  /* 0x0012d00b01007387 */ /* 0x0003e20000100800 */
[C---:B------:R-:W-:Y:S01]  /*4d40*/  IMAD R100, R252.reuse, R4, R100 ;  /* 0x00000004fc647224 */ /* 0x040fe200078e0264 */
[----:B------:R-:W-:Y:S01]  /*4d50*/  IABS R76, R12 ;  /* 0x0000000c004c7213 */ /* 0x000fe20000000000 */
[----:B------:R-:W-:Y:S01]  /*4d60*/  IMAD R86, R252, R5, R86 ;  /* 0x00000005fc567224 */ /* 0x000fe200078e0256 */
[----:B------:R-:W-:Y:S01]  /*4d70*/  IABS R80, R11 ;  /* 0x0000000b00507213 */ /* 0x000fe20000000000 */
[----:B------:R-:W-:Y:S02]  /*4d80*/  VIADD R10, R3, 0xae ;  /* 0x000000ae030a7836 */ /* 0x000fe40000000000 */
[----:B------:R-:W-:-:S03]  /*4d90*/  IMAD.HI.U32 R4, R7, R95, RZ ;  /* 0x0000005f07047227 */ /* 0x000fc600078e00ff */
[----:B------:R2:W-:Y:S01]  /*4da0*/  STL [R1+0x12d4], R10 ;  /* 0x0012d40a01007387 */ /* 0x0005e20000100800 */
[----:B------:R-:W-:Y:S01]  /*4db0*/  IMAD.HI.U32 R5, R7, R81, RZ ;  /* 0x0000005107057227 */ /* 0x000fe200078e00ff */
[----:B------:R-:W-:Y:S02]  /*4dc0*/  IABS R79, R10 ;  /* 0x0000000a004f7213 */ /* 0x000fe40000000000 */
[----:B------:R-:W-:Y:S01]  /*4dd0*/  STL [R1+0x12d8], R9 ;  /* 0x0012d80901007387 */ /* 0x000fe20000100800 */
[----:B------:R-:W-:Y:S02]  /*4de0*/  IMAD R104, R252, R2, R104 ;  /* 0x00000002fc687224 */ /* 0x000fe400078e0268 */
        /* <DEDUP_REMOVED lines=9> */
[----:B------:R-:W-:Y:S02]  /*4e80*/  IMAD.MOV R2, RZ, RZ, -R2 ;  /* 0x000000ffff027224 */ /* 0x000fe400078e0a02 */
[----:B------:R-:W-:-:S02]  /*4e90*/  IMAD R87, R252, R8, R87 ;  /* 0x00000008fc577224 */ /* 0x000fc400078e0257 */
[----:B------:R-:W-:Y:S02]  /*4ea0*/  IMAD R103, R252, R0, R103 ;  /* 0x00000000fc677224 */ /* 0x000fe400078e0267 */
[----:B------:R-:W-:-:S04]  /*4eb0*/  IMAD.HI.U32 R8, R7, R82, RZ ;  /* 0x0000005207087227 */ /* 0x000fc800078e00ff */
[----:B-1----:R-:W-:Y:S02]  /*4ec0*/  VIADD R11, R3, 0xb2 ;  /* 0x000000b2030b7836 */ /* 0x002fe40000000000 */
[----:B------:R-:W-:-:S03]  /*4ed0*/  IMAD.HI.U32 R0, R7, R98, RZ ;  /* 0x0000006207007227 */ /* 0x000fc600078e00ff */
[----:B------:R-:W-:Y:S01]  /*4ee0*/  STL [R1+0x12a8], R11 ;  /* 0x0012a80b01007387 */ /* 0x000fe20000100800 */
[----:B------:R-:W-:Y:S01]  /*4ef0*/  IMAD R95, R252, R4, R95 ;  /* 0x00000004fc5f7224 */ /* 0x000fe200078e025f */
[----:B------:R-:W-:Y:S01]  /*4f00*/  IADD3 R0, PT, PT, -R0, RZ, RZ ;  /* 0x000000ff00007210 */ /* 0x000fe20007ffe1ff */
[----:B------:R-:W-:Y:S01]  /*4f10*/  IMAD R81, R252, R5, R81 ;  /* 0x00000005fc517224 */ /* 0x000fe200078e0251 */
[----:B------:R-:W-:Y:S01]  /*4f20*/  IABS R75, R11 ;  /* 0x0000000b004b7213 */ /* 0x000fe20000000000 */
[C---:B--2---:R-:W-:Y:S02]  /*4f30*/  VIADD R10, R3.reuse, 0xb3 ;  /* 0x000000b3030a7836 */ /* 0x044fe40000000000 */
[----:B---3--:R-:W-:Y:S02]  /*4f40*/  VIADD R12, R3, 0xb6 ;  /* 0x000000b6030c7836 */ /* 0x008fe40000000000 */
[----:B------:R-:W-:Y:S01]  /*4f50*/  IMAD.HI.U32 R4, R7, R90, RZ ;  /* 0x0000005a07047227 */ /* 0x000fe200078e00ff */
[----:B------:R-:W-:Y:S01]  /*4f60*/  STL [R1+0x12a4], R10 ;  /* 0x0012a40a01007387 */ /* 0x000fe20000100800 */
[----:B------:R-:W-:-:S02]  /*4f70*/  IABS R74, R10 ;  /* 0x0000000a004a7213 */ /* 0x000fc40000000000 */
[----:B------:R-:W-:Y:S01]  /*4f80*/  VIADD R9, R3, 0xb4 ;  /* 0x000000b403097836 */ /* 0x000fe20000000000 */
[----:B------:R-:W-:Y:S01]  /*4f90*/  IABS R71, R12 ;  /* 0x0000000c00477213 */ /* 0x000fe20000000000 */
[----:B------:R-:W-:-:S03]  /*4fa0*/  IMAD.HI.U32 R5, R7, R76, RZ ;  /* 0x0000004c07057227 */ /* 0x000fc600078e00ff */
[----:B------:R1:W-:Y:S01]  /*4fb0*/  STL [R1+0x12a0], R9 ;  /* 0x0012a00901007387 */ /* 0x0003e20000100800 */
[----:B------:R-:W-:Y:S01]  /*4fc0*/  IMAD R99, R252, R2, R99 ;  /* 0x00000002fc637224 */ /* 0x000fe200078e0263 */
[----:B------:R-:W-:Y:S01]  /*4fd0*/  IABS R73, R9 ;  /* 0x0000000900497213 */ /* 0x000fe20000000000 */
[----:B------:R-:W-:Y:S02]  /*4fe0*/  VIADD R13, R3, 0xb5 ;  /* 0x000000b5030d7836 */ /* 0x000fe40000000000 */
[----:B------:R-:W-:-:S03]  /*4ff0*/  IMAD.HI.U32 R2, R7, R94, RZ ;  /* 0x0000005e07027227 */ /* 0x000fc600078e00ff */
[----:B------:R2:W-:Y:S01]  /*5000*/  STL [R1+0x1288], R13 ;  /* 0x0012880d01007387 */ /* 0x0005e20000100800 */
[----:B------:R-:W-:Y:S01]  /*5010*/  IMAD.MOV R8, RZ, RZ, -R8 ;  /* 0x000000ffff087224 */ /* 0x000fe200078e0a08 */
[C---:B-1----:R-:W-:Y:S01]  /*5020*/  IADD3 R9, PT, PT, R3.reuse, 0xb9, RZ ;  /* 0x000000b903097810 */ /* 0x042fe20007ffe0ff */
[----:B------:R-:W-:Y:S01]  /*5030*/  IMAD.MOV R4, RZ, RZ, -R4 ;  /* 0x000000ffff047224 */ /* 0x000fe200078e0a04 */
[----:B------:R1:W-:Y:S01]  /*5040*/  STL [R1+0x1284], R12 ;  /* 0x0012840c01007387 */ /* 0x0003e20000100800 */
[----:B------:R-:W-:Y:S01]  /*5050*/  IMAD.MOV R5, RZ, RZ, -R5 ;  /* 0x000000ffff057224 */ /* 0x000fe200078e0a05 */
[----:B------:R-:W-:Y:S01]  /*5060*/  IABS R72, R13 ;  /* 0x0000000d00487213 */ /* 0x000fe20000000000 */
[----:B------:R-:W-:Y:S01]  /*5070*/  IMAD.MOV R2, RZ, RZ, -R2 ;  /* 0x000000ffff027224 */ /* 0x000fe200078e0a02 */
[----:B------:R-:W-:Y:S01]  /*5080*/  IABS R68, R9 ;  /* 0x0000000900447213 */ /* 0x000fe20000000000 */
[----:B------:R-:W-:Y:S01]  /*5090*/  IMAD R82, R252, R8, R82 ;  /* 0x00000008fc527224 */ /* 0x000fe200078e0252 */
[----:B--2---:R-:W-:Y:S01]  /*50a0*/  IADD3 R13, PT, PT, R3, 0xba, RZ ;  /* 0x000000ba030d7810 */ /* 0x004fe20007ffe0ff */
[----:B------:R-:W-:-:S03]  /*50b0*/  IMAD.HI.U32 R8, R7, R77, RZ ;  /* 0x0000004d07087227 */ /* 0x000fc600078e00ff */
[----:B------:R-:W-:Y:S01]  /*50c0*/  IABS R67, R13 ;  /* 0x0000000d00437213 */ /* 0x000fe20000000000 */
[C---:B------:R-:W-:Y:S02]  /*50d0*/  IMAD R90, R252.reuse, R4, R90 ;  /* 0x00000004fc5a7224 */ /* 0x040fe400078e025a */
[C---:B------:R-:W-:Y:S02]  /*50e0*/  IMAD R76, R252.reuse, R5, R76 ;  /* 0x00000005fc4c7224 */ /* 0x040fe400078e024c */
[----:B-1----:R-:W-:Y:S02]  /*50f0*/  VIADD R12, R3, 0xbb ;  /* 0x000000bb030c7836 */ /* 0x002fe40000000000 */
[----:B------:R-:W-:Y:S02]  /*5100*/  IMAD R98, R252, R0, R98 ;  /* 0x00000000fc627224 */ /* 0x000fe400078e0262 */
[----:B------:R-:W-:Y:S01]  /*5110*/  IMAD.HI.U32 R4, R7, R85, RZ ;  /* 0x0000005507047227 */ /* 0x000fe200078e00ff */
[----:B------:R-:W-:-:S03]  /*5120*/  IABS R66, R12 ;  /* 0x0000000c00427213 */ /* 0x000fc60000000000 */
[----:B------:R-:W-:Y:S01]  /*5130*/  VIADD R11, R3, 0xb7 ;  /* 0x000000b7030b7836 */ /* 0x000fe20000000000 */
[----:B------:R-:W-:Y:S01]  /*5140*/  IADD3 R4, PT, PT, -R4, RZ, RZ ;  /* 0x000000ff04047210 */ /* 0x000fe20007ffe1ff */
[----:B------:R-:W-:-:S03]  /*5150*/  IMAD.HI.U32 R5, R7, R71, RZ ;  /* 0x0000004707057227 */ /* 0x000fc600078e00ff */
[----:B------:R1:W-:Y:S01]  /*5160*/  STL [R1+0x1280], R11 ;  /* 0x0012800b01007387 */ /* 0x0003e20000100800 */
[----:B------:R-:W-:Y:S01]  /*5170*/  IMAD.HI.U32 R0, R7, R93, RZ ;  /* 0x0000005d07007227 */ /* 0x000fe200078e00ff */
[----:B------:R-:W-:-:S03]  /*5180*/  IABS R70, R11 ;  /* 0x0000000b00467213 */ /* 0x000fc60000000000 */
[----:B------:R-:W-:Y:S02]  /*5190*/  IMAD R94, R252, R2, R94 ;  /* 0x00000002fc5e7224 */ /* 0x000fe400078e025e */
[----:B------:R-:W-:Y:S02]  /*51a0*/  VIADD R10, R3, 0xb8 ;  /* 0x000000b8030a7836 */ /* 0x000fe40000000000 */
[----:B------:R-:W-:-:S03]  /*51b0*/  IMAD.HI.U32 R2, R7, R89, RZ ;  /* 0x0000005907027227 */ /* 0x000fc600078e00ff */
[----:B------:R2:W-:Y:S01]  /*51c0*/  STL [R1+0x127c], R10 ;  /* 0x00127c0a01007387 */ /* 0x0005e20000100800 */
[----:B------:R-:W-:Y:S01]  /*51d0*/  IMAD.MOV R8, RZ, RZ, -R8 ;  /* 0x000000ffff087224 */ /* 0x000fe200078e0a08 */
[----:B------:R-:W-:Y:S01]  /*51e0*/  IABS R69, R10 ;  /* 0x0000000a00457213 */ /* 0x000fe20000000000 */
[----:B------:R-:W-:Y:S01]  /*51f0*/  IMAD.MOV R5, RZ, RZ, -R5 ;  /* 0x000000ffff057224 */ /* 0x000fe200078e0a05 */
[----:B------:R-:W-:Y:S01]  /*5200*/  STL [R1+0x1270], R9 ;  /* 0x0012700901007387 */ /* 0x000fe20000100800 */
[----:B------:R-:W-:Y:S02]  /*5210*/  IMAD.MOV R0, RZ, RZ, -R0 ;  /* 0x000000ffff007224 */ /* 0x000fe400078e0a00 */
[----:B------:R-:W-:Y:S01]  /*5220*/  IMAD.MOV R2, RZ, RZ, -R2 ;  /* 0x000000ffff027224 */ /* 0x000fe200078e0a02 */
[----:B------:R-:W-:Y:S01]  /*5230*/  STL [R1+0x1260], R13 ;  /* 0x0012600d01007387 */ /* 0x000fe20000100800 */
[C---:B------:R-:W-:Y:S02]  /*5240*/  IMAD R77, R252.reuse, R8, R77 ;  /* 0x00000008fc4d7224 */ /* 0x040fe400078e024d */
[----:B------:R-:W-:Y:S01]  /*5250*/  IMAD.HI.U32 R8, R7, R72, RZ ;  /* 0x0000004807087227 */ /* 0x000fe200078e00ff */
[----:B------:R-:W-:Y:S03]  /*5260*/  STL [R1+0x1258], R12 ;  /* 0x0012580c01007387 */ /* 0x000fe60000100800 */
[----:B------:R-:W-:-:S02]  /*5270*/  IMAD R71, R252, R5, R71 ;  /* 0x00000005fc477224 */ /* 0x000fc400078e0247 */
[----:B------:R-:W-:Y:S02]  /*5280*/  IMAD R93, R252, R0, R93 ;  /* 0x00000000fc5d7224 */ /* 0x000fe400078e025d */
[----:B-1----:R-:W-:Y:S02]  /*5290*/  VIADD R11, R3, 0xbc ;  /* 0x000000bc030b7836 */ /* 0x002fe40000000000 */
[----:B------:R-:W-:-:S03]  /*52a0*/  IMAD.HI.U32 R5, R7, R66, RZ ;  /* 0x0000004207057227 */ /* 0x000fc600078e00ff */
[----:B------:R1:W-:Y:S01]  /*52b0*/  STL [R1+0x124c], R11 ;  /* 0x00124c0b01007387 */ /* 0x0003e20000100800 */
[----:B------:R-:W-:Y:S01]  /*52c0*/  IMAD.HI.U32 R0, R7, R88, RZ ;  /* 0x0000005807007227 */ /* 0x000fe200078e00ff */
[----:B------:R-:W-:Y:S02]  /*52d0*/  IADD3 R5, PT, PT, -R5, RZ, RZ ;  /* 0x000000ff05057210 */ /* 0x000fe40007ffe1ff */
[----:B------:R-:W-:Y:S01]  /*52e0*/  IABS R65, R11 ;  /* 0x0000000b00417213 */ /* 0x000fe20000000000 */
[C---:B------:R-:W-:Y:S02]  /*52f0*/  IMAD R89, R252.reuse, R2, R89 ;  /* 0x00000002fc597224 */ /* 0x040fe400078e0259 */
[----:B------:R-:W-:Y:S02]  /*5300*/  IMAD R85, R252, R4, R85 ;  /* 0x00000004fc557224 */ /* 0x000fe400078e0255 */
[C---:B--2---:R-:W-:Y:S01]  /*5310*/  VIADD R10, R3.reuse, 0xbd ;  /* 0x000000bd030a7836 */ /* 0x044fe20000000000 */
[C---:B-1----:R-:W-:Y:S01]  /*5320*/  IADD3 R11, PT, PT, R3.reuse, 0xc1, RZ ;  /* 0x000000c1030b7810 */ /* 0x042fe20007ffe0ff */
[----:B------:R-:W-:-:S02]  /*5330*/  VIADD R12, R3, 0xc0 ;  /* 0x000000c0030c7836 */ /* 0x000fc40000000000 */
[C---:B------:R-:W-:Y:S01]  /*5340*/  IMAD.HI.U32 R2, R7.reuse, R84, RZ ;  /* 0x0000005407027227 */ /* 0x040fe200078e00ff */
[----:B------:R1:W-:Y:S01]  /*5350*/  STL [R1+0x1240], R10 ;  /* 0x0012400a01007387 */ /* 0x0003e20000100800 */
[----:B------:R-:W-:Y:S02]  /*5360*/  IABS R64, R10 ;  /* 0x0000000a00407213 */ /* 0x000fe40000000000 */
[----:B------:R-:W-:Y:S01]  /*5370*/  IMAD.HI.U32 R4, R7, R80, RZ ;  /* 0x0000005007047227 */ /* 0x000fe200078e00ff */
[----:B------:R-:W-:Y:S02]  /*5380*/  IABS R61, R12 ;  /* 0x0000000c003d7213 */ /* 0x000fe40000000000 */
[----:B------:R-:W-:Y:S01]  /*5390*/  IABS R60, R11 ;  /* 0x0000000b003c7213 */ /* 0x000fe20000000000 */
[----:B------:R-:W-:Y:S02]  /*53a0*/  IMAD.MOV R8, RZ, RZ, -R8 ;  /* 0x000000ffff087224 */ /* 0x000fe400078e0a08 */
[----:B------:R-:W-:-:S02]  /*53b0*/  VIADD R9, R3, 0xbe ;  /* 0x000000be03097836 */ /* 0x000fc40000000000 */
[----:B------:R-:W-:Y:S02]  /*53c0*/  VIADD R13, R3, 0xbf ;  /* 0x000000bf030d7836 */ /* 0x000fe40000000000 */
[----:B------:R-:W-:Y:S01]  /*53d0*/  IMAD.MOV R0, RZ, RZ, -R0 ;  /* 0x000000ffff007224 */ /* 0x000fe200078e0a00 */
[----:B------:R-:W-:Y:S01]  /*53e0*/  STL [R1+0x123c], R9 ;  /* 0x00123c0901007387 */ /* 0x000fe20000100800 */
[----:B------:R-:W-:Y:S01]  /*53f0*/  IMAD.MOV R2, RZ, RZ, -R2 ;  /* 0x000000ffff027224 */ /* 0x000fe200078e0a02 */
[----:B------:R-:W-:Y:S01]  /*5400*/  IABS R63, R9 ;  /* 0x00000009003f7213 */ /* 0x000fe20000000000 */
[----:B------:R-:W-:Y:S01]  /*5410*/  IMAD.MOV R4, RZ, RZ, -R4 ;  /* 0x000000ffff047224 */ /* 0x000fe200078e0a04 */
[----:B------:R-:W-:Y:S01]  /*5420*/  STL [R1+0x122c], R13 ;  /* 0x00122c0d01007387 */ /* 0x000fe20000100800 */
[C---:B------:R-:W-:Y:S01]  /*5430*/  IMAD R72, R252.reuse, R8, R72 ;  /* 0x00000008fc487224 */ /* 0x040fe200078e0248 */
[----:B------:R-:W-:Y:S01]  /*5440*/  IABS R62, R13 ;  /* 0x0000000d003e7213 */ /* 0x000fe20000000000 */
[C---:B------:R-:W-:Y:S01]  /*5450*/  IMAD.HI.U32 R8, R7.reuse, R67, RZ ;  /* 0x0000004307087227 */ /* 0x040fe200078e00ff */
[----:B------:R2:W-:Y:S03]  /*5460*/  STL [R1+0x1220], R12 ;  /* 0x0012200c01007387 */ /* 0x0005e60000100800 */
[----:B------:R-:W-:Y:S01]  /*5470*/  IMAD R88, R252, R0, R88 ;  /* 0x00000000fc587224 */ /* 0x000fe200078e0258 */
[----:B------:R-:W-:Y:S01]  /*5480*/  STL [R1+0x121c], R11 ;  /* 0x00121c0b01007387 */ /* 0x000fe20000100800 */
[----:B------:R-:W-:-:S04]  /*5490*/  IMAD.HI.U32 R0, R7, R83, RZ ;  /* 0x0000005307007227 */ /* 0x000fc800078e00ff */
[C---:B------:R-:W-:Y:S02]  /*54a0*/  IMAD R84, R252.reuse, R2, R84 ;  /* 0x00000002fc547224 */ /* 0x040fe400078e0254 */
[C---:B------:R-:W-:Y:S02]  /*54b0*/  IMAD R80, R252.reuse, R4, R80 ;  /* 0x00000004fc507224 */ /* 0x040fe400078e0250 */
[----:B------:R-:W-:Y:S02]  /*54c0*/  IMAD R66, R252, R5, R66 ;  /* 0x00000005fc427224 */ /* 0x000fe400078e0242 */
[C---:B-1----:R-:W-:Y:S02]  /*54d0*/  VIADD R10, R3.reuse, 0xc2 ;  /* 0x000000c2030a7836 */ /* 0x042fe40000000000 */
[----:B--2---:R-:W-:Y:S02]  /*54e0*/  VIADD R12, R3, 0xc5 ;  /* 0x000000c5030c7836 */ /* 0x004fe40000000000 */
[----:B------:R-:W-:Y:S01]  /*54f0*/  IMAD.HI.U32 R2, R7, R79, RZ ;  /* 0x0000004f07027227 */ /* 0x000fe200078e00ff */
[----:B------:R-:W-:Y:S01]  /*5500*/  STL [R1+0x1218], R10 ;  /* 0x0012180a01007387 */ /* 0x000fe20000100800 */
[----:B------:R-:W-:-:S02]  /*5510*/  IABS R59, R10 ;  /* 0x0000000a003b7213 */ /* 0x000fc40000000000 */
[----:B------:R-:W-:Y:S01]  /*5520*/  IMAD.HI.U32 R4, R7, R75, RZ ;  /* 0x0000004b07047227 */ /* 0x000fe200078e00ff */
[----:B------:R-:W-:-:S03]  /*5530*/  IABS R56, R12 ;  /* 0x0000000c00387213 */ /* 0x000fc60000000000 */
[----:B------:R-:W-:Y:S02]  /*5540*/  IMAD.MOV R8, RZ, RZ, -R8 ;  /* 0x000000ffff087224 */ /* 0x000fe400078e0a08 */
[----:B------:R-:W-:Y:S02]  /*5550*/  VIADD R9, R3, 0xc3 ;  /* 0x000000c303097836 */ /* 0x000fe40000000000 */
[----:B------:R-:W-:-:S03]  /*5560*/  IMAD.HI.U32 R5, R7, R61, RZ ;  /* 0x0000003d07057227 */ /* 0x000fc600078e00ff */
[----:B------:R1:W-:Y:S01]  /*5570*/  STL [R1+0x1214], R9 ;  /* 0x0012140901007387 */ /* 0x0003e20000100800 */
[C---:B------:R-:W-:Y:S01]  /*5580*/  VIADD R13, R3.reuse, 0xc4 ;  /* 0x000000c4030d7836 */ /* 0x040fe20000000000 */
[----:B------:R-:W-:Y:S01]  /*5590*/  IABS R58, R9 ;  /* 0x00000009003a7213 */ /* 0x000fe20000000000 */
[----:B------:R-:W-:Y:S02]  /*55a0*/  IMAD.MOV R0, RZ, RZ, -R0 ;  /* 0x000000ffff007224 */ /* 0x000fe400078e0a00 */
[----:B------:R-:W-:Y:S01]  /*55b0*/  IMAD.MOV R2, RZ, RZ, -R2 ;  /* 0x000000ffff027224 */ /* 0x000fe200078e0a02 */
[----:B------:R2:W-:Y:S01]  /*55c0*/  STL [R1+0x11fc], R13 ;  /* 0x0011fc0d01007387 */ /* 0x0005e20000100800 */
[----:B------:R-:W-:Y:S01]  /*55d0*/  IMAD.MOV R4, RZ, RZ, -R4 ;  /* 0x000000ffff047224 */ /* 0x000fe200078e0a04 */
[----:B------:R-:W-:Y:S01]  /*55e0*/  IABS R57, R13 ;  /* 0x0000000d00397213 */ /* 0x000fe20000000000 */
[----:B------:R-:W-:Y:S01]  /*55f0*/  IMAD R67, R252, R8, R67 ;  /* 0x00000008fc437224 */ /* 0x000fe200078e0243 */
[----:B------:R3:W-:Y:S01]  /*5600*/  STL [R1+0x11f8], R12 ;  /* 0x0011f80c01007387 */ /* 0x0007e20000100800 */
[----:B------:R-:W-:Y:S01]  /*5610*/  IMAD.MOV R5, RZ, RZ, -R5 ;  /* 0x000000ffff057224 */ /* 0x000fe200078e0a05 */
[----:B-1----:R-:W-:Y:S01]  /*5620*/  IADD3 R9, PT, PT, R3, 0xc8, RZ ;  /* 0x000000c803097810 */ /* 0x002fe20007ffe0ff */
[----:B------:R-:W-:Y:S01]  /*5630*/  IMAD.HI.U32 R8, R7, R62, RZ ;  /* 0x0000003e07087227 */ /* 0x000fe200078e00ff */
[----:B--2---:R-:W-:-:S03]  /*5640*/  IADD3 R13, PT, PT, R3, 0xc9, RZ ;  /* 0x000000c9030d7810 */ /* 0x004fc60007ffe0ff */
[----:B------:R-:W-:Y:S01]  /*5650*/  IMAD R83, R252, R0, R83 ;  /* 0x00000000fc537224 */ /* 0x000fe200078e0253 */
[----:B------:R-:W-:Y:S01]  /*5660*/  IABS R53, R9 ;  /* 0x0000000900357213 */ /* 0x000fe20000000000 */
[----:B------:R-:W-:Y:S01]  /*5670*/  IMAD.HI.U32 R0, R7, R78, RZ ;  /* 0x0000004e07007227 */ /* 0x000fe200078e00ff */
[----:B------:R-:W-:-:S03]  /*5680*/  IABS R52, R13 ;  /* 0x0000000d00347213 */ /* 0x000fc60000000000 */
[C---:B------:R-:W-:Y:S02]  /*5690*/  IMAD R79, R252.reuse, R2, R79 ;  /* 0x00000002fc4f7224 */ /* 0x040fe400078e024f */
[C---:B------:R-:W-:Y:S02]  /*56a0*/  IMAD R75, R252.reuse, R4, R75 ;  /* 0x00000004fc4b7224 */ /* 0x040fe400078e024b */
[----:B------:R-:W-:Y:S02]  /*56b0*/  IMAD R61, R252, R5, R61 ;  /* 0x00000005fc3d7224 */ /* 0x000fe400078e023d */
[----:B---3--:R-:W-:Y:S02]  /*56c0*/  VIADD R12, R3, 0xca ;  /* 0x000000ca030c7836 */ /* 0x008fe40000000000 */
[----:B------:R-:W-:-:S03]  /*56d0*/  IMAD.HI.U32 R2, R7, R74, RZ ;  /* 0x0000004a07027227 */ /* 0x000fc600078e00ff */
[----:B------:R-:W-:Y:S01]  /*56e0*/  IABS R51, R12 ;  /* 0x0000000c00337213 */ /* 0x000fe20000000000 */
[----:B------:R-:W-:Y:S01]  /*56f0*/  IMAD.HI.U32 R4, R7, R70, RZ ;  /* 0x0000004607047227 */ /* 0x000fe200078e00ff */
[----:B------:R-:W-:-:S03]  /*5700*/  IADD3 R2, PT, PT, -R2, RZ, RZ ;  /* 0x000000ff02027210 */ /* 0x000fc60007ffe1ff */
[----:B------:R-:W-:Y:S02]  /*5710*/  IMAD.MOV R8, RZ, RZ, -R8 ;  /* 0x000000ffff087224 */ /* 0x000fe400078e0a08 */
[----:B------:R-:W-:Y:S02]  /*5720*/  VIADD R11, R3, 0xc6 ;  /* 0x000000c6030b7836 */ /* 0x000fe40000000000 */
[----:B------:R-:W-:-:S03]  /*5730*/  IMAD.HI.U32 R5, R7, R56, RZ ;  /* 0x0000003807057227 */ /* 0x000fc600078e00ff */
[----:B------:R1:W-:Y:S01]  /*5740*/  STL [R1+0x11f4], R11 ;  /* 0x0011f40b01007387 */ /* 0x0003e20000100800 */
[----:B------:R-:W-:Y:S01]  /*5750*/  VIADD R10, R3, 0xc7 ;  /* 0x000000c7030a7836 */ /* 0x000fe20000000000 */
[----:B------:R-:W-:Y:S01]  /*5760*/  IABS R55, R11 ;  /* 0x0000000b00377213 */ /* 0x000fe20000000000 */
[----:B------:R-:W-:Y:S02]  /*5770*/  IMAD.MOV R0, RZ, RZ, -R0 ;  /* 0x000000ffff007224 */ /* 0x000fe400078e0a00 */
[----:B------:R-:W-:Y:S01]  /*5780*/  IMAD.MOV R4, RZ, RZ, -R4 ;  /* 0x000000ffff047224 */ /* 0x000fe200078e0a04 */
[----:B------:R2:W-:Y:S01]  /*5790*/  STL [R1+0x11f0], R10 ;  /* 0x0011f00a01007387 */ /* 0x0005e20000100800 */
[----:B------:R-:W-:Y:S01]  /*57a0*/  IMAD R62, R252, R8, R62 ;  /* 0x00000008fc3e7224 */ /* 0x000fe200078e023e */
[----:B------:R-:W-:Y:S01]  /*57b0*/  IABS R54, R10 ;  /* 0x0000000a00367213 */ /* 0x000fe20000000000 */
[----:B------:R-:W-:Y:S01]  /*57c0*/  IMAD.MOV R5, RZ, RZ, -R5 ;  /* 0x000000ffff057224 */ /* 0x000fe200078e0a05 */
[----:B------:R-:W-:Y:S01]  /*57d0*/  STL [R1+0x11e4], R9 ;  /* 0x0011e40901007387 */ /* 0x000fe20000100800 */
[----:B------:R-:W-:-:S03]  /*57e0*/  IMAD.HI.U32 R8, R7, R57, RZ ;  /* 0x0000003907087227 */ /* 0x000fc600078e00ff */
[----:B------:R-:W-:Y:S01]  /*57f0*/  STL [R1+0x11d4], R13 ;  /* 0x0011d40d01007387 */ /* 0x000fe20000100800 */
[C---:B------:R-:W-:Y:S02]  /*5800*/  IMAD R78, R252.reuse, R0, R78 ;  /* 0x00000000fc4e7224 */ /* 0x040fe400078e024e */
[C---:B------:R-:W-:Y:S01]  /*5810*/  IMAD.HI.U32 R0, R7.reuse, R73, RZ ;  /* 0x0000004907007227 */ /* 0x040fe200078e00ff */
[----:B------:R3:W-:Y:S03]  /*5820*/  STL [R1+0x11d0], R12 ;  /* 0x0011d00c01007387 */ /* 0x0007e60000100800 */
[C---:B------:R-:W-:Y:S02]  /*5830*/  IMAD R70, R252.reuse, R4, R70 ;  /* 0x00000004fc467224 */ /* 0x040fe400078e0246 */
[----:B------:R-:W-:Y:S02]  /*5840*/  IMAD R56, R252, R5, R56 ;  /* 0x00000005fc387224 */ /* 0x000fe400078e0238 */
[----:B------:R-:W-:-:S04]  /*5850*/  IMAD.HI.U32 R4, R7, R65, RZ ;  /* 0x0000004107047227 */ /* 0x000fc800078e00ff */
[----:B------:R-:W-:Y:S02]  /*5860*/  IMAD.MOV R8, RZ, RZ, -R8 ;  /* 0x000000ffff087224 */ /* 0x000fe400078e0a08 */
[----:B-1----:R-:W-:Y:S02]  /*5870*/  VIADD R11, R3, 0xcb ;  /* 0x000000cb030b7836 */ /* 0x002fe40000000000 */
[----:B------:R-:W-:-:S03]  /*5880*/  IMAD.HI.U32 R5, R7, R51, RZ ;  /* 0x0000003307057227 */ /* 0x000fc600078e00ff */
[----:B------:R1:W-:Y:S01]  /*5890*/  STL [R1+0x11b8], R11 ;  /* 0x0011b80b01007387 */ /* 0x0003e20000100800 */
[C---:B------:R-:W-:Y:S01]  /*58a0*/  IMAD R74, R252.reuse, R2, R74 ;  /* 0x00000002fc4a7224 */ /* 0x040fe200078e024a */
[----:B------:R-:W-:Y:S01]  /*58b0*/  IADD3 R5, PT, PT, -R5, RZ, RZ ;  /* 0x000000ff05057210 */ /* 0x000fe20007ffe1ff */
[C---:B--2---:R-:W-:Y:S01]  /*58c0*/  VIADD R10, R3.reuse, 0xcc ;  /* 0x000000cc030a7836 */ /* 0x044fe20000000000 */
[----:B------:R-:W-:Y:S01]  /*58d0*/  IABS R50, R11 ;  /* 0x0000000b00327213 */ /* 0x000fe20000000000 */
[----:B---3--:R-:W-:Y:S02]  /*58e0*/  VIADD R12, R3, 0xcf ;  /* 0x000000cf030c7836 */ /* 0x008fe40000000000 */
[----:B------:R-:W-:Y:S01]  /*58f0*/  IMAD.HI.U32 R2, R7, R69, RZ ;  /* 0x0000004507027227 */ /* 0x000fe200078e00ff */
[----:B------:R2:W-:Y:S01]  /*5900*/  STL [R1+0x11b4], R10 ;  /* 0x0011b40a01007387 */ /* 0x0005e20000100800 */
[----:B------:R-:W-:Y:S02]  /*5910*/  IABS R49, R10 ;  /* 0x0000000a00317213 */ /* 0x000fe40000000000 */
[C---:B------:R-:W-:Y:S01]  /*5920*/  VIADD R9, R3.reuse, 0xcd ;  /* 0x000000cd03097836 */ /* 0x040fe20000000000 */
[----:B------:R-:W-:Y:S01]  /*5930*/  IABS R46, R12 ;  /* 0x0000000c002e7213 */ /* 0x000fe20000000000 */
[----:B------:R-:W-:Y:S01]  /*5940*/  IMAD.MOV R0, RZ, RZ, -R0 ;  /* 0x000000ffff007224 */ /* 0x000fe200078e0a00 */
[C---:B-1----:R-:W-:Y:S01]  /*5950*/  IADD3 R11, PT, PT, R3.reuse, 0xd0, RZ ;  /* 0x000000d0030b7810 */ /* 0x042fe20007ffe0ff */
[----:B------:R-:W-:Y:S01]  /*5960*/  VIADD R13, R3, 0xce ;  /* 0x000000ce030d7836 */ /* 0x000fe20000000000 */
[----:B------:R-:W-:Y:S01]  /*5970*/  STL [R1+0x11b0], R9 ;  /* 0x0011b00901007387 */ /* 0x000fe20000100800 */
[----:B------:R-:W-:Y:S01]  /*5980*/  IMAD.MOV R4, RZ, RZ, -R4 ;  /* 0x000000ffff047224 */ /* 0x000fe200078e0a04 */
[----:B------:R-:W-:Y:S01]  /*5990*/  IABS R48, R9 ;  /* 0x0000000900307213 */ /* 0x000fe20000000000 */
[----:B------:R-:W-:Y:S01]  /*59a0*/  IMAD R57, R252, R8, R57 ;  /* 0x00000008fc397224 */ /* 0x000fe200078e0239 */
[----:B------:R-:W-:Y:S01]  /*59b0*/  STL [R1+0x1198], R13 ;  /* 0x0011980d01007387 */ /* 0x000fe20000100800 */
[----:B------:R-:W-:Y:S01]  /*59c0*/  IMAD.HI.U32 R8, R7, R52, RZ ;  /* 0x0000003407087227 */ /* 0x000fe200078e00ff */
[----:B------:R-:W-:-:S02]  /*59d0*/  IABS R47, R13 ;  /* 0x0000000d002f7213 */ /* 0x000fc40000000000 */
[----:B------:R1:W-:Y:S01]  /*59e0*/  STL [R1+0x1180], R12 ;  /* 0x0011800c01007387 */ /* 0x0003e20000100800 */
[----:B------:R-:W-:Y:S01]  /*59f0*/  IMAD.MOV R2, RZ, RZ, -R2 ;  /* 0x000000ffff027224 */ /* 0x000fe200078e0a02 */
[----:B------:R-:W-:Y:S01]  /*5a00*/  IABS R45, R11 ;  /* 0x0000000b002d7213 */ /* 0x000fe20000000000 */
[----:B------:R-:W-:Y:S01]  /*5a10*/  IMAD R73, R252, R0, R73 ;  /* 0x00000000fc497224 */ /* 0x000fe200078e0249 */
[----:B------:R-:W-:Y:S01]  /*5a20*/  STL [R1+0x117c], R11 ;  /* 0x00117c0b01007387 */ /* 0x000fe20000100800 */
[----:B------:R-:W-:-:S04]  /*5a30*/  IMAD.HI.U32 R0, R7, R68, RZ ;  /* 0x0000004407007227 */ /* 0x000fc800078e00ff */
[----:B------:R-:W-:Y:S02]  /*5a40*/  IMAD R65, R252, R4, R65 ;  /* 0x00000004fc417224 */ /* 0x000fe400078e0241 */
[----:B------:R-:W-:-:S04]  /*5a50*/  IMAD.HI.U32 R4, R7, R60, RZ ;  /* 0x0000003c07047227 */ /* 0x000fc800078e00ff */
[----:B------:R-:W-:Y:S02]  /*5a60*/  IMAD.MOV R8, RZ, RZ, -R8 ;  /* 0x000000ffff087224 */ /* 0x000fe400078e0a08 */
[C---:B------:R-:W-:Y:S02]  /*5a70*/  IMAD R69, R252.reuse, R2, R69 ;  /* 0x00000002fc457224 */ /* 0x040fe400078e0245 */
[----:B------:R-:W-:Y:S02]  /*5a80*/  IMAD R51, R252, R5, R51 ;  /* 0x00000005fc337224 */ /* 0x000fe400078e0233 */
[C---:B--2---:R-:W-:Y:S02]  /*5a90*/  VIADD R10, R3.reuse, 0xd1 ;  /* 0x000000d1030a7836 */ /* 0x044fe40000000000 */
[----:B-1----:R-:W-:Y:S02]  /*5aa0*/  VIADD R12, R3, 0xd4 ;  /* 0x000000d4030c7836 */ /* 0x002fe40000000000 */
[----:B------:R-:W-:Y:S01]  /*5ab0*/  IMAD.HI.U32 R2, R7, R64, RZ ;  /* 0x0000004007027227 */ /* 0x000fe200078e00ff */
[----:B------:R-:W-:Y:S01]  /*5ac0*/  STL [R1+0x1178], R10 ;  /* 0x0011780a01007387 */ /* 0x000fe20000100800 */
[----:B------:R-:W-:-:S02]  /*5ad0*/  IABS R44, R10 ;  /* 0x0000000a002c7213 */ /* 0x000fc40000000000 */
[----:B------:R-:W-:Y:S01]  /*5ae0*/  VIADD R9, R3, 0xd2 ;  /* 0x000000d203097836 */ /* 0x000fe20000000000 */
[----:B------:R-:W-:Y:S01]  /*5af0*/  IABS R41, R12 ;  /* 0x0000000c00297213 */ /* 0x000fe20000000000 */
[----:B------:R-:W-:-:S03]  /*5b00*/  IMAD.HI.U32 R5, R7, R46, RZ ;  /* 0x0000002e07057227 */ /* 0x000fc600078e00ff */
[----:B------:R1:W-:Y:S01]  /*5b10*/  STL [R1+0x1174], R9 ;  /* 0x0011740901007387 */ /* 0x0003e20000100800 */
[----:B------:R-:W-:Y:S01]  /*5b20*/  IMAD.MOV R0, RZ, RZ, -R0 ;  /* 0x000000ffff007224 */ /* 0x000fe200078e0a00 */
[----:B------:R-:W-:Y:S01]  /*5b30*/  IABS R43, R9 ;  /* 0x00000009002b7213 */ /* 0x000fe20000000000 */
[----:B------:R-:W-:Y:S02]  /*5b40*/  VIADD R13, R3, 0xd3 ;  /* 0x000000d3030d7836 */ /* 0x000fe40000000000 */
[----:B------:R-:W-:Y:S02]  /*5b50*/  IMAD.MOV R4, RZ, RZ, -R4 ;  /* 0x000000ffff047224 */ /* 0x000fe400078e0a04 */
[----:B------:R-:W-:Y:S01]  /*5b60*/  IMAD R52, R252, R8, R52 ;  /* 0x00000008fc347224 */ /* 0x000fe200078e0234 */
[----:B------:R2:W-:Y:S01]  /*5b70*/  STL [R1+0x115c], R13 ;  /* 0x00115c0d01007387 */ /* 0x0005e20000100800 */
[----:B------:R-:W-:Y:S01]  /*5b80*/  IMAD.HI.U32 R8, R7, R47, RZ ;  /* 0x0000002f07087227 */ /* 0x000fe200078e00ff */
[----:B------:R-:W-:-:S02]  /*5b90*/  IABS R42, R13 ;  /* 0x0000000d002a7213 */ /* 0x000fc40000000000 */
[----:B------:R3:W-:Y:S01]  /*5ba0*/  STL [R1+0x1144], R12 ;  /* 0x0011440c01007387 */ /* 0x0007e20000100800 */
[----:B------:R-:W-:Y:S01]  /*5bb0*/  IMAD.MOV R2, RZ, RZ, -R2 ;  /* 0x000000ffff027224 */ /* 0x000fe200078e0a02 */
[C---:B-1----:R-:W-:Y:S01]  /*5bc0*/  IADD3 R9, PT, PT, R3.reuse, 0xd7, RZ ;  /* 0x000000d703097810 */ /* 0x042fe20007ffe0ff */
[----:B------:R-:W-:Y:S02]  /*5bd0*/  IMAD.MOV R5, RZ, RZ, -R5 ;  /* 0x000000ffff057224 */ /* 0x000fe400078e0a05 */
[C---:B------:R-:W-:Y:S01]  /*5be0*/  IMAD R68, R252.reuse, R0, R68 ;  /* 0x00000000fc447224 */ /* 0x040fe200078e0244 */
[----:B--2---:R-:W-:Y:S01]  /*5bf0*/  IADD3 R13, PT, PT, R3, 0xd8, RZ ;  /* 0x000000d8030d7810 */ /* 0x004fe20007ffe0ff */
[----:B------:R-:W-:Y:S01]  /*5c00*/  IMAD.HI.U32 R0, R7, R63, RZ ;  /* 0x0000003f07007227 */ /* 0x000fe200078e00ff */
[----:B------:R-:W-:Y:S02]  /*5c10*/  IABS R38, R9 ;  /* 0x0000000900267213 */ /* 0x000fe40000000000 */
[----:B------:R-:W-:Y:S01]  /*5c20*/  IABS R37, R13 ;  /* 0x0000000d00257213 */ /* 0x000fe20000000000 */
[----:B------:R-:W-:-:S02]  /*5c30*/  IMAD R60, R252, R4, R60 ;  /* 0x00000004fc3c7224 */ /* 0x000fc400078e023c */
[----:B------:R-:W-:-:S04]  /*5c40*/  IMAD.HI.U32 R4, R7, R55, RZ ;  /* 0x0000003707047227 */ /* 0x000fc800078e00ff */
[----:B------:R-:W-:Y:S02]  /*5c50*/  IMAD.MOV R8, RZ, RZ, -R8 ;  /* 0x000000ffff087224 */ /* 0x000fe400078e0a08 */
[C---:B------:R-:W-:Y:S02]  /*5c60*/  IMAD R64, R252.reuse, R2, R64 ;  /* 0x00000002fc407224 */ /* 0x040fe400078e0240 */
[----:B------:R-:W-:Y:S02]  /*5c70*/  IMAD R46, R252, R5, R46 ;  /* 0x00000005fc2e7224 */ /* 0x000fe400078e022e */
[----:B---3--:R-:W-:Y:S02]  /*5c80*/  VIADD R12, R3, 0xd9 ;  /* 0x000000d9030c7836 */ /* 0x008fe40000000000 */
[----:B------:R-:W-:-:S03]  /*5c90*/  IMAD.HI.U32 R2, R7, R59, RZ ;  /* 0x0000003b07027227 */ /* 0x000fc600078e00ff */
[----:B------:R-:W-:Y:S01]  /*5ca0*/  IABS R36, R12 ;  /* 0x0000000c00247213 */ /* 0x000fe20000000000 */
[----:B------:R-:W-:Y:S01]  /*5cb0*/  VIADD R11, R3, 0xd5 ;  /* 0x000000d5030b7836 */ /* 0x000fe20000000000 */
[----:B------:R-:W-:Y:S01]  /*5cc0*/  IADD3 R2, PT, PT, -R2, RZ, RZ ;  /* 0x000000ff02027210 */ /* 0x000fe20007ffe1ff */
        /* <DEDUP_REMOVED lines=10> */
[----:B------:R-:W-:Y:S01]  /*5d70*/  STL [R1+0x1138], R9 ;  /* 0x0011380901007387 */ /* 0x000fe20000100800 */
[----:B------:R-:W-:Y:S02]  /*5d80*/  IMAD.MOV R5, RZ, RZ, -R5 ;  /* 0x000000ffff057224 */ /* 0x000fe400078e0a05 */
[----:B------:R-:W-:Y:S01]  /*5d90*/  IMAD R63, R252, R0, R63 ;  /* 0x00000000fc3f7224 */ /* 0x000fe200078e023f */
[----:B------:R-:W-:Y:S01]  /*5da0*/  STL [R1+0x1120], R13 ;  /* 0x0011200d01007387 */ /* 0x000fe20000100800 */
[----:B------:R-:W-:-:S03]  /*5db0*/  IMAD.HI.U32 R0, R7, R58, RZ ;  /* 0x0000003a07007227 */ /* 0x000fc600078e00ff */
[----:B------:R3:W-:Y:S01]  /*5dc0*/  STL [R1+0x1108], R12 ;  /* 0x0011080c01007387 */ /* 0x0007e20000100800 */
[----:B------:R-:W-:Y:S02]  /*5dd0*/  IMAD R55, R252, R4, R55 ;  /* 0x00000004fc377224 */ /* 0x000fe400078e0237 */
[----:B------:R-:W-:-:S04]  /*5de0*/  IMAD.HI.U32 R4, R7, R50, RZ ;  /* 0x0000003207047227 */ /* 0x000fc800078e00ff */
[----:B------:R-:W-:Y:S02]  /*5df0*/  IMAD.MOV R8, RZ, RZ, -R8 ;  /* 0x000000ffff087224 */ /* 0x000fe400078e0a08 */
[----:B------:R-:W-:Y:S02]  /*5e00*/  IMAD R41, R252, R5, R41 ;  /* 0x00000005fc297224 */ /* 0x000fe400078e0229 */
[----:B-1----:R-:W-:Y:S02]  /*5e10*/  VIADD R11, R3, 0xda ;  /* 0x000000da030b7836 */ /* 0x002fe40000000000 */
[----:B------:R-:W-:-:S03]  /*5e20*/  IMAD.HI.U32 R5, R7, R36, RZ ;  /* 0x0000002407057227 */ /* 0x000fc600078e00ff */
[----:B------:R1:W-:Y:S01]  /*5e30*/  STL [R1+0x1104], R11 ;  /* 0x0011040b01007387 */ /* 0x0003e20000100800 */
[----:B------:R-:W-:Y:S01]  /*5e40*/  IMAD.MOV R0, RZ, RZ, -R0 ;  /* 0x000000ffff007224 */ /* 0x000fe200078e0a00 */
        /* <DEDUP_REMOVED lines=8> */
[----:B------:R-:W-:Y:S01]  /*5ed0*/  IMAD.MOV R4, RZ, RZ, -R4 ;  /* 0x000000ffff047224 */ /* 0x000fe200078e0a04 */
[----:B------:R-:W-:Y:S01]  /*5ee0*/  IABS R31, R12 ;  /* 0x0000000c001f7213 */ /* 0x000fe20000000000 */
[----:B------:R-:W-:Y:S01]  /*5ef0*/  IMAD R42, R252, R8, R42 ;  /* 0x00000008fc2a7224 */ /* 0x000fe200078e022a */
[C---:B-1----:R-:W-:Y:S01]  /*5f00*/  IADD3 R11, PT, PT, R3.reuse, 0xdf, RZ ;  /* 0x000000df030b7810 */ /* 0x042fe20007ffe0ff */
[C---:B------:R-:W-:Y:S02]  /*5f10*/  VIADD R9, R3.reuse, 0xdc ;  /* 0x000000dc03097836 */ /* 0x040fe40000000000 */
[----:B------:R-:W-:Y:S01]  /*5f20*/  VIADD R13, R3, 0xdd ;  /* 0x000000dd030d7836 */ /* 0x000fe20000000000 */
[----:B------:R-:W-:Y:S01]  /*5f30*/  IABS R30, R11 ;  /* 0x0000000b001e7213 */ /* 0x000fe20000000000 */
[----:B------:R-:W-:Y:S01]  /*5f40*/  IMAD.HI.U32 R8, R7, R37, RZ ;  /* 0x0000002507087227 */ /* 0x000fe200078e00ff */
[----:B------:R-:W-:Y:S01]  /*5f50*/  STL [R1+0x10fc], R9 ;  /* 0x0010fc0901007387 */ /* 0x000fe20000100800 */
[----:B------:R-:W-:-:S02]  /*5f60*/  IABS R33, R9 ;  /* 0x0000000900217213 */ /* 0x000fc40000000000 */
[C---:B------:R-:W-:Y:S01]  /*5f70*/  IMAD R58, R252.reuse, R0, R58 ;  /* 0x00000000fc3a7224 */ /* 0x040fe200078e023a */
[----:B------:R-:W-:Y:S01]  /*5f80*/  IABS R32, R13 ;  /* 0x0000000d00207213 */ /* 0x000fe20000000000 */
[C---:B------:R-:W-:Y:S01]  /*5f90*/  IMAD.HI.U32 R0, R7.reuse, R53, RZ ;  /* 0x0000003507007227 */ /* 0x040fe200078e00ff */
[----:B------:R-:W-:Y:S03]  /*5fa0*/  STL [R1+0x10e4], R13 ;  /* 0x0010e40d01007387 */ /* 0x000fe60000100800 */
[----:B------:R-:W-:Y:S01]  /*5fb0*/  IMAD.MOV R2, RZ, RZ, -R2 ;  /* 0x000000ffff027224 */ /* 0x000fe200078e0a02 */
[----:B------:R1:W-:Y:S01]  /*5fc0*/  STL [R1+0x10cc], R12 ;  /* 0x0010cc0c01007387 */ /* 0x0003e20000100800 */
[----:B------:R-:W-:Y:S02]  /*5fd0*/  IMAD R50, R252, R4, R50 ;  /* 0x00000004fc327224 */ /* 0x000fe400078e0232 */
[----:B------:R-:W-:Y:S01]  /*5fe0*/  IMAD.HI.U32 R4, R7, R45, RZ ;  /* 0x0000002d07047227 */ /* 0x000fe200078e00ff */
[----:B------:R-:W-:Y:S03]  /*5ff0*/  STL [R1+0x10c8], R11 ;  /* 0x0010c80b01007387 */ /* 0x000fe60000100800 */
[----:B------:R-:W-:-:S02]  /*6000*/  IMAD.MOV R8, RZ, RZ, -R8 ;  /* 0x000000ffff087224 */ /* 0x000fc400078e0a08 */
        /* <DEDUP_REMOVED lines=8> */
[----:B------:R-:W-:Y:S01]  /*6090*/  IMAD.MOV R4, RZ, RZ, -R4 ;  /* 0x000000ffff047224 */ /* 0x000fe200078e0a04 */
[----:B------:R-:W-:Y:S01]  /*60a0*/  IABS R26, R12 ;  /* 0x0000000c001a7213 */ /* 0x000fe20000000000 */
[----:B------:R-:W-:Y:S02]  /*60b0*/  IMAD R37, R252, R8, R37 ;  /* 0x00000008fc257224 */ /* 0x000fe400078e0225 */
[----:B------:R-:W-:Y:S02]  /*60c0*/  VIADD R9, R3, 0xe1 ;  /* 0x000000e103097836 */ /* 0x000fe40000000000 */
[----:B------:R-:W-:-:S03]  /*60d0*/  IMAD.HI.U32 R5, R7, R31, RZ ;  /* 0x0000001f07057227 */ /* 0x000fc600078e00ff */
[----:B------:R1:W-:Y:S01]  /*60e0*/  STL [R1+0x10c0], R9 ;  /* 0x0010c00901007387 */ /* 0x0003e20000100800 */
[----:B------:R-:W-:Y:S01]  /*60f0*/  VIADD R13, R3, 0xe2 ;  /* 0x000000e2030d7836 */ /* 0x000fe20000000000 */
[----:B------:R-:W-:Y:S01]  /*6100*/  IABS R28, R9 ;  /* 0x00000009001c7213 */ /* 0x000fe20000000000 */
[----:B------:R-:W-:-:S03]  /*6110*/  IMAD.HI.U32 R8, R7, R32, RZ ;  /* 0x0000002007087227 */ /* 0x000fc600078e00ff */
[----:B------:R-:W-:Y:S01]  /*6120*/  IABS R27, R13 ;  /* 0x0000000d001b7213 */ /* 0x000fe20000000000 */
[C---:B------:R-:W-:Y:S01]  /*6130*/  IMAD R53, R252.reuse, R0, R53 ;  /* 0x00000000fc357224 */ /* 0x040fe200078e0235 */
[----:B------:R2:W-:Y:S01]  /*6140*/  STL [R1+0x10a8], R13 ;  /* 0x0010a80d01007387 */ /* 0x0005e20000100800 */
[----:B------:R-:W-:Y:S01]  /*6150*/  IMAD.HI.U32 R0, R7, R48, RZ ;  /* 0x0000003007007227 */ /* 0x000fe200078e00ff */
[C---:B-1----:R-:W-:Y:S02]  /*6160*/  IADD3 R9, PT, PT, R3.reuse, 0xe6, RZ ;  /* 0x000000e603097810 */ /* 0x042fe40007ffe0ff */
[----:B------:R1:W-:Y:S01]  /*6170*/  STL [R1+0x10a4], R12 ;  /* 0x0010a40c01007387 */ /* 0x0003e20000100800 */
[----:B------:R-:W-:Y:S01]  /*6180*/  IMAD.MOV R2, RZ, RZ, -R2 ;  /* 0x000000ffff027224 */ /* 0x000fe200078e0a02 */
[----:B------:R-:W-:Y:S01]  /*6190*/  IABS R23, R9 ;  /* 0x0000000900177213 */ /* 0x000fe20000000000 */
[----:B------:R-:W-:Y:S02]  /*61a0*/  IMAD R45, R252, R4, R45 ;  /* 0x00000004fc2d7224 */ /* 0x000fe400078e022d */
[----:B------:R-:W-:Y:S01]  /*61b0*/  IMAD.MOV R5, RZ, RZ, -R5 ;  /* 0x000000ffff057224 */ /* 0x000fe200078e0a05 */
[----:B--2---:R-:W-:Y:S01]  /*61c0*/  IADD3 R13, PT, PT, R3, 0xe7, RZ ;  /* 0x000000e7030d7810 */ /* 0x004fe20007ffe0ff */
[----:B------:R-:W-:-:S03]  /*61d0*/  IMAD.HI.U32 R4, R7, R40, RZ ;  /* 0x0000002807047227 */ /* 0x000fc600078e00ff */
[----:B------:R-:W-:Y:S01]  /*61e0*/  IABS R22, R13 ;  /* 0x0000000d00167213 */ /* 0x000fe20000000000 */
[----:B------:R-:W-:Y:S02]  /*61f0*/  IMAD.MOV R8, RZ, RZ, -R8 ;  /* 0x000000ffff087224 */ /* 0x000fe400078e0a08 */
[----:B------:R-:W-:Y:S02]  /*6200*/  IMAD.MOV R0, RZ, RZ, -R0 ;  /* 0x000000ffff007224 */ /* 0x000fe400078e0a00 */
[C---:B------:R-:W-:Y:S02]  /*6210*/  IMAD R49, R252.reuse, R2, R49 ;  /* 0x00000002fc317224 */ /* 0x040fe400078e0231 */
[----:B------:R-:W-:Y:S02]  /*6220*/  IMAD R31, R252, R5, R31 ;  /* 0x00000005fc1f7224 */ /* 0x000fe400078e021f */
[C---:B------:R-:W-:Y:S02]  /*6230*/  VIADD R11, R3.reuse, 0xe4 ;  /* 0x000000e4030b7836 */ /* 0x040fe40000000000 */
[----:B-1----:R-:W-:-:S02]  /*6240*/  VIADD R12, R3, 0xe8 ;  /* 0x000000e8030c7836 */ /* 0x002fc40000000000 */
[----:B------:R-:W-:Y:S01]  /*6250*/  IMAD.HI.U32 R2, R7, R44, RZ ;  /* 0x0000002c07027227 */ /* 0x000fe200078e00ff */
[----:B------:R1:W-:Y:S01]  /*6260*/  STL [R1+0x10a0], R11 ;  /* 0x0010a00b01007387 */ /* 0x0003e20000100800 */
[----:B------:R-:W-:Y:S02]  /*6270*/  IABS R25, R11 ;  /* 0x0000000b00197213 */ /* 0x000fe40000000000 */
[----:B------:R-:W-:Y:S01]  /*6280*/  IMAD.MOV R4, RZ, RZ, -R4 ;  /* 0x000000ffff047224 */ /* 0x000fe200078e0a04 */
[----:B------:R-:W-:Y:S01]  /*6290*/  IABS R21, R12 ;  /* 0x0000000c00157213 */ /* 0x000fe20000000000 */
[----:B------:R-:W-:Y:S01]  /*62a0*/  IMAD R32, R252, R8, R32 ;  /* 0x00000008fc207224 */ /* 0x000fe200078e0220 */
[----:B------:R-:W-:Y:S01]  /*62b0*/  IADD3 R2, PT, PT, -R2, RZ, RZ ;  /* 0x000000ff02027210 */ /* 0x000fe20007ffe1ff */
[----:B------:R-:W-:Y:S02]  /*62c0*/  VIADD R10, R3, 0xe5 ;  /* 0x000000e5030a7836 */ /* 0x000fe40000000000 */
[----:B------:R-:W-:-:S03]  /*62d0*/  IMAD.HI.U32 R5, R7, R26, RZ ;  /* 0x0000001a07057227 */ /* 0x000fc600078e00ff */
[----:B------:R2:W-:Y:S01]  /*62e0*/  STL [R1+0x109c], R10 ;  /* 0x00109c0a01007387 */ /* 0x0005e20000100800 */
[C---:B------:R-:W-:Y:S01]  /*62f0*/  IMAD.HI.U32 R8, R7.reuse, R27, RZ ;  /* 0x0000001b07087227 */ /* 0x040fe200078e00ff */
[----:B------:R-:W-:Y:S02]  /*6300*/  IABS R24, R10 ;  /* 0x0000000a00187213 */ /* 0x000fe40000000000 */
[----:B------:R3:W-:Y:S01]  /*6310*/  STL [R1+0x1098], R9 ;  /* 0x0010980901007387 */ /* 0x0007e20000100800 */
[C---:B------:R-:W-:Y:S02]  /*6320*/  IMAD R48, R252.reuse, R0, R48 ;  /* 0x00000000fc307224 */ /* 0x040fe400078e0230 */
[----:B------:R-:W-:Y:S01]  /*6330*/  IMAD.HI.U32 R0, R7, R43, RZ ;  /* 0x0000002b07007227 */ /* 0x000fe200078e00ff */
[----:B------:R-:W-:Y:S03]  /*6340*/  STL [R1+0x1084], R13 ;  /* 0x0010840d01007387 */ /* 0x000fe60000100800 */
[----:B------:R-:W-:Y:S01]  /*6350*/  IMAD R40, R252, R4, R40 ;  /* 0x00000004fc287224 */ /* 0x000fe200078e0228 */
[----:B------:R-:W-:Y:S01]  /*6360*/  STL [R1+0x1080], R12 ;  /* 0x0010800c01007387 */ /* 0x000fe20000100800 */
[----:B------:R-:W-:-:S02]  /*6370*/  IMAD.MOV R5, RZ, RZ, -R5 ;  /* 0x000000ffff057224 */ /* 0x000fc400078e0a05 */
[----:B------:R-:W-:-:S04]  /*6380*/  IMAD.HI.U32 R4, R7, R35, RZ ;  /* 0x0000002307047227 */ /* 0x000fc800078e00ff */
[----:B------:R-:W-:Y:S02]  /*6390*/  IMAD.MOV R8, RZ, RZ, -R8 ;  /* 0x000000ffff087224 */ /* 0x000fe400078e0a08 */
[C---:B-1----:R-:W-:Y:S02]  /*63a0*/  VIADD R11, R3.reuse, 0xe9 ;  /* 0x000000e9030b7836 */ /* 0x042fe40000000000 */
[C---:B--2---:R-:W-:Y:S02]  /*63b0*/  VIADD R10, R3.reuse, 0xea ;  /* 0x000000ea030a7836 */ /* 0x044fe40000000000 */
[----:B------:R-:W-:Y:S01]  /*63c0*/  IMAD.MOV R0, RZ, RZ, -R0 ;  /* 0x000000ffff007224 */ /* 0x000fe200078e0a00 */
[----:B------:R-:W-:Y:S01]  /*63d0*/  STL [R1+0x107c], R11 ;  /* 0x00107c0b01007387 */ /* 0x000fe20000100800 */
[C---:B------:R-:W-:Y:S01]  /*63e0*/  IMAD R26, R252.reuse, R5, R26 ;  /* 0x00000005fc1a7224 */ /* 0x040fe200078e021a */
[----:B------:R-:W-:Y:S01]  /*63f0*/  IABS R20, R11 ;  /* 0x0000000b00147213 */ /* 0x000fe20000000000 */
[----:B------:R-:W-:Y:S01]  /*6400*/  IMAD.MOV R4, RZ, RZ, -R4 ;  /* 0x000000ffff047224 */ /* 0x000fe200078e0a04 */
[----:B------:R1:W-:Y:S01]  /*6410*/  STL [R1+0x1078], R10 ;  /* 0x0010780a01007387 */ /* 0x0003e20000100800 */
[----:B------:R-:W-:Y:S01]  /*6420*/  IMAD R27, R252, R8, R27 ;  /* 0x00000008fc1b7224 */ /* 0x000fe200078e021b */
[----:B------:R-:W-:Y:S01]  /*6430*/  IABS R19, R10 ;  /* 0x0000000a00137213 */ /* 0x000fe20000000000 */
[----:B---3--:R-:W-:-:S02]  /*6440*/  VIADD R9, R3, 0xeb ;  /* 0x000000eb03097836 */ /* 0x008fc40000000000 */
[----:B------:R-:W-:-:S03]  /*6450*/  IMAD.HI.U32 R5, R7, R21, RZ ;  /* 0x0000001507057227 */ /* 0x000fc600078e00ff */
[----:B------:R-:W-:Y:S01]  /*6460*/  STL [R1+0x1074], R9 ;  /* 0x0010740901007387 */ /* 0x000fe20000100800 */
[----:B------:R-:W-:Y:S01]  /*6470*/  IMAD R44, R252, R2, R44 ;  /* 0x00000002fc2c7224 */ /* 0x000fe200078e022c */
[----:B-1----:R-:W-:Y:S01]  /*6480*/  IADD3 R10, PT, PT, R3, 0xee, RZ ;  /* 0x000000ee030a7810 */ /* 0x002fe20007ffe0ff */
[----:B------:R-:W-:Y:S01]  /*6490*/  IMAD.HI.U32 R8, R7, R22, RZ ;  /* 0x0000001607087227 */ /* 0x000fe200078e00ff */
[----:B------:R-:W-:Y:S02]  /*64a0*/  IADD3 R5, PT, PT, -R5, RZ, RZ ;  /* 0x000000ff05057210 */ /* 0x000fe40007ffe1ff */
[----:B------:R-:W-:Y:S01]  /*64b0*/  IABS R18, R9 ;  /* 0x0000000900127213 */ /* 0x000fe20000000000 */
[----:B------:R-:W-:Y:S01]  /*64c0*/  VIADD R12, R3, 0xec ;  /* 0x000000ec030c7836 */ /* 0x000fe20000000000 */
[----:B------:R-:W-:Y:S01]  /*64d0*/  IABS R15, R10 ;  /* 0x0000000a000f7213 */ /* 0x000fe20000000000 */
[----:B------:R-:W-:-:S03]  /*64e0*/  IMAD.HI.U32 R2, R7, R39, RZ ;  /* 0x0000002707027227 */ /* 0x000fc600078e00ff */
[----:B------:R-:W-:Y:S01]  /*64f0*/  STL [R1+0x106c], R12 ;  /* 0x00106c0c01007387 */ /* 0x000fe20000100800 */
[----:B------:R-:W-:Y:S01]  /*6500*/  VIADD R11, R3, 0xed ;  /* 0x000000ed030b7836 */ /* 0x000fe20000000000 */
[----:B------:R-:W-:Y:S01]  /*6510*/  IABS R17, R12 ;  /* 0x0000000c00117213 */ /* 0x000fe20000000000 */
[C---:B------:R-:W-:Y:S02]  /*6520*/  IMAD R43, R252.reuse, R0, R43 ;  /* 0x00000000fc2b7224 */ /* 0x040fe400078e022b */
[C---:B------:R-:W-:Y:S01]  /*6530*/  IMAD.HI.U32 R0, R7.reuse, R38, RZ ;  /* 0x0000002607007227 */ /* 0x040fe200078e00ff */
[----:B------:R1:W-:Y:S01]  /*6540*/  STL [R1+0x1068], R11 ;  /* 0x0010680b01007387 */ /* 0x0003e20000100800 */
[----:B------:R-:W-:Y:S02]  /*6550*/  IABS R16, R11 ;  /* 0x0000000b00107213 */ /* 0x000fe40000000000 */
[----:B------:R-:W-:Y:S01]  /*6560*/  IMAD R35, R252, R4, R35 ;  /* 0x00000004fc237224 */ /* 0x000fe200078e0223 */
[----:B------:R2:W-:Y:S01]  /*6570*/  STL [R1+0x1064], R10 ;  /* 0x0010640a01007387 */ /* 0x0005e20000100800 */
[----:B------:R-:W-:-:S04]  /*6580*/  IMAD.HI.U32 R4, R7, R30, RZ ;  /* 0x0000001e07047227 */ /* 0x000fc800078e00ff */
[----:B------:R-:W-:Y:S01]  /*6590*/  IMAD.MOV R8, RZ, RZ, -R8 ;  /* 0x000000ffff087224 */ /* 0x000fe200078e0a08 */
[C---:B-1----:R-:W-:Y:S01]  /*65a0*/  IADD3 R11, PT, PT, R3.reuse, 0xf0, RZ ;  /* 0x000000f0030b7810 */ /* 0x042fe20007ffe0ff */
[----:B------:R-:W-:Y:S02]  /*65b0*/  IMAD.MOV R2, RZ, RZ, -R2 ;  /* 0x000000ffff027224 */ /* 0x000fe400078e0a02 */
[C---:B------:R-:W-:Y:S01]  /*65c0*/  VIADD R9, R3.reuse, 0xef ;  /* 0x000000ef03097836 */ /* 0x040fe20000000000 */
[----:B------:R-:W-:Y:S01]  /*65d0*/  IABS R13, R11 ;  /* 0x0000000b000d7213 */ /* 0x000fe20000000000 */
[----:B------:R-:W-:Y:S02]  /*65e0*/  IMAD.MOV R0, RZ, RZ, -R0 ;  /* 0x000000ffff007224 */ /* 0x000fe400078e0a00 */
[----:B------:R-:W-:Y:S01]  /*65f0*/  IMAD.MOV R4, RZ, RZ, -R4 ;  /* 0x000000ffff047224 */ /* 0x000fe200078e0a04 */
[----:B------:R-:W-:Y:S01]  /*6600*/  STL [R1+0x1060], R9 ;  /* 0x0010600901007387 */ /* 0x000fe20000100800 */
[C---:B------:R-:W-:Y:S01]  /*6610*/  IMAD R22, R252.reuse, R8, R22 ;  /* 0x00000008fc167224 */ /* 0x040fe200078e0216 */
[----:B------:R-:W-:Y:S01]  /*6620*/  IABS R14, R9 ;  /* 0x00000009000e7213 */ /* 0x000fe20000000000 */
[----:B--2---:R-:W-:Y:S01]  /*6630*/  VIADD R10, R3, 0xf1 ;  /* 0x000000f1030a7836 */ /* 0x004fe20000000000 */
[----:B------:R-:W-:Y:S01]  /*6640*/  STL [R1+0x1054], R11 ;  /* 0x0010540b01007387 */ /* 0x000fe20000100800 */
[----:B------:R-:W-:-:S02]  /*6650*/  IMAD R39, R252, R2, R39 ;  /* 0x00000002fc277224 */ /* 0x000fc400078e0227 */
[----:B------:R-:W-:Y:S01]  /*6660*/  IMAD R21, R252, R5, R21 ;  /* 0x00000005fc157224 */ /* 0x000fe200078e0215 */
[----:B------:R1:W-:Y:S01]  /*6670*/  STL [R1+0x1050], R10 ;  /* 0x0010500a01007387 */ /* 0x0003e20000100800 */
[----:B------:R-:W-:Y:S01]  /*6680*/  VIADD R8, R3, 0xf3 ;  /* 0x000000f303087836 */ /* 0x000fe20000000000 */
[----:B------:R-:W-:Y:S01]  /*6690*/  IABS R12, R10 ;  /* 0x0000000a000c7213 */ /* 0x000fe20000000000 */
[----:B------:R-:W-:-:S04]  /*66a0*/  IMAD.HI.U32 R2, R7, R34, RZ ;  /* 0x0000002207027227 */ /* 0x000fc800078e00ff */
[----:B------:R-:W-:Y:S01]  /*66b0*/  IMAD.HI.U32 R5, R7, R17, RZ ;  /* 0x0000001107057227 */ /* 0x000fe200078e00ff */
[----:B-1----:R-:W-:-:S03]  /*66c0*/  IABS R10, R8 ;  /* 0x00000008000a7213 */ /* 0x002fc60000000000 */
[----:B------:R-:W-:Y:S02]  /*66d0*/  IMAD R38, R252, R0, R38 ;  /* 0x00000000fc267224 */ /* 0x000fe400078e0226 */
[----:B------:R-:W-:-:S04]  /*66e0*/  IMAD.HI.U32 R0, R7, R33, RZ ;  /* 0x0000002107007227 */ /* 0x000fc800078e00ff */
[----:B------:R-:W-:Y:S02]  /*66f0*/  IMAD R30, R252, R4, R30 ;  /* 0x00000004fc1e7224 */ /* 0x000fe400078e021e */
[----:B------:R-:W-:-:S04]  /*6700*/  IMAD.HI.U32 R4, R7, R25, RZ ;  /* 0x0000001907047227 */ /* 0x000fc800078e00ff */
[----:B------:R-:W-:Y:S02]  /*6710*/  IMAD.MOV R2, RZ, RZ, -R2 ;  /* 0x000000ffff027224 */ /* 0x000fe400078e0a02 */
[----:B------:R-:W-:Y:S02]  /*6720*/  IMAD.MOV R5, RZ, RZ, -R5 ;  /* 0x000000ffff057224 */ /* 0x000fe400078e0a05 */
[----:B------:R-:W-:Y:S02]  /*6730*/  VIADD R9, R3, 0xf2 ;  /* 0x000000f203097836 */ /* 0x000fe40000000000 */
[----:B------:R-:W-:Y:S02]  /*6740*/  IMAD.MOV R0, RZ, RZ, -R0 ;  /* 0x000000ffff007224 */ /* 0x000fe400078e0a00 */
[----:B------:R-:W-:Y:S01]  /*6750*/  IMAD.MOV R4, RZ, RZ, -R4 ;  /* 0x000000ffff047224 */ /* 0x000fe200078e0a04 */
[----:B------:R1:W-:Y:S01]  /*6760*/  STL [R1+0x104c], R9 ;  /* 0x00104c0901007387 */ /* 0x0003e20000100800 */
[C---:B------:R-:W-:Y:S01]  /*6770*/  IMAD R34, R252.reuse, R2, R34 ;  /* 0x00000002fc227224 */ /* 0x040fe200078e0222 */
[----:B------:R-:W-:Y:S01]  /*6780*/  IABS R11, R9 ;  /* 0x00000009000b7213 */ /* 0x000fe20000000000 */
[----:B------:R-:W-:Y:S01]  /*6790*/  IMAD R17, R252, R5, R17 ;  /* 0x00000005fc117224 */ /* 0x000fe200078e0211 */
[----:B------:R2:W-:Y:S01]  /*67a0*/  STL [R1+0x1048], R8 ;  /* 0x0010480801007387 */ /* 0x0005e20000100800 */
[----:B------:R-:W-:-:S04]  /*67b0*/  IMAD.HI.U32 R2, R7, R29, RZ ;  /* 0x0000001d07027227 */ /* 0x000fc800078e00ff */
[----:B------:R-:W-:Y:S01]  /*67c0*/  IMAD.HI.U32 R5, R7, R10, RZ ;  /* 0x0000000a07057227 */ /* 0x000fe200078e00ff */
[----:B------:R-:W-:-:S03]  /*67d0*/  IADD3 R2, PT, PT, -R2, RZ, RZ ;  /* 0x000000ff02027210 */ /* 0x000fc60007ffe1ff */
[----:B------:R-:W-:Y:S02]  /*67e0*/  IMAD R33, R252, R0, R33 ;  /* 0x00000000fc217224 */ /* 0x000fe400078e0221 */
[----:B------:R-:W-:-:S04]  /*67f0*/  IMAD.HI.U32 R0, R7, R28, RZ ;  /* 0x0000001c07007227 */ /* 0x000fc800078e00ff */
[----:B------:R-:W-:Y:S02]  /*6800*/  IMAD R25, R252, R4, R25 ;  /* 0x00000004fc197224 */ /* 0x000fe400078e0219 */
[----:B-1----:R-:W-:Y:S02]  /*6810*/  VIADD R9, R3, 0xf4 ;  /* 0x000000f403097836 */ /* 0x002fe40000000000 */
[----:B------:R-:W-:-:S03]  /*6820*/  IMAD.HI.U32 R4, R7, R20, RZ ;  /* 0x0000001407047227 */ /* 0x000fc600078e00ff */
[----:B------:R1:W-:Y:S01]  /*6830*/  STL [R1+0x103c], R9 ;  /* 0x00103c0901007387 */ /* 0x0003e20000100800 */
[C---:B--2---:R-:W-:Y:S02]  /*6840*/  VIADD R8, R3.reuse, 0xf5 ;  /* 0x000000f503087836 */ /* 0x044fe40000000000 */
[----:B------:R-:W-:Y:S02]  /*6850*/  IMAD.MOV R5, RZ, RZ, -R5 ;  /* 0x000000ffff057224 */ /* 0x000fe400078e0a05 */
[----:B------:R-:W-:Y:S01]  /*6860*/  VIADD R237, R3, 0xf6 ;  /* 0x000000f603ed7836 */ /* 0x000fe20000000000 */
[----:B------:R2:W-:Y:S01]  /*6870*/  STL [R1+0x1038], R8 ;  /* 0x0010380801007387 */ /* 0x0005e20000100800 */
[----:B------:R-:W-:Y:S02]  /*6880*/  IMAD.MOV R0, RZ, RZ, -R0 ;  /* 0x000000ffff007224 */ /* 0x000fe400078e0a00 */
[----:B------:R-:W-:Y:S01]  /*6890*/  IMAD.MOV R4, RZ, RZ, -R4 ;  /* 0x000000ffff047224 */ /* 0x000fe200078e0a04 */
[----:B------:R3:W-:Y:S01]  /*68a0*/  STL [R1+0x1034], R237 ;  /* 0x001034ed01007387 */ /* 0x0007e20000100800 */
[C---:B------:R-:W-:Y:S01]  /*68b0*/  IMAD R10, R252.reuse, R5, R10 ;  /* 0x00000005fc0a7224 */ /* 0x040fe200078e020a */
[----:B------:R-:W-:Y:S01]  /*68c0*/  IABS R5, R237 ;  /* 0x000000ed00057213 */ /* 0x000fe20000000000 */
[C---:B------:R-:W-:Y:S01]  /*68d0*/  IMAD R29, R252.reuse, R2, R29 ;  /* 0x00000002fc1d7224 */ /* 0x040fe200078e021d */
[----:B------:R4:W-:Y:S01]  /*68e0*/  STL [R1+0x1030], R133 ;  /* 0x0010308501007387 */ /* 0x0009e20000100800 */
[----:B------:R-:W-:Y:S01]  /*68f0*/  IMAD R28, R252, R0, R28 ;  /* 0x00000000fc1c7224 */ /* 0x000fe200078e021c */
[----:B-1----:R-:W-:Y:S01]  /*6900*/  IABS R9, R9 ;  /* 0x0000000900097213 */ /* 0x002fe20000000000 */
[C---:B------:R-:W-:Y:S01]  /*6910*/  IMAD.HI.U32 R2, R7.reuse, R24, RZ ;  /* 0x0000001807027227 */ /* 0x040fe200078e00ff */
[----:B--2---:R-:W-:Y:S01]  /*6920*/  IABS R8, R8 ;  /* 0x0000000800087213 */ /* 0x004fe20000000000 */
[----:B---3--:R-:W1:Y:S02]  /*6930*/  S2R R237, SR_TID.X ;  /* 0x0000000000ed7919 */ /* 0x008e640000002100 */
[----:B------:R-:W-:-:S04]  /*6940*/  IMAD.HI.U32 R0, R7, R23, RZ ;  /* 0x0000001707007227 */ /* 0x000fc800078e00ff */
[----:B------:R-:W-:Y:S02]  /*6950*/  IMAD R20, R252, R4, R20 ;  /* 0x00000004fc147224 */ /* 0x000fe400078e0214 */
[----:B------:R-:W-:-:S04]  /*6960*/  IMAD.HI.U32 R4, R7, R16, RZ ;  /* 0x0000001007047227 */ /* 0x000fc800078e00ff */
[----:B------:R-:W-:Y:S02]  /*6970*/  IMAD.MOV R2, RZ, RZ, -R2 ;  /* 0x000000ffff027224 */ /* 0x000fe400078e0a02 */
[----:B------:R-:W-:Y:S02]  /*6980*/  IMAD.MOV R0, RZ, RZ, -R0 ;  /* 0x000000ffff007224 */ /* 0x000fe400078e0a00 */
[----:B------:R-:W-:Y:S02]  /*6990*/  IMAD.MOV R4, RZ, RZ, -R4 ;  /* 0x000000ffff047224 */ /* 0x000fe400078e0a04 */
[C---:B------:R-:W-:Y:S02]  /*69a0*/  IMAD R24, R252.reuse, R2, R24 ;  /* 0x00000002fc187224 */ /* 0x040fe400078e0218 */
[----:B------:R-:W-:Y:S02]  /*69b0*/  IMAD R23, R252, R0, R23 ;  /* 0x00000000fc177224 */ /* 0x000fe400078e0217 */
[----:B------:R-:W-:-:S04]  /*69c0*/  IMAD.HI.U32 R2, R7, R19, RZ ;  /* 0x0000001307027227 */ /* 0x000fc800078e00ff */
[----:B------:R-:W-:-:S04]  /*69d0*/  IMAD.HI.U32 R0, R7, R18, RZ ;  /* 0x0000001207007227 */ /* 0x000fc800078e00ff */
[----:B------:R-:W-:Y:S02]  /*69e0*/  IMAD R16, R252, R4, R16 ;  /* 0x00000004fc107224 */ /* 0x000fe400078e0210 */
[----:B------:R-:W-:-:S04]  /*69f0*/  IMAD.HI.U32 R4, R7, R11, RZ ;  /* 0x0000000b07047227 */ /* 0x000fc800078e00ff */
[----:B------:R-:W-:Y:S01]  /*6a00*/  IMAD.MOV R2, RZ, RZ, -R2 ;  /* 0x000000ffff027224 */ /* 0x000fe200078e0a02 */
[----:B------:R-:W-:Y:S01]  /*6a10*/  IADD3 R4, PT, PT, -R4, RZ, RZ ;  /* 0x000000ff04047210 */ /* 0x000fe20007ffe1ff */
[----:B------:R-:W-:Y:S02]  /*6a20*/  IMAD.MOV R0, RZ, RZ, -R0 ;  /* 0x000000ffff007224 */ /* 0x000fe400078e0a00 */
[C---:B------:R-:W-:Y:S02]  /*6a30*/  IMAD R19, R252.reuse, R2, R19 ;  /* 0x00000002fc137224 */ /* 0x040fe400078e0213 */
[----:B------:R-:W-:Y:S02]  /*6a40*/  IMAD R18, R252, R0, R18 ;  /* 0x00000000fc127224 */ /* 0x000fe400078e0212 */
[----:B------:R-:W-:-:S04]  /*6a50*/  IMAD.HI.U32 R2, R7, R15, RZ ;  /* 0x0000000f07027227 */ /* 0x000fc800078e00ff */
[----:B------:R-:W-:-:S04]  /*6a60*/  IMAD.HI.U32 R0, R7, R14, RZ ;  /* 0x0000000e07007227 */ /* 0x000fc800078e00ff */
[----:B------:R-:W-:Y:S01]  /*6a70*/  IMAD R11, R252, R4, R11 ;  /* 0x00000004fc0b7224 */ /* 0x000fe200078e020b */
[----:B------:R-:W-:Y:S01]  /*6a80*/  IABS R4, R133 ;  /* 0x0000008500047213 */ /* 0x000fe20000000000 */
[----:B------:R-:W-:Y:S02]  /*6a90*/  IMAD.MOV R2, RZ, RZ, -R2 ;  /* 0x000000ffff027224 */ /* 0x000fe400078e0a02 */
[----:B------:R-:W-:Y:S02]  /*6aa0*/  IMAD.MOV R0, RZ, RZ, -R0 ;  /* 0x000000ffff007224 */ /* 0x000fe400078e0a00 */
[----:B----4-:R-:W-:-:S04]  /*6ab0*/  IMAD.HI.U32 R133, R7, R5, RZ ;  /* 0x0000000507857227 */ /* 0x010fc800078e00ff */
[C---:B------:R-:W-:Y:S02]  /*6ac0*/  IMAD R15, R252.reuse, R2, R15 ;  /* 0x00000002fc0f7224 */ /* 0x040fe400078e020f */
[----:B------:R-:W-:Y:S02]  /*6ad0*/  IMAD R14, R252, R0, R14 ;  /* 0x00000000fc0e7224 */ /* 0x000fe400078e020e */
[----:B------:R-:W-:Y:S02]  /*6ae0*/  IMAD.MOV R133, RZ, RZ, -R133 ;  /* 0x000000ffff857224 */ /* 0x000fe400078e0a85 */
[----:B------:R-:W-:-:S04]  /*6af0*/  IMAD.HI.U32 R0, R7, R13, RZ ;  /* 0x0000000d07007227 */ /* 0x000fc800078e00ff */
[----:B------:R-:W-:-:S04]  /*6b00*/  IMAD.HI.U32 R2, R7, R12, RZ ;  /* 0x0000000c07027227 */ /* 0x000fc800078e00ff */
[----:B------:R-:W-:Y:S01]  /*6b10*/  IMAD R5, R252, R133, R5 ;  /* 0x00000085fc057224 */ /* 0x000fe200078e0205 */
[----:B-1----:R-:W-:Y:S01]  /*6b20*/  LOP3.LUT R133, R237, 0x7f, RZ, 0xc0, !PT ;  /* 0x0000007fed857812 */ /* 0x002fe200078ec0ff */
[----:B------:R-:W-:Y:S02]  /*6b30*/  IMAD.MOV R0, RZ, RZ, -R0 ;  /* 0x000000ffff007224 */ /* 0x000fe400078e0a00 */
[----:B------:R-:W-:Y:S02]  /*6b40*/  IMAD.MOV R2, RZ, RZ, -R2 ;  /* 0x000000ffff027224 */ /* 0x000fe400078e0a02 */
[----:B------:R-:W-:-:S04]  /*6b50*/  IMAD.HI.U32 R247, R7, R4, RZ ;  /* 0x0000000407f77227 */ /* 0x000fc800078e00ff */
[C---:B------:R-:W-:Y:S02]  /*6b60*/  IMAD R13, R252.reuse, R0, R13 ;  /* 0x00000000fc0d7224 */ /* 0x040fe400078e020d */
[----:B------:R-:W-:Y:S02]  /*6b70*/  IMAD R12, R252, R2, R12 ;  /* 0x00000002fc0c7224 */ /* 0x000fe400078e020c */
[----:B------:R-:W-:-:S04]  /*6b80*/  IMAD.HI.U32 R0, R7, R9, RZ ;  /* 0x0000000907007227 */ /* 0x000fc800078e00ff */
[----:B------:R-:W-:Y:S01]  /*6b90*/  IMAD.HI.U32 R2, R7, R8, RZ ;  /* 0x0000000807027227 */ /* 0x000fe200078e00ff */
[----:B------:R-:W-:-:S03]  /*6ba0*/  IADD3 R0, PT, PT, -R0, RZ, RZ ;  /* 0x000000ff00007210 */ /* 0x000fc60007ffe1ff */
[----:B------:R-:W-:Y:S02]  /*6bb0*/  IMAD.MOV R247, RZ, RZ, -R247 ;  /* 0x000000fffff77224 */ /* 0x000fe400078e0af7 */
[----:B------:R-:W-:Y:S01]  /*6bc0*/  IMAD R237, R248, 0x80, R133 ;  /* 0x00000080f8ed7824 */ /* 0x000fe200078e0285 */
[----:B------:R-:W-:Y:S01]  /*6bd0*/  IABS R248, R238 ;  /* 0x000000ee00f87213 */ /* 0x000fe20000000000 */
[----:B------:R-:W-:Y:S02]  /*6be0*/  IMAD.MOV R2, RZ, RZ, -R2 ;  /* 0x000000ffff027224 */ /* 0x000fe400078e0a02 */
[C---:B------:R-:W-:Y:S01]  /*6bf0*/  IMAD R4, R252.reuse, R247, R4 ;  /* 0x000000f7fc047224 */ /* 0x040fe200078e0204 */
[----:B------:R-:W-:Y:S01]  /*6c00*/  IABS R247, R237 ;  /* 0x000000ed00f77213 */ /* 0x000fe20000000000 */
[----:B------:R-:W-:Y:S02]  /*6c10*/  IMAD R8, R252, R2, R8 ;  /* 0x00000002fc087224 */ /* 0x000fe400078e0208 */
[----:B------:R-:W-:-:S02]  /*6c20*/  VIADD R2, R3, 0xf8 ;  /* 0x000000f803027836 */ /* 0x000fc40000000000 */
[----:B------:R-:W-:Y:S02]  /*6c30*/  IMAD R9, R252, R0, R9 ;  /* 0x00000000fc097224 */ /* 0x000fe400078e0209 */
[----:B------:R-:W-:Y:S01]  /*6c40*/  IMAD.HI.U32 R251, R251, R247, RZ ;  /* 0x000000f7fbfb7227 */ /* 0x000fe200078e00ff */
[----:B------:R1:W-:Y:S03]  /*6c50*/  STL [R1+0x1028], R2 ;  /* 0x0010280201007387 */ /* 0x0003e60000100800 */
[----:B------:R-:W-:Y:S02]  /*6c60*/  VIADD R0, R3, 0xf9 ;  /* 0x000000f903007836 */ /* 0x000fe40000000000 */
[----:B------:R-:W-:Y:S02]  /*6c70*/  IMAD.MOV R251, RZ, RZ, -R251 ;  /* 0x000000fffffb7224 */ /* 0x000fe400078e0afb */
[----:B------:R-:W-:Y:S01]  /*6c80*/  IMAD.HI.U32 R133, R7, R248, RZ ;  /* 0x000000f807857227 */ /* 0x000fe200078e00ff */
[----:B------:R2:W-:Y:S01]  /*6c90*/  STL [R1+0x1024], R0 ;  /* 0x0010240001007387 */ /* 0x0005e20000100800 */
[----:B-1----:R-:W-:-:S02]  /*6ca0*/  IABS R2, R2 ;  /* 0x0000000200027213 */ /* 0x002fc40000000000 */
[----:B------:R-:W-:Y:S01]  /*6cb0*/  IMAD R245, R6, R251, R247 ;  /* 0x000000fb06f57224 */ /* 0x000fe200078e02f7 */
[----:B------:R-:W-:Y:S01]  /*6cc0*/  IADD3 R240, PT, PT, R3, 0xfb, RZ ;  /* 0x000000fb03f07810 */ /* 0x000fe20007ffe0ff */
[----:B------:R-:W-:Y:S01]  /*6cd0*/  IMAD.MOV R133, RZ, RZ, -R133 ;  /* 0x000000ffff857224 */ /* 0x000fe200078e0a85 */
[----:B------:R1:W-:Y:S01]  /*6ce0*/  STL [R1+0x1020], R238 ;  /* 0x001020ee01007387 */ /* 0x0003e20000100800 */
[----:B------:R-:W-:Y:S01]  /*6cf0*/  IMAD.HI.U32 R249, R7, R2, RZ ;  /* 0x0000000207f97227 */ /* 0x000fe200078e00ff */
[----:B--2---:R-:W-:-:S03]  /*6d00*/  IABS R0, R0 ;  /* 0x0000000000007213 */ /* 0x004fc60000000000 */
[----:B------:R-:W-:Y:S01]  /*6d10*/  IMAD.MOV R249, RZ, RZ, -R249 ;  /* 0x000000fffff97224 */ /* 0x000fe200078e0af9 */
[----:B------:R-:W-:Y:S01]  /*6d20*/  ISETP.GT.U32.AND P0, PT, R6, R245, PT ;  /* 0x000000f50600720c */ /* 0x000fe20003f04070 */
[----:B------:R-:W-:Y:S01]  /*6d30*/  VIADD R239, R3, 0xfc ;  /* 0x000000fc03ef7836 */ /* 0x000fe20000000000 */
[----:B------:R2:W-:Y:S01]  /*6d40*/  STL [R1+0xff0], R237 ;  /* 0x000ff0ed01007387 */ /* 0x0005e20000100800 */
[----:B------:R-:W-:-:S04]  /*6d50*/  IMAD.HI.U32 R250, R7, R0, RZ ;  /* 0x0000000007fa7227 */ /* 0x000fc800078e00ff */
[----:B------:R-:W-:Y:S02]  /*6d60*/  IMAD.MOV R250, RZ, RZ, -R250 ;  /* 0x000000fffffa7224 */ /* 0x000fe400078e0afa */
[C---:B-1----:R-:W-:Y:S02]  /*6d70*/  VIADD R238, R3.reuse, 0xfd ;  /* 0x000000fd03ee7836 */ /* 0x042fe40000000000 */
[C---:B------:R-:W-:Y:S02]  /*6d80*/  IMAD R247, R252.reuse, R133, R248 ;  /* 0x00000085fcf77224 */ /* 0x040fe400078e02f8 */
[----:B--2---:R-:W-:Y:S01]  /*6d90*/  VIADD R237, R3, 0xfe ;  /* 0x000000fe03ed7836 */ /* 0x004fe20000000000 */
[----:B------:R-:W2:Y:S01]  /*6da0*/  LDL.LU R133, [R1+0x24] ;  /* 0x0000240001857983 */ /* 0x000ea20000300800 */
[C---:B------:R-:W-:Y:S01]  /*6db0*/  IMAD R2, R252.reuse, R249, R2 ;  /* 0x000000f9fc027224 */ /* 0x040fe200078e0202 */
[----:B------:R-:W-:Y:S01]  /*6dc0*/  IABS R248, R240 ;  /* 0x000000f000f87213 */ /* 0x000fe20000000000 */
[----:B------:R-:W-:Y:S01]  /*6dd0*/  IMAD R0, R252, R250, R0 ;  /* 0x000000fafc007224 */ /* 0x000fe200078e0200 */
[----:B------:R1:W-:Y:S01]  /*6de0*/  STL [R1+0x1014], R240 ;  /* 0x001014f001007387 */ /* 0x0003e20000100800 */
[----:B------:R-:W-:-:S02]  /*6df0*/  IABS R249, R239 ;  /* 0x000000ef00f97213 */ /* 0x000fc40000000000 */
[----:B------:R-:W-:Y:S01]  /*6e00*/  IABS R250, R238 ;  /* 0x000000ee00fa7213 */ /* 0x000fe20000000000 */
[----:B------:R-:W-:Y:S01]  /*6e10*/  STL [R1+0x1010], R239 ;  /* 0x001010ef01007387 */ /* 0x000fe20000100800 */
[----:B------:R-:W-:-:S03]  /*6e20*/  IABS R251, R237 ;  /* 0x000000ed00fb7213 */ /* 0x000fc60000000000 */
[----:B------:R-:W-:Y:S01]  /*6e30*/  STL [R1+0x14e0], R3 ;  /* 0x0014e00301007387 */ /* 0x000fe20000100800 */
[----:B-1----:R-:W-:-:S03]  /*6e40*/  IMAD.HI.U32 R240, R7, R249, RZ ;  /* 0x000000f907f07227 */ /* 0x002fc600078e00ff */
[----:B------:R-:W-:Y:S04]  /*6e50*/  STL [R1+0x100c], R238 ;  /* 0x00100cee01007387 */ /* 0x000fe80000100800 */
[----:B------:R1:W-:Y:S01]  /*6e60*/  STL [R1+0x1008], R237 ;  /* 0x001008ed01007387 */ /* 0x0003e20000100800 */
[----:B------:R-:W-:Y:S02]  /*6e70*/  @!P0 IMAD.IADD R245, R245, 0x1, -R6 ;  /* 0x00000001f5f58824 */ /* 0x000fe400078e0a06 */
[C---:B------:R-:W-:Y:S01]  /*6e80*/  IMAD.HI.U32 R244, R7.reuse, R250, RZ ;  /* 0x000000fa07f47227 */ /* 0x040fe200078e00ff */
[----:B------:R-:W3:Y:S01]  /*6e90*/  LDL.LU R241, [R1+0x20] ;  /* 0x0000200001f17983 */ /* 0x000ee20000300800 */
[----:B------:R-:W-:Y:S02]  /*6ea0*/  IADD3 R240, PT, PT, -R240, RZ, RZ ;  /* 0x000000fff0f07210 */ /* 0x000fe40007ffe1ff */
[C---:B------:R-:W-:Y:S01]  /*6eb0*/  IMAD.HI.U32 R246, R7.reuse, R251, RZ ;  /* 0x000000fb07f67227 */ /* 0x040fe200078e00ff */
[----:B------:R-:W4:Y:S03]  /*6ec0*/  LDL.LU R243, [R1+0x1c] ;  /* 0x00001c0001f37983 */ /* 0x000f260000300800 */
[----:B-1----:R-:W-:Y:S01]  /*6ed0*/  IMAD.HI.U32 R237, R7, R248, RZ ;  /* 0x000000f807ed7227 */ /* 0x002fe200078e00ff */
[----:B------:R-:W4:Y:S03]  /*6ee0*/  LDL.LU R242, [R1+0x18] ;  /* 0x0000180001f27983 */ /* 0x000f260000300800 */
[----:B------:R-:W-:Y:S01]  /*6ef0*/  IMAD.MOV R7, RZ, RZ, -R237 ;  /* 0x000000ffff077224 */ /* 0x000fe200078e0aed */
[----:B------:R-:W4:Y:S01]  /*6f00*/  LDL.LU R238, [R1+0x14] ;  /* 0x0000140001ee7983 */ /* 0x000f220000300800 */
[----:B------:R-:W-:Y:S01]  /*6f10*/  IMAD.MOV R244, RZ, RZ, -R244 ;  /* 0x000000fffff47224 */ /* 0x000fe200078e0af4 */
[----:B------:R-:W-:Y:S01]  /*6f20*/  ISETP.GT.U32.AND P0, PT, R6, R245, PT ;  /* 0x000000f50600720c */ /* 0x000fe20003f04070 */
[----:B------:R-:W-:Y:S01]  /*6f30*/  IMAD.MOV R246, RZ, RZ, -R246 ;  /* 0x000000fffff67224 */ /* 0x000fe200078e0af6 */
[----:B------:R-:W4:Y:S01]  /*6f40*/  LDL.LU R239, [R1+0x10] ;  /* 0x0000100001ef7983 */ /* 0x000f220000300800 */
[----:B------:R-:W-:-:S03]  /*6f50*/  IMAD R248, R252, R7, R248 ;  /* 0x00000007fcf87224 */ /* 0x000fc600078e02f8 */
[----:B------:R-:W4:Y:S01]  /*6f60*/  LDL.LU R3, [R1+0x4] ;  /* 0x0000040001037983 */ /* 0x000f220000300800 */
[----:B------:R-:W-:-:S03]  /*6f70*/  IMAD R249, R252, R240, R249 ;  /* 0x000000f0fcf97224 */ /* 0x000fc600078e02f9 */
[----:B------:R-:W4:Y:S01]  /*6f80*/  LDL.LU R237, [R1+0x150c] ;  /* 0x00150c0001ed7983 */ /* 0x000f220000300800 */
[----:B------:R-:W-:-:S03]  /*6f90*/  IMAD R250, R252, R244, R250 ;  /* 0x000000f4fcfa7224 */ /* 0x000fc600078e02fa */
[----:B------:R-:W4:Y:S01]  /*6fa0*/  LDL.LU R7, [R1+0x8] ;  /* 0x0000080001077983 */ /* 0x000f220000300800 */
[----:B------:R-:W-:-:S03]  /*6fb0*/  IMAD R251, R252, R246, R251 ;  /* 0x000000f6fcfb7224 */ /* 0x000fc600078e02fb */
[----:B------:R-:W4:Y:S04]  /*6fc0*/  LDL.LU R240, [R1+0x1508] ;  /* 0x0015080001f07983 */ /* 0x000f280000300800 */
[----:B------:R-:W4:Y:S04]  /*6fd0*/  LDL.LU R244, [R1+0x1504] ;  /* 0x0015040001f47983 */ /* 0x000f280000300800 */
[----:B------:R-:W4:Y:S01]  /*6fe0*/  LDL.LU R246, [R1+0x1500] ;  /* 0x0015000001f67983 */ /* 0x000f220000300800 */
[----:B------:R-:W-:-:S05]  /*6ff0*/  @!P0 IMAD.IADD R245, R245, 0x1, -R6 ;  /* 0x00000001f5f58824 */ /* 0x000fca00078e0a06 */
[----:B------:R1:W-:Y:S04]  /*7000*/  STL [R1], R245 ;  /* 0x000000f501007387 */ /* 0x0003e80000100800 */
[----:B-1----:R-:W4:Y:S04]  /*7010*/  LDL.LU R245, [R1+0x14fc] ;  /* 0x0014fc0001f57983 */ /* 0x002f280000300800 */
[----:B------:R-:W4:Y:S01]  /*7020*/  LDL.LU R6, [R1+0xc] ;  /* 0x00000c0001067983 */ /* 0x000f220000300800 */
[----:B--2---:R-:W-:-:S13]  /*7030*/  ISETP.GT.U32.AND P5, PT, R252, R133, PT ;  /* 0x00000085fc00720c */ /* 0x004fda0003fa4070 */
[----:B------:R-:W-:Y:S01]  /*7040*/  @!P5 IMAD.IADD R133, R133, 0x1, -R252 ;  /* 0x000000018585d824 */ /* 0x000fe200078e0afc */
[C---:B---3--:R-:W-:Y:S02]  /*7050*/  ISETP.GT.U32.AND P3, PT, R252.reuse, R241, PT ;  /* 0x000000f1fc00720c */ /* 0x048fe40003f64070 */
[C---:B----4-:R-:W-:Y:S02]  /*7060*/  ISETP.GT.U32.AND P0, PT, R252.reuse, R243, PT ;  /* 0x000000f3fc00720c */ /* 0x050fe40003f04070 */
[C---:B------:R-:W-:Y:S02]  /*7070*/  ISETP.GT.U32.AND P6, PT, R252.reuse, R242, PT ;  /* 0x000000f2fc00720c */ /* 0x040fe40003fc4070 */
[----:B------:R-:W-:-:S07]  /*7080*/  ISETP.GT.U32.AND P1, PT, R252, R238, PT ;  /* 0x000000eefc00720c */ /* 0x000fce0003f24070 */
[----:B------:R-:W-:Y:S02]  /*7090*/  @!P3 IADD3 R241, PT, PT, R241, -R252, RZ ;  /* 0x800000fcf1f1b210 */ /* 0x000fe40007ffe0ff */
[C---:B------:R-:W-:Y:S02]  /*70a0*/  ISETP.GT.U32.AND P3, PT, R252.reuse, R3, PT ;  /* 0x00000003fc00720c */ /* 0x040fe40003f64070 */
[C---:B------:R-:W-:Y:S02]  /*70b0*/  ISETP.GT.U32.AND P4, PT, R252.reuse, R246, PT ;  /* 0x000000f6fc00720c */ /* 0x040fe40003f84070 */
[----:B------:R-:W-:-:S11]  /*70c0*/  ISETP.GT.U32.AND P5, PT, R252, R7, PT ;  /* 0x00000007fc00720c */ /* 0x000fd60003fa4070 */
[--C-:B------:R-:W-:Y:S01]  /*70d0*/  @!P4 IMAD.IADD R246, R246, 0x1, -R252.reuse ;  /* 0x00000001f6f6c824 */ /* 0x100fe200078e0afc */
[----:B------:R-:W-:Y:S01]  /*70e0*/  ISETP.GT.U32.AND P4, PT, R252, R6, PT ;  /* 0x00000006fc00720c */ /* 0x000fe20003f84070 */
[--C-:B------:R-:W-:Y:S02]  /*70f0*/  @!P0 IMAD.IADD R243, R243, 0x1, -R252.reuse ;  /* 0x00000001f3f38824 */ /* 0x100fe400078e0afc */
[--C-:B------:R-:W-:Y:S01]  /*7100*/  @!P1 IMAD.IADD R238, R238, 0x1, -R252.reuse ;  /* 0x00000001eeee9824 */ /* 0x100fe200078e0afc */
[----:B------:R-:W-:Y:S01]  /*7110*/  ISETP.GT.U32.AND P1, PT, R252, R133, PT ;  /* 0x00000085fc00720c */ /* 0x000fe20003f24070 */
[--C-:B------:R-:W-:Y:S01]  /*7120*/  @!P6 IMAD.IADD R242, R242, 0x1, -R252.reuse ;  /* 0x00000001f2f2e824 */ /* 0x100fe200078e0afc */
[C---:B------:R-:W-:Y:S02]  /*7130*/  ISETP.GT.U32.AND P2, PT, R252.reuse, R239, PT ;  /* 0x000000effc00720c */ /* 0x040fe40003f44070 */
[----:B------:R-:W-:Y:S01]  /*7140*/  @!P5 IADD3 R7, PT, PT, R7, -R252, RZ ;  /* 0x800000fc0707d210 */ /* 0x000fe20007ffe0ff */
[----:B------:R-:W-:Y:S01]  /*7150*/  @!P3 IMAD.IADD R3, R3, 0x1, -R252 ;  /* 0x000000010303b824 */ /* 0x000fe200078e0afc */
[----:B------:R-:W-:-:S03]  /*7160*/  ISETP.GT.U32.AND P0, PT, R252, R245, PT ;  /* 0x000000f5fc00720c */ /* 0x000fc60003f04070 */
[--C-:B------:R-:W-:Y:S01]  /*7170*/  @!P4 IMAD.IADD R6, R6, 0x1, -R252.reuse ;  /* 0x000000010606c824 */ /* 0x100fe200078e0afc */
[C---:B------:R-:W-:Y:S02]  /*7180*/  ISETP.GT.U32.AND P4, PT, R252.reuse, R241, PT ;  /* 0x000000f1fc00720c */ /* 0x040fe40003f84070 */
[C---:B------:R-:W-:Y:S02]  /*7190*/  ISETP.GT.U32.AND P5, PT, R252.reuse, R243, PT ;  /* 0x000000f3fc00720c */ /* 0x040fe40003fa4070 */
[C---:B------:R-:W-:Y:S01]  /*71a0*/  ISETP.GT.U32.AND P3, PT, R252.reuse, R242, PT ;  /* 0x000000f2fc00720c */ /* 0x040fe20003f64070 */
[--C-:B------:R-:W-:Y:S02]  /*71b0*/  @!P1 IMAD.IADD R133, R133, 0x1, -R252.reuse ;  /* 0x0000000185859824 */ /* 0x100fe400078e0afc */
[--C-:B------:R-:W-:Y:S02]  /*71c0*/  @!P2 IMAD.IADD R239, R239, 0x1, -R252.reuse ;  /* 0x00000001efefa824 */ /* 0x100fe400078e0afc */
[----:B------:R-:W-:Y:S01]  /*71d0*/  @!P0 IMAD.IADD R245, R245, 0x1, -R252 ;  /* 0x00000001f5f58824 */ /* 0x000fe200078e0afc */
[----:B------:R-:W-:-:S03]  /*71e0*/  ISETP.GT.U32.AND P0, PT, R252, R238, PT ;  /* 0x000000eefc00720c */ /* 0x000fc60003f04070 */
[----:B------:R-:W-:Y:S02]  /*71f0*/  @!P4 IADD3 R241, PT, PT, R241, -R252, RZ ;  /* 0x800000fcf1f1c210 */ /* 0x000fe40007ffe0ff */
[--C-:B------:R-:W-:Y:S01]  /*7200*/  @!P5 IMAD.IADD R243, R243, 0x1, -R252.reuse ;  /* 0x00000001f3f3d824 */ /* 0x100fe200078e0afc */
[----:B------:R-:W-:Y:S01]  /*7210*/  STL [R1+0x14e4], R133 ;  /* 0x0014e48501007387 */ /* 0x000fe20000100800 */
[--C-:B------:R-:W-:Y:S01]  /*7220*/  @!P3 IMAD.IADD R242, R242, 0x1, -R252.reuse ;  /* 0x00000001f2f2b824 */ /* 0x100fe200078e0afc */
[----:B------:R-:W-:Y:S02]  /*7230*/  ISETP.GT.U32.AND P1, PT, R252, R239, PT ;  /* 0x000000effc00720c */ /* 0x000fe40003f24070 */
[----:B------:R1:W-:Y:S04]  /*7240*/  STL [R1+0x20], R241 ;  /* 0x000020f101007387 */ /* 0x0003e80000100800 */
[----:B-1----:R-:W2:Y:S04]  /*7250*/  LDL.LU R241, [R1+0x14f8] ;  /* 0x0014f80001f17983 */ /* 0x002ea80000300800 */
[----:B------:R1:W-:Y:S01]  /*7260*/  STL [R1+0x1c], R243 ;  /* 0x00001cf301007387 */ /* 0x0003e20000100800 */
[----:B------:R-:W-:-:S03]  /*7270*/  @!P0 IMAD.IADD R238, R238, 0x1, -R252 ;  /* 0x00000001eeee8824 */ /* 0x000fc600078e0afc */
[----:B-1----:R-:W3:Y:S04]  /*7280*/  LDL.LU R243, [R1+0x14f4] ;  /* 0x0014f40001f37983 */ /* 0x002ee80000300800 */
[----:B------:R1:W-:Y:S01]  /*7290*/  STL [R1+0x18], R242 ;  /* 0x000018f201007387 */ /* 0x0003e20000100800 */
[----:B------:R-:W-:-:S03]  /*72a0*/  @!P1 IMAD.IADD R239, R239, 0x1, -R252 ;  /* 0x00000001efef9824 */ /* 0x000fc600078e0afc */
[----:B-1----:R-:W4:Y:S04]  /*72b0*/  LDL.LU R242, [R1+0x14f0] ;  /* 0x0014f00001f27983 */ /* 0x002f280000300800 */
[----:B------:R1:W-:Y:S04]  /*72c0*/  STL [R1+0x14], R238 ;  /* 0x000014ee01007387 */ /* 0x0003e80000100800 */
[----:B-1----:R-:W4:Y:S04]  /*72d0*/  LDL.LU R238, [R1+0x14ec] ;  /* 0x0014ec0001ee7983 */ /* 0x002f280000300800 */
[----:B------:R1:W-:Y:S04]  /*72e0*/  STL [R1+0x10], R239 ;  /* 0x000010ef01007387 */ /* 0x0003e80000100800 */
[----:B-1----:R-:W4:Y:S01]  /*72f0*/  LDL.LU R239, [R1+0x14e8] ;  /* 0x0014e80001ef7983 */ /* 0x002f220000300800 */
[----:B------:R-:W-:-:S02]  /*7300*/  ISETP.GT.U32.AND P2, PT, R252, R246, PT ;  /* 0x000000f6fc00720c */ /* 0x000fc40003f44070 */
[C---:B------:R-:W-:Y:S02]  /*7310*/  ISETP.GT.U32.AND P4, PT, R252.reuse, R7, PT ;  /* 0x00000007fc00720c */ /* 0x040fe40003f84070 */
[C---:B------:R-:W-:Y:S02]  /*7320*/  ISETP.GT.U32.AND P5, PT, R252.reuse, R3, PT ;  /* 0x00000003fc00720c */ /* 0x040fe40003fa4070 */
[----:B------:R-:W-:-:S07]  /*7330*/  ISETP.GT.U32.AND P6, PT, R252, R244, PT ;  /* 0x000000f4fc00720c */ /* 0x000fce0003fc4070 */
[--C-:B------:R-:W-:Y:S01]  /*7340*/  @!P2 IMAD.IADD R246, R246, 0x1, -R252.reuse ;  /* 0x00000001f6f6a824 */ /* 0x100fe200078e0afc */
[C---:B------:R-:W-:Y:S02]  /*7350*/  ISETP.GT.U32.AND P2, PT, R252.reuse, R6, PT ;  /* 0x00000006fc00720c */ /* 0x040fe40003f44070 */
[----:B------:R-:W-:Y:S02]  /*7360*/  @!P4 IADD3 R7, PT, PT, R7, -R252, RZ ;  /* 0x800000fc0707c210 */ /* 0x000fe40007ffe0ff */
[C---:B------:R-:W-:Y:S02]  /*7370*/  ISETP.GT.U32.AND P4, PT, R252.reuse, R240, PT ;  /* 0x000000f0fc00720c */ /* 0x040fe40003f84070 */
[----:B------:R-:W-:Y:S01]  /*7380*/  ISETP.GT.U32.AND P3, PT, R252, R245, PT ;  /* 0x000000f5fc00720c */ /* 0x000fe20003f64070 */
[----:B------:R-:W-:-:S06]  /*7390*/  @!P5 IMAD.IADD R3, R3, 0x1, -R252 ;  /* 0x000000010303d824 */ /* 0x000fcc00078e0afc */
[--C-:B------:R-:W-:Y:S02]  /*73a0*/  @!P2 IMAD.IADD R6, R6, 0x1, -R252.reuse ;  /* 0x000000010606a824 */ /* 0x100fe400078e0afc */
[--C-:B------:R-:W-:Y:S02]  /*73b0*/  @!P6 IMAD.IADD R244, R244, 0x1, -R252.reuse ;  /* 0x00000001f4f4e824 */ /* 0x100fe400078e0afc */
[--C-:B------:R-:W-:Y:S01]  /*73c0*/  @!P4 IMAD.IADD R240, R240, 0x1, -R252.reuse ;  /* 0x00000001f0f0c824 */ /* 0x100fe200078e0afc */
[C---:B------:R-:W-:Y:S02]  /*73d0*/  ISETP.GT.U32.AND P4, PT, R252.reuse, R233, PT ;  /* 0x000000e9fc00720c */ /* 0x040fe40003f84070 */
[----:B------:R-:W-:Y:S01]  /*73e0*/  ISETP.GT.U32.AND P6, PT, R252, R244, PT ;  /* 0x000000f4fc00720c */ /* 0x000fe20003fc4070 */
[----:B------:R-:W-:-:S10]  /*73f0*/  @!P3 IMAD.IADD R245, R245, 0x1, -R252 ;  /* 0x00000001f5f5b824 */ /* 0x000fd400078e0afc */
[--C-:B------:R-:W-:Y:S02]  /*7400*/  @!P4 IMAD.IADD R233, R233, 0x1, -R252.reuse ;  /* 0x00000001e9e9c824 */ /* 0x100fe400078e0afc */
[----:B------:R-:W-:Y:S01]  /*7410*/  @!P6 IMAD.IADD R244, R244, 0x1, -R252 ;  /* 0x00000001f4f4e824 */ /* 0x000fe200078e0afc */
[----:B------:R-:W-:-:S13]  /*7420*/  ISETP.GT.U32.AND P6, PT, R252, R237, PT ;  /* 0x000000edfc00720c */ /* 0x000fda0003fc4070 */
[----:B------:R-:W-:Y:S01]  /*7430*/  @!P6 IMAD.IADD R237, R237, 0x1, -R252 ;  /* 0x00000001edede824 */ /* 0x000fe200078e0afc */
[C---:B--2---:R-:W-:Y:S02]  /*7440*/  ISETP.GT.U32.AND P2, PT, R252.reuse, R241, PT ;  /* 0x000000f1fc00720c */ /* 0x044fe40003f44070 */
[C---:B---3--:R-:W-:Y:S02]  /*7450*/  ISETP.GT.U32.AND P0, PT, R252.reuse, R243, PT ;  /* 0x000000f3fc00720c */ /* 0x048fe40003f04070 */
[----:B----4-:R-:W-:-:S11]  /*7460*/  ISETP.GT.U32.AND P1, PT, R252, R242, PT ;  /* 0x000000f2fc00720c */ /* 0x010fd60003f24070 */
[--C-:B------:R-:W-:Y:S01]  /*7470*/  @!P0 IMAD.IADD R243, R243, 0x1, -R252.reuse ;  /* 0x00000001f3f38824 */ /* 0x100fe200078e0afc */
[----:B------:R-:W-:Y:S01]  /*7480*/  @!P2 IADD3 R241, PT, PT, R241, -R252, RZ ;  /* 0x800000fcf1f1a210 */ /* 0x000fe20007ffe0ff */
[----:B------:R-:W-:Y:S01]  /*7490*/  @!P1 IMAD.IADD R242, R242, 0x1, -R252 ;  /* 0x00000001f2f29824 */ /* 0x000fe200078e0afc */
[C---:B------:R-:W-:Y:S02]  /*74a0*/  ISETP.GT.U32.AND P1, PT, R252.reuse, R235, PT ;  /* 0x000000ebfc00720c */ /* 0x040fe40003f24070 */
[C---:B------:R-:W-:Y:S02]  /*74b0*/  ISETP.GT.U32.AND P3, PT, R252.reuse, R238, PT ;  /* 0x000000eefc00720c */ /* 0x040fe40003f64070 */
[C---:B------:R-:W-:Y:S02]  /*74c0*/  ISETP.GT.U32.AND P0, PT, R252.reuse, R236, PT ;  /* 0x000000ecfc00720c */ /* 0x040fe40003f04070 */
[C---:B------:R-:W-:Y:S02]  /*74d0*/  ISETP.GT.U32.AND P5, PT, R252.reuse, R239, PT ;  /* 0x000000effc00720c */ /* 0x040fe40003fa4070 */
[----:B------:R-:W-:-:S05]  /*74e0*/  ISETP.GT.U32.AND P2, PT, R252, R234, PT ;  /* 0x000000eafc00720c */ /* 0x000fca0003f44070 */
[----:B------:R-:W-:Y:S02]  /*74f0*/  @!P1 IADD3 R235, PT, PT, R235, -R252, RZ ;  /* 0x800000fcebeb9210 */ /* 0x000fe40007ffe0ff */
[----:B------:R-:W-:-:S04]  /*7500*/  ISETP.GT.U32.AND P1, PT, R252, R241, PT ;  /* 0x000000f1fc00720c */ /* 0x000fc80003f24070 */
[----:B------:R-:W-:Y:S01]  /*7510*/  @!P5 IMAD.IADD R239, R239, 0x1, -R252 ;  /* 0x00000001efefd824 */ /* 0x000fe200078e0afc */
[----:B------:R-:W-:-:S04]  /*7520*/  ISETP.GT.U32.AND P5, PT, R252, R232, PT ;  /* 0x000000e8fc00720c */ /* 0x000fc80003fa4070 */
[----:B------:R-:W-:Y:S01]  /*7530*/  ISETP.GT.U32.AND P4, PT, R252, R239, PT ;  /* 0x000000effc00720c */ /* 0x000fe20003f84070 */
[--C-:B------:R-:W-:Y:S01]  /*7540*/  @!P3 IMAD.IADD R238, R238, 0x1, -R252.reuse ;  /* 0x00000001eeeeb824 */ /* 0x100fe200078e0afc */
[----:B------:R-:W-:Y:S01]  /*7550*/  ISETP.GT.U32.AND P3, PT, R252, R231, PT ;  /* 0x000000e7fc00720c */ /* 0x000fe20003f64070 */
[--C-:B------:R-:W-:Y:S01]  /*7560*/  @!P0 IMAD.IADD R236, R236, 0x1, -R252.reuse ;  /* 0x00000001ecec8824 */ /* 0x100fe200078e0afc */
[----:B------:R-:W-:Y:S01]  /*7570*/  ISETP.GT.U32.AND P0, PT, R252, R242, PT ;  /* 0x000000f2fc00720c */ /* 0x000fe20003f04070 */
[--C-:B------:R-:W-:Y:S01]  /*7580*/  @!P2 IMAD.IADD R234, R234, 0x1, -R252.reuse ;  /* 0x00000001eaeaa824 */ /* 0x100fe200078e0afc */
[C---:B------:R-:W-:Y:S01]  /*7590*/  ISETP.GT.U32.AND P2, PT, R252.reuse, R240, PT ;  /* 0x000000f0fc00720c */ /* 0x040fe20003f44070 */
[--C-:B------:R-:W-:Y:S01]  /*75a0*/  @!P1 IMAD.IADD R241, R241, 0x1, -R252.reuse ;  /* 0x00000001f1f19824 */ /* 0x100fe200078e0afc */
[----:B------:R-:W-:Y:S01]  /*75b0*/  ISETP.GT.U32.AND P1, PT, R252, R235, PT ;  /* 0x000000ebfc00720c */ /* 0x000fe20003f24070 */
[----:B------:R-:W-:Y:S01]  /*75c0*/  @!P5 IMAD.IADD R232, R232, 0x1, -R252 ;  /* 0x00000001e8e8d824 */ /* 0x000fe200078e0afc */
[----:B------:R-:W-:-:S03]  /*75d0*/  ISETP.GT.U32.AND P5, PT, R252, R238, PT ;  /* 0x000000eefc00720c */ /* 0x000fc60003fa4070 */
[--C-:B------:R-:W-:Y:S01]  /*75e0*/  @!P4 IMAD.IADD R239, R239, 0x1, -R252.reuse ;  /* 0x00000001efefc824 */ /* 0x100fe200078e0afc */
[C---:B------:R-:W-:Y:S01]  /*75f0*/  ISETP.GT.U32.AND P4, PT, R252.reuse, R233, PT ;  /* 0x000000e9fc00720c */ /* 0x040fe20003f84070 */
[--C-:B------:R-:W-:Y:S01]  /*7600*/  @!P3 IMAD.IADD R231, R231, 0x1, -R252.reuse ;  /* 0x00000001e7e7b824 */ /* 0x100fe200078e0afc */
[----:B------:R-:W-:Y:S02]  /*7610*/  ISETP.GT.U32.AND P3, PT, R252, R237, PT ;  /* 0x000000edfc00720c */ /* 0x000fe40003f64070 */
[----:B------:R-:W-:Y:S01]  /*7620*/  @!P0 IADD3 R242, PT, PT, R242, -R252, RZ ;  /* 0x800000fcf2f28210 */ /* 0x000fe20007ffe0ff */
[--C-:B------:R-:W-:Y:S01]  /*7630*/  @!P2 IMAD.IADD R240, R240, 0x1, -R252.reuse ;  /* 0x00000001f0f0a824 */ /* 0x100fe200078e0afc */
[C---:B------:R-:W-:Y:S02]  /*7640*/  ISETP.GT.U32.AND P0, PT, R252.reuse, R236, PT ;  /* 0x000000ecfc00720c */ /* 0x040fe40003f04070 */
[C---:B------:R-:W-:Y:S02]  /*7650*/  ISETP.GT.U32.AND P2, PT, R252.reuse, R234, PT ;  /* 0x000000eafc00720c */ /* 0x040fe40003f44070 */
[----:B------:R-:W-:Y:S01]  /*7660*/  ISETP.GT.U32.AND P6, PT, R252, R243, PT ;  /* 0x000000f3fc00720c */ /* 0x000fe20003fc4070 */
[--C-:B------:R-:W-:Y:S01]  /*7670*/  @!P5 IMAD.IADD R238, R238, 0x1, -R252.reuse ;  /* 0x00000001eeeed824 */ /* 0x100fe200078e0afc */
[C---:B------:R-:W-:Y:S01]  /*7680*/  ISETP.GT.U32.AND P5, PT, R252.reuse, R232, PT ;  /* 0x000000e8fc00720c */ /* 0x040fe20003fa4070 */
[--C-:B------:R-:W-:Y:S01]  /*7690*/  @!P1 IMAD.IADD R235, R235, 0x1, -R252.reuse ;  /* 0x00000001ebeb9824 */ /* 0x100fe200078e0afc */
[C---:B------:R-:W-:Y:S01]  /*76a0*/  ISETP.GT.U32.AND P1, PT, R252.reuse, R228, PT ;  /* 0x000000e4fc00720c */ /* 0x040fe20003f24070 */
[--C-:B------:R-:W-:Y:S01]  /*76b0*/  @!P4 IMAD.IADD R233, R233, 0x1, -R252.reuse ;  /* 0x00000001e9e9c824 */ /* 0x100fe200078e0afc */
[C---:B------:R-:W-:Y:S01]  /*76c0*/  ISETP.GT.U32.AND P4, PT, R252.reuse, R226, PT ;  /* 0x000000e2fc00720c */ /* 0x040fe20003f84070 */
[----:B------:R-:W-:Y:S01]  /*76d0*/  @!P3 IMAD.IADD R237, R237, 0x1, -R252 ;  /* 0x00000001ededb824 */ /* 0x000fe200078e0afc */
[----:B------:R-:W-:-:S02]  /*76e0*/  ISETP.GT.U32.AND P3, PT, R252, R230, PT ;  /* 0x000000e6fc00720c */ /* 0x000fc40003f64070 */
[----:B------:R-:W-:Y:S01]  /*76f0*/  @!P0 IADD3 R236, PT, PT, R236, -R252, RZ ;  /* 0x800000fcecec8210 */ /* 0x000fe20007ffe0ff */
[--C-:B------:R-:W-:Y:S01]  /*7700*/  @!P2 IMAD.IADD R234, R234, 0x1, -R252.reuse ;  /* 0x00000001eaeaa824 */ /* 0x100fe200078e0afc */
[C---:B------:R-:W-:Y:S01]  /*7710*/  ISETP.GT.U32.AND P0, PT, R252.reuse, R229, PT ;  /* 0x000000e5fc00720c */ /* 0x040fe20003f04070 */
[--C-:B------:R-:W-:Y:S01]  /*7720*/  @!P6 IMAD.IADD R243, R243, 0x1, -R252.reuse ;  /* 0x00000001f3f3e824 */ /* 0x100fe200078e0afc */
[C---:B------:R-:W-:Y:S02]  /*7730*/  ISETP.GT.U32.AND P2, PT, R252.reuse, R227, PT ;  /* 0x000000e3fc00720c */ /* 0x040fe40003f44070 */
[----:B------:R-:W-:Y:S01]  /*7740*/  ISETP.GT.U32.AND P6, PT, R252, R231, PT ;  /* 0x000000e7fc00720c */ /* 0x000fe20003fc4070 */
[--C-:B------:R-:W-:Y:S01]  /*7750*/  @!P5 IMAD.IADD R232, R232, 0x1, -R252.reuse ;  /* 0x00000001e8e8d824 */ /* 0x100fe200078e0afc */
[----:B------:R-:W-:Y:S01]  /*7760*/  ISETP.GT.U32.AND P5, PT, R252, R225, PT ;  /* 0x000000e1fc00720c */ /* 0x000fe20003fa4070 */
[--C-:B------:R-:W-:Y:S01]  /*7770*/  @!P1 IMAD.IADD R228, R228, 0x1, -R252.reuse ;  /* 0x00000001e4e49824 */ /* 0x100fe200078e0afc */
[----:B------:R-:W-:Y:S01]  /*7780*/  ISETP.GT.U32.AND P1, PT, R252, R221, PT ;  /* 0x000000ddfc00720c */ /* 0x000fe20003f24070 */
[----:B------:R-:W-:Y:S01]  /*7790*/  @!P4 IMAD.IADD R226, R226, 0x1, -R252 ;  /* 0x00000001e2e2c824 */ /* 0x000fe200078e0afc */
[----:B------:R-:W-:-:S02]  /*77a0*/  ISETP.GT.U32.AND P4, PT, R252, R219, PT ;  /* 0x000000dbfc00720c */ /* 0x000fc40003f84070 */
[----:B------:R-:W-:Y:S01]  /*77b0*/  @!P3 IADD3 R230, PT, PT, R230, -R252, RZ ;  /* 0x800000fce6e6b210 */ /* 0x000fe20007ffe0ff */
[--C-:B------:R-:W-:Y:S01]  /*77c0*/  @!P0 IMAD.IADD R229, R229, 0x1, -R252.reuse ;  /* 0x00000001e5e58824 */ /* 0x100fe200078e0afc */
[C---:B------:R-:W-:Y:S01]  /*77d0*/  ISETP.GT.U32.AND P3, PT, R252.reuse, R223, PT ;  /* 0x000000dffc00720c */ /* 0x040fe20003f64070 */
[--C-:B------:R-:W-:Y:S01]  /*77e0*/  @!P2 IMAD.IADD R227, R227, 0x1, -R252.reuse ;  /* 0x00000001e3e3a824 */ /* 0x100fe200078e0afc */
[C---:B------:R-:W-:Y:S01]  /*77f0*/  ISETP.GT.U32.AND P0, PT, R252.reuse, R222, PT ;  /* 0x000000defc00720c */ /* 0x040fe20003f04070 */
[--C-:B------:R-:W-:Y:S01]  /*7800*/  @!P6 IMAD.IADD R231, R231, 0x1, -R252.reuse ;  /* 0x00000001e7e7e824 */ /* 0x100fe200078e0afc */
[C---:B------:R-:W-:Y:S02]  /*7810*/  ISETP.GT.U32.AND P2, PT, R252.reuse, R220, PT ;  /* 0x000000dcfc00720c */ /* 0x040fe40003f44070 */
[C---:B------:R-:W-:Y:S01]  /*7820*/  ISETP.GT.U32.AND P6, PT, R252.reuse, R224, PT ;  /* 0x000000e0fc00720c */ /* 0x040fe20003fc4070 */
[--C-:B------:R-:W-:Y:S01]  /*7830*/  @!P5 IMAD.IADD R225, R225, 0x1, -R252.reuse ;  /* 0x00000001e1e1d824 */ /* 0x100fe200078e0afc */
[C---:B------:R-:W-:Y:S01]  /*7840*/  ISETP.GT.U32.AND P5, PT, R252.reuse, R218, PT ;  /* 0x000000dafc00720c */ /* 0x040fe20003fa4070 */
[--C-:B------:R-:W-:Y:S01]  /*7850*/  @!P1 IMAD.IADD R221, R221, 0x1, -R252.reuse ;  /* 0x00000001dddd9824 */ /* 0x100fe200078e0afc */
[C---:B------:R-:W-:Y:S01]  /*7860*/  ISETP.GT.U32.AND P1, PT, R252.reuse, R227, PT ;  /* 0x000000e3fc00720c */ /* 0x040fe20003f24070 */
[--C-:B------:R-:W-:Y:S01]  /*7870*/  @!P4 IMAD.IADD R219, R219, 0x1, -R252.reuse ;  /* 0x00000001dbdbc824 */ /* 0x100fe200078e0afc */
[C---:B------:R-:W-:Y:S01]  /*7880*/  ISETP.GT.U32.AND P4, PT, R252.reuse, R225, PT ;  /* 0x000000e1fc00720c */ /* 0x040fe20003f84070 */
[--C-:B------:R-:W-:Y:S01]  /*7890*/  @!P3 IMAD.IADD R223, R223, 0x1, -R252.reuse ;  /* 0x00000001dfdfb824 */ /* 0x100fe200078e0afc */
[----:B------:R-:W-:Y:S01]  /*78a0*/  ISETP.GT.U32.AND P3, PT, R252, R229, PT ;  /* 0x000000e5fc00720c */ /* 0x000fe20003f64070 */
[--C-:B------:R-:W-:Y:S01]  /*78b0*/  @!P0 IMAD.IADD R222, R222, 0x1, -R252.reuse ;  /* 0x00000001dede8824 */ /* 0x100fe200078e0afc */
[----:B------:R-:W-:Y:S01]  /*78c0*/  ISETP.GT.U32.AND P0, PT, R252, R228, PT ;  /* 0x000000e4fc00720c */ /* 0x000fe20003f04070 */
[----:B------:R-:W-:Y:S01]  /*78d0*/  @!P2 IMAD.IADD R220, R220, 0x1, -R252 ;  /* 0x00000001dcdca824 */ /* 0x000fe200078e0afc */
[----:B------:R-:W-:-:S02]  /*78e0*/  ISETP.GT.U32.AND P2, PT, R252, R226, PT ;  /* 0x000000e2fc00720c */ /* 0x000fc40003f44070 */
[-C--:B------:R-:W-:Y:S02]  /*78f0*/  @!P6 IADD3 R224, PT, PT, R224, -R252.reuse, RZ ;  /* 0x800000fce0e0e210 */ /* 0x080fe40007ffe0ff */
[----:B------:R-:W-:Y:S01]  /*7900*/  @!P5 IADD3 R218, PT, PT, R218, -R252, RZ ;  /* 0x800000fcdadad210 */ /* 0x000fe20007ffe0ff */
[----:B------:R-:W-:Y:S01]  /*7910*/  @!P1 IMAD.IADD R227, R227, 0x1, -R252 ;  /* 0x00000001e3e39824 */ /* 0x000fe200078e0afc */
[C---:B------:R-:W-:Y:S02]  /*7920*/  ISETP.GT.U32.AND P6, PT, R252.reuse, R230, PT ;  /* 0x000000e6fc00720c */ /* 0x040fe40003fc4070 */
[C---:B------:R-:W-:Y:S02]  /*7930*/  ISETP.GT.U32.AND P5, PT, R252.reuse, R224, PT ;  /* 0x000000e0fc00720c */ /* 0x040fe40003fa4070 */
[----:B------:R-:W-:Y:S02]  /*7940*/  ISETP.GT.U32.AND P1, PT, R252, R221, PT ;  /* 0x000000ddfc00720c */ /* 0x000fe40003f24070 */
[----:B------:R-:W-:-:S02]  /*7950*/  @!P4 IADD3 R225, PT, PT, R225, -R252, RZ ;  /* 0x800000fce1e1c210 */ /* 0x000fc40007ffe0ff */
[C---:B------:R-:W-:Y:S01]  /*7960*/  ISETP.GT.U32.AND P4, PT, R252.reuse, R219, PT ;  /* 0x000000dbfc00720c */ /* 0x040fe20003f84070 */
[--C-:B------:R-:W-:Y:S01]  /*7970*/  @!P3 IMAD.IADD R229, R229, 0x1, -R252.reuse ;  /* 0x00000001e5e5b824 */ /* 0x100fe200078e0afc */
[----:B------:R-:W-:Y:S01]  /*7980*/  ISETP.GT.U32.AND P3, PT, R252, R223, PT ;  /* 0x000000dffc00720c */ /* 0x000fe20003f64070 */
[--C-:B------:R-:W-:Y:S01]  /*7990*/  @!P0 IMAD.IADD R228, R228, 0x1, -R252.reuse ;  /* 0x00000001e4e48824 */ /* 0x100fe200078e0afc */
[----:B------:R-:W-:Y:S01]  /*79a0*/  ISETP.GT.U32.AND P0, PT, R252, R222, PT ;  /* 0x000000defc00720c */ /* 0x000fe20003f04070 */
[--C-:B------:R-:W-:Y:S01]  /*79b0*/  @!P2 IMAD.IADD R226, R226, 0x1, -R252.reuse ;  /* 0x00000001e2e2a824 */ /* 0x100fe200078e0afc */
[----:B------:R-:W-:Y:S01]  /*79c0*/  ISETP.GT.U32.AND P2, PT, R252, R220, PT ;  /* 0x000000dcfc00720c */ /* 0x000fe20003f44070 */
[--C-:B------:R-:W-:Y:S01]  /*79d0*/  @!P6 IMAD.IADD R230, R230, 0x1, -R252.reuse ;  /* 0x00000001e6e6e824 */ /* 0x100fe200078e0afc */
[----:B------:R-:W-:Y:S01]  /*79e0*/  ISETP.GT.U32.AND P6, PT, R252, R218, PT ;  /* 0x000000dafc00720c */ /* 0x000fe20003fc4070 */
[--C-:B------:R-:W-:Y:S01]  /*79f0*/  @!P5 IMAD.IADD R224, R224, 0x1, -R252.reuse ;  /* 0x00000001e0e0d824 */ /* 0x100fe200078e0afc */
[C---:B------:R-:W-:Y:S01]  /*7a00*/  ISETP.GT.U32.AND P5, PT, R252.reuse, R217, PT ;  /* 0x000000d9fc00720c */ /* 0x040fe20003fa4070 */
[----:B------:R-:W-:Y:S01]  /*7a10*/  @!P1 IMAD.IADD R221, R221, 0x1, -R252 ;  /* 0x00000001dddd9824 */ /* 0x000fe200078e0afc */
[----:B------:R-:W-:-:S02]  /*7a20*/  ISETP.GT.U32.AND P1, PT, R252, R214, PT ;  /* 0x000000d6fc00720c */ /* 0x000fc40003f24070 */
[----:B------:R-:W-:Y:S02]  /*7a30*/  @!P4 IADD3 R219, PT, PT, R219, -R252, RZ ;  /* 0x800000fcdbdbc210 */ /* 0x000fe40007ffe0ff */
        /* <DEDUP_REMOVED lines=20> */
[----:B------:R-:W-:Y:S01]  /*7b80*/  ISETP.GT.U32.AND P2, PT, R252, R206, PT ;  /* 0x000000cefc00720c */ /* 0x000fe20003f44070 */
[--C-:B------:R-:W-:Y:S02]  /*7b90*/  @!P6 IMAD.IADD R211, R211, 0x1, -R252.reuse ;  /* 0x00000001d3d3e824 */ /* 0x100fe400078e0afc */
[--C-:B------:R-:W-:Y:S01]  /*7ba0*/  @!P5 IMAD.IADD R210, R210, 0x1, -R252.reuse ;  /* 0x00000001d2d2d824 */ /* 0x100fe200078e0afc */
[----:B------:R-:W-:Y:S02]  /*7bb0*/  @!P1 IADD3 R207, PT, PT, R207, -R252, RZ ;  /* 0x800000fccfcf9210 */ /* 0x000fe40007ffe0ff */
[C---:B------:R-:W-:Y:S02]  /*7bc0*/  ISETP.GT.U32.AND P5, PT, R252.reuse, R216, PT ;  /* 0x000000d8fc00720c */ /* 0x040fe40003fa4070 */
        /* <DEDUP_REMOVED lines=8> */
[----:B------:R-:W-:-:S03]  /*7c50*/  ISETP.GT.U32.AND P2, PT, R252, R212, PT ;  /* 0x000000d4fc00720c */ /* 0x000fc60003f44070 */
[--C-:B------:R-:W-:Y:S01]  /*7c60*/  @!P5 IMAD.IADD R216, R216, 0x1, -R252.reuse ;  /* 0x00000001d8d8d824 */ /* 0x100fe200078e0afc */
[C---:B------:R-:W-:Y:S01]  /*7c70*/  ISETP.GT.U32.AND P5, PT, R252.reuse, R210, PT ;  /* 0x000000d2fc00720c */ /* 0x040fe20003fa4070 */
[--C-:B------:R-:W-:Y:S01]  /*7c80*/  @!P1 IMAD.IADD R213, R213, 0x1, -R252.reuse ;  /* 0x00000001d5d59824 */ /* 0x100fe200078e0afc */
[C---:B------:R-:W-:Y:S01]  /*7c90*/  ISETP.GT.U32.AND P1, PT, R252.reuse, R207, PT ;  /* 0x000000cffc00720c */ /* 0x040fe20003f24070 */
[--C-:B------:R-:W-:Y:S01]  /*7ca0*/  @!P4 IMAD.IADD R211, R211, 0x1, -R252.reuse ;  /* 0x00000001d3d3c824 */ /* 0x100fe200078e0afc */
[C---:B------:R-:W-:Y:S02]  /*7cb0*/  ISETP.GT.U32.AND P4, PT, R252.reuse, R204, PT ;  /* 0x000000ccfc00720c */ /* 0x040fe40003f84070 */
[----:B------:R-:W-:Y:S01]  /*7cc0*/  ISETP.GT.U32.AND P6, PT, R252, R217, PT ;  /* 0x000000d9fc00720c */ /* 0x000fe20003fc4070 */
[--C-:B------:R-:W-:Y:S01]  /*7cd0*/  @!P3 IMAD.IADD R215, R215, 0x1, -R252.reuse ;  /* 0x00000001d7d7b824 */ /* 0x100fe200078e0afc */
[----:B------:R-:W-:Y:S01]  /*7ce0*/  @!P0 IADD3 R214, PT, PT, R214, -R252, RZ ;  /* 0x800000fcd6d68210 */ /* 0x000fe20007ffe0ff */
[----:B------:R-:W-:Y:S01]  /*7cf0*/  @!P2 IMAD.IADD R212, R212, 0x1, -R252 ;  /* 0x00000001d4d4a824 */ /* 0x000fe200078e0afc */
[----:B------:R-:W-:-:S02]  /*7d00*/  ISETP.GT.U32.AND P3, PT, R252, R209, PT ;  /* 0x000000d1fc00720c */ /* 0x000fc40003f64070 */
[C---:B------:R-:W-:Y:S02]  /*7d10*/  ISETP.GT.U32.AND P0, PT, R252.reuse, R208, PT ;  /* 0x000000d0fc00720c */ /* 0x040fe40003f04070 */
[----:B------:R-:W-:Y:S01]  /*7d20*/  ISETP.GT.U32.AND P2, PT, R252, R206, PT ;  /* 0x000000cefc00720c */ /* 0x000fe20003f44070 */
[--C-:B------:R-:W-:Y:S01]  /*7d30*/  @!P5 IMAD.IADD R210, R210, 0x1, -R252.reuse ;  /* 0x00000001d2d2d824 */ /* 0x100fe200078e0afc */
[C---:B------:R-:W-:Y:S01]  /*7d40*/  ISETP.GT.U32.AND P5, PT, R252.reuse, R203, PT ;  /* 0x000000cbfc00720c */ /* 0x040fe20003fa4070 */
[--C-:B------:R-:W-:Y:S01]  /*7d50*/  @!P1 IMAD.IADD R207, R207, 0x1, -R252.reuse ;  /* 0x00000001cfcf9824 */ /* 0x100fe200078e0afc */
[----:B------:R-:W-:Y:S01]  /*7d60*/  ISETP.GT.U32.AND P1, PT, R252, R200, PT ;  /* 0x000000c8fc00720c */ /* 0x000fe20003f24070 */
        /* <DEDUP_REMOVED lines=8> */
[C---:B------:R-:W-:Y:S02]  /*7df0*/  ISETP.GT.U32.AND P0, PT, R252.reuse, R201, PT ;  /* 0x000000c9fc00720c */ /* 0x040fe40003f04070 */
        /* <DEDUP_REMOVED lines=15> */
[----:B------:R-:W-:Y:S01]  /*7ef0*/  @!P1 IMAD.IADD R193, R193, 0x1, -R252 ;  /* 0x00000001c1c19824 */ /* 0x000fe200078e0afc */
[----:B------:R-:W-:Y:S02]  /*7f00*/  @!P5 IADD3 R196, PT, PT, R196, -R252, RZ ;  /* 0x800000fcc4c4d210 */ /* 0x000fe40007ffe0ff */
[----:B------:R-:W-:-:S02]  /*7f10*/  ISETP.GT.U32.AND P5, PT, R252, R202, PT ;  /* 0x000000cafc00720c */ /* 0x000fc40003fa4070 */
[----:B------:R-:W-:Y:S02]  /*7f20*/  ISETP.GT.U32.AND P1, PT, R252, R199, PT ;  /* 0x000000c7fc00720c */ /* 0x000fe40003f24070 */
[----:B------:R-:W-:Y:S01]  /*7f30*/  @!P4 IADD3 R203, PT, PT, R203, -R252, RZ ;  /* 0x800000fccbcbc210 */ /* 0x000fe20007ffe0ff */
        /* <DEDUP_REMOVED lines=8> */
[----:B------:R-:W-:Y:S01]  /*7fc0*/  ISETP.GT.U32.AND P6, PT, R252, R204, PT ;  /* 0x000000ccfc00720c */ /* 0x000fe20003fc4070 */
[--C-:B------:R-:W-:Y:S01]  /*7fd0*/  @!P5 IMAD.IADD R202, R202, 0x1, -R252.reuse ;  /* 0x00000001cacad824 */ /* 0x100fe200078e0afc */
[C---:B------:R-:W-:Y:S01]  /*7fe0*/  ISETP.GT.U32.AND P5, PT, R252.reuse, R196, PT ;  /* 0x000000c4fc00720c */ /* 0x040fe20003fa4070 */
[--C-:B------:R-:W-:Y:S01]  /*7ff0*/  @!P1 IMAD.IADD R199, R199, 0x1, -R252.reuse ;  /* 0x00000001c7c79824 */ /* 0x100fe200078e0afc */
[C---:B------:R-:W-:Y:S02]  /*8000*/  ISETP.GT.U32.AND P1, PT, R252.reuse, R193, PT ;  /* 0x000000c1fc00720c */ /* 0x040fe40003f24070 */
        /* <DEDUP_REMOVED lines=17> */
[----:B------:R-:W-:Y:S01]  /*8120*/  ISETP.GT.U32.AND P3, PT, R252, R188, PT ;  /* 0x000000bcfc00720c */ /* 0x000fe20003f64070 */
        /* <DEDUP_REMOVED lines=21> */
[----:B------:R-:W-:Y:S02]  /*8280*/  @!P1 IADD3 R179, PT, PT, R179, -R252, RZ ;  /* 0x800000fcb3b39210 */ /* 0x000fe40007ffe0ff */
[C---:B------:R-:W-:Y:S01]  /*8290*/  ISETP.GT.U32.AND P1, PT, R252.reuse, R185, PT ;  /* 0x000000b9fc00720c */ /* 0x040fe20003f24070 */
        /* <DEDUP_REMOVED lines=18> */
[C---:B------:R-:W-:Y:S02]  /*83c0*/  ISETP.GT.U32.AND P3, PT, R252.reuse, R181, PT ;  /* 0x000000b5fc00720c */ /* 0x040fe40003f64070 */
[----:B------:R-:W-:-:S02]  /*83d0*/  ISETP.GT.U32.AND P0, PT, R252, R180, PT ;  /* 0x000000b4fc00720c */ /* 0x000fc40003f04070 */
        /* <DEDUP_REMOVED lines=25> */
[----:B------:R-:W-:Y:S01]  /*8570*/  ISETP.GT.U32.AND P3, PT, R252, R167, PT ;  /* 0x000000a7fc00720c */ /* 0x000fe20003f64070 */
        /* <DEDUP_REMOVED lines=19> */
[----:B------:R-:W-:-:S03]  /*86b0*/  ISETP.GT.U32.AND P1, PT, R252, R164, PT ;  /* 0x000000a4fc00720c */ /* 0x000fc60003f24070 */
[----:B------:R-:W-:Y:S02]  /*86c0*/  @!P4 IADD3 R169, PT, PT, R169, -R252, RZ ;  /* 0x800000fca9a9c210 */ /* 0x000fe40007ffe0ff */
[C---:B------:R-:W-:Y:S02]  /*86d0*/  ISETP.GT.U32.AND P4, PT, R252.reuse, R162, PT ;  /* 0x000000a2fc00720c */ /* 0x040fe40003f84070 */
        /* <DEDUP_REMOVED lines=19> */
[----:B------:R-:W-:Y:S02]  /*8810*/  @!P2 IADD3 R163, PT, PT, R163, -R252, RZ ;  /* 0x800000fca3a3a210 */ /* 0x000fe40007ffe0ff */
[C---:B------:R-:W-:Y:S01]  /*8820*/  ISETP.GT.U32.AND P2, PT, R252.reuse, R156, PT ;  /* 0x0000009cfc00720c */ /* 0x040fe20003f44070 */
[--C-:B------:R-:W-:Y:S01]  /*8830*/  @!P5 IMAD.IADD R161, R161, 0x1, -R252.reuse ;  /* 0x00000001a1a1d824 */ /* 0x100fe200078e0afc */
        /* <DEDUP_REMOVED lines=17> */
[--C-:B------:R-:W-:Y:S01]  /*8950*/  @!P4 IMAD.IADD R161, R161, 0x1, -R252.reuse ;  /* 0x00000001a1a1c824 */ /* 0x100fe200078e0afc */
[----:B------:R-:W-:Y:S01]  /*8960*/  ISETP.GT.U32.AND P4, PT, R252, R155, PT ;  /* 0x0000009bfc00720c */ /* 0x000fe20003f84070 */
[----:B------:R-:W-:-:S02]  /*8970*/  @!P6 IMAD.IADD R159, R159, 0x1, -R252 ;  /* 0x000000019f9fe824 */ /* 0x000fc400078e0afc */
[--C-:B------:R-:W-:Y:S02]  /*8980*/  @!P3 IMAD.IADD R153, R153, 0x1, -R252.reuse ;  /* 0x000000019999b824 */ /* 0x100fe400078e0afc */
[----:B------:R-:W-:Y:S02]  /*8990*/  @!P0 IADD3 R164, PT, PT, R164, -R252, RZ ;  /* 0x800000fca4a48210 */ /* 0x000fe40007ffe0ff */
[--C-:B------:R-:W-:Y:S01]  /*89a0*/  @!P2 IMAD.IADD R162, R162, 0x1, -R252.reuse ;  /* 0x00000001a2a2a824 */ /* 0x100fe200078e0afc */
[C---:B------:R-:W-:Y:S02]  /*89b0*/  ISETP.GT.U32.AND P3, PT, R252.reuse, R159, PT ;  /* 0x0000009ffc00720c */ /* 0x040fe40003f64070 */
        /* <DEDUP_REMOVED lines=79> */
[----:B------:R-:W-:-:S02]  /*8eb0*/  @!P3 IMAD.IADD R138, R138, 0x1, -R252 ;  /* 0x000000018a8ab824 */ /* 0x000fc400078e0afc */
[--C-:B------:R-:W-:Y:S01]  /*8ec0*/  @!P0 IMAD.IADD R137, R137, 0x1, -R252.reuse ;  /* 0x0000000189898824 */ /* 0x100fe200078e0afc */
[C---:B------:R-:W-:Y:S02]  /*8ed0*/  ISETP.GT.U32.AND P0, PT, R252.reuse, R129, PT ;  /* 0x00000081fc00720c */ /* 0x040fe40003f04070 */
[-C--:B------:R-:W-:Y:S02]  /*8ee0*/  @!P2 IADD3 R135, PT, PT, R135, -R252.reuse, RZ ;  /* 0x800000fc8787a210 */ /* 0x080fe40007ffe0ff */
[----:B------:R-:W-:Y:S01]  /*8ef0*/  ISETP.GT.U32.AND P2, PT, R252, R127, PT ;  /* 0x0000007ffc00720c */ /* 0x000fe20003f44070 */
[--C-:B------:R-:W-:Y:S02]  /*8f00*/  @!P6 IMAD.IADD R132, R132, 0x1, -R252.reuse ;  /* 0x000000018484e824 */ /* 0x100fe400078e0afc */
[----:B------:R-:W-:Y:S01]  /*8f10*/  @!P5 IMAD.IADD R131, R131, 0x1, -R252 ;  /* 0x000000018383d824 */ /* 0x000fe200078e0afc */
[----:B------:R-:W-:Y:S02]  /*8f20*/  @!P1 IADD3 R128, PT, PT, R128, -R252, RZ ;  /* 0x800000fc80809210 */ /* 0x000fe40007ffe0ff */
[----:B------:R-:W-:-:S02]  /*8f30*/  ISETP.GT.U32.AND P5, PT, R252, R138, PT ;  /* 0x0000008afc00720c */ /* 0x000fc40003fa4070 */
[----:B------:R-:W-:Y:S01]  /*8f40*/  ISETP.GT.U32.AND P1, PT, R252, R135, PT ;  /* 0x00000087fc00720c */ /* 0x000fe20003f24070 */
[--C-:B------:R-:W-:Y:S01]  /*8f50*/  @!P4 IMAD.IADD R126, R126, 0x1, -R252.reuse ;  /* 0x000000017e7ec824 */ /* 0x100fe200078e0afc */
[C---:B------:R-:W-:Y:S02]  /*8f60*/  ISETP.GT.U32.AND P4, PT, R252.reuse, R132, PT ;  /* 0x00000084fc00720c */ /* 0x040fe40003f84070 */
[C---:B------:R-:W-:Y:S01]  /*8f70*/  ISETP.GT.U32.AND P3, PT, R252.reuse, R130, PT ;  /* 0x00000082fc00720c */ /* 0x040fe20003f64070 */
[--C-:B------:R-:W-:Y:S01]  /*8f80*/  @!P0 IMAD.IADD R129, R129, 0x1, -R252.reuse ;  /* 0x0000000181818824 */ /* 0x100fe200078e0afc */
[C---:B------:R-:W-:Y:S01]  /*8f90*/  ISETP.GT.U32.AND P6, PT, R252.reuse, R139, PT ;  /* 0x0000008bfc00720c */ /* 0x040fe20003fc4070 */
[--C-:B------:R-:W-:Y:S01]  /*8fa0*/  @!P2 IMAD.IADD R127, R127, 0x1, -R252.reuse ;  /* 0x000000017f7fa824 */ /* 0x100fe200078e0afc */
[C---:B------:R-:W-:Y:S02]  /*8fb0*/  ISETP.GT.U32.AND P0, PT, R252.reuse, R136, PT ;  /* 0x00000088fc00720c */ /* 0x040fe40003f04070 */
        /* <DEDUP_REMOVED lines=10> */
[----:B------:R-:W-:Y:S02]  /*9060*/  @!P0 IADD3 R136, PT, PT, R136, -R252, RZ ;  /* 0x800000fc88888210 */ /* 0x000fe40007ffe0ff */
[--C-:B------:R-:W-:Y:S01]  /*9070*/  @!P2 IMAD.IADD R134, R134, 0x1, -R252.reuse ;  /* 0x000000018686a824 */ /* 0x100fe200078e0afc */
[C---:B------:R-:W-:Y:S02]  /*9080*/  ISETP.GT.U32.AND P6, PT, R252.reuse, R130, PT ;  /* 0x00000082fc00720c */ /* 0x040fe40003fc4070 */
        /* <DEDUP_REMOVED lines=36> */
[C---:B------:R-:W-:Y:S02]  /*92d0*/  ISETP.GT.U32.AND P4, PT, R252.reuse, R117, PT ;  /* 0x00000075fc00720c */ /* 0x040fe40003f84070 */
[----:B------:R-:W-:Y:S01]  /*92e0*/  ISETP.GT.U32.AND P3, PT, R252, R125, PT ;  /* 0x0000007dfc00720c */ /* 0x000fe20003f64070 */
[--C-:B------:R-:W-:Y:S02]  /*92f0*/  @!P6 IMAD.IADD R116, R116, 0x1, -R252.reuse ;  /* 0x000000017474e824 */ /* 0x100fe400078e0afc */
[--C-:B------:R-:W-:Y:S01]  /*9300*/  @!P0 IMAD.IADD R115, R115, 0x1, -R252.reuse ;  /* 0x0000000173738824 */ /* 0x100fe200078e0afc */
[C---:B------:R-:W-:Y:S01]  /*9310*/  ISETP.GT.U32.AND P0, PT, R252.reuse, R121, PT ;  /* 0x00000079fc00720c */ /* 0x040fe20003f04070 */
        /* <DEDUP_REMOVED lines=24> */
[----:B------:R-:W-:Y:S01]  /*94a0*/  ISETP.GT.U32.AND P3, PT, R252, R111, PT ;  /* 0x0000006ffc00720c */ /* 0x000fe20003f64070 */
[--C-:B------:R-:W-:Y:S01]  /*94b0*/  @!P0 IMAD.IADD R115, R115, 0x1, -R252.reuse ;  /* 0x0000000173738824 */ /* 0x100fe200078e0afc */
[----:B------:R-:W-:Y:S02]  /*94c0*/  @!P2 IADD3 R112, PT, PT, R112, -R252, RZ ;  /* 0x800000fc7070a210 */ /* 0x000fe40007ffe0ff */
[C---:B------:R-:W-:Y:S02]  /*94d0*/  ISETP.GT.U32.AND P0, PT, R252.reuse, R108, PT ;  /* 0x0000006cfc00720c */ /* 0x040fe40003f04070 */
[----:B------:R-:W-:Y:S01]  /*94e0*/  ISETP.GT.U32.AND P2, PT, R252, R105, PT ;  /* 0x00000069fc00720c */ /* 0x000fe20003f44070 */
[----:B------:R-:W-:Y:S01]  /*94f0*/  @!P5 IMAD.IADD R109, R109, 0x1, -R252 ;  /* 0x000000016d6dd824 */ /* 0x000fe200078e0afc */
[----:B------:R-:W-:-:S02]  /*9500*/  @!P1 IADD3 R106, PT, PT, R106, -R252, RZ ;  /* 0x800000fc6a6a9210 */ /* 0x000fc40007ffe0ff */
        /* <DEDUP_REMOVED lines=18> */
[----:B------:R-:W-:-:S02]  /*9630*/  @!P6 IMAD.IADD R107, R107, 0x1, -R252 ;  /* 0x000000016b6be824 */ /* 0x000fc400078e0afc */
[--C-:B------:R-:W-:Y:S01]  /*9640*/  @!P3 IMAD.IADD R104, R104, 0x1, -R252.reuse ;  /* 0x000000016868b824 */ /* 0x100fe200078e0afc */
        /* <DEDUP_REMOVED lines=14> */
[-C--:B------:R-:W-:Y:S02]  /*9730*/  @!P6 IADD3 R100, PT, PT, R100, -R252.reuse, RZ ;  /* 0x800000fc6464e210 */ /* 0x080fe40007ffe0ff */
        /* <DEDUP_REMOVED lines=22> */
[C---:B------:R-:W-:Y:S02]  /*98a0*/  ISETP.GT.U32.AND P1, PT, R252.reuse, R98, PT ;  /* 0x00000062fc00720c */ /* 0x040fe40003f24070 */
[----:B------:R-:W-:Y:S01]  /*98b0*/  @!P4 IADD3 R89, PT, PT, R89, -R252, RZ ;  /* 0x800000fc5959c210 */ /* 0x000fe20007ffe0ff */
[--C-:B------:R-:W-:Y:S01]  /*98c0*/  @!P3 IMAD.IADD R97, R97, 0x1, -R252.reuse ;  /* 0x000000016161b824 */ /* 0x100fe200078e0afc */
[C---:B------:R-:W-:Y:S02]  /*98d0*/  ISETP.GT.U32.AND P4, PT, R252.reuse, R95, PT ;  /* 0x0000005ffc00720c */ /* 0x040fe40003f84070 */
[----:B------:R-:W-:Y:S01]  /*98e0*/  ISETP.GT.U32.AND P3, PT, R252, R90, PT ;  /* 0x0000005afc00720c */ /* 0x000fe20003f64070 */
        /* <DEDUP_REMOVED lines=14> */
[----:B------:R-:W-:-:S02]  /*99d0*/  @!P6 IMAD.IADD R87, R87, 0x1, -R252 ;  /* 0x000000015757e824 */ /* 0x000fc400078e0afc */
[--C-:B------:R-:W-:Y:S01]  /*99e0*/  @!P0 IMAD.IADD R99, R99, 0x1, -R252.reuse ;  /* 0x0000000163638824 */ /* 0x100fe200078e0afc */
[C---:B------:R-:W-:Y:S01]  /*99f0*/  ISETP.GT.U32.AND P0, PT, R252.reuse, R93, PT ;  /* 0x0000005dfc00720c */ /* 0x040fe20003f04070 */
[--C-:B------:R-:W-:Y:S01]  /*9a00*/  @!P2 IMAD.IADD R97, R97, 0x1, -R252.reuse ;  /* 0x000000016161a824 */ /* 0x100fe200078e0afc */
[----:B------:R-:W-:Y:S01]  /*9a10*/  ISETP.GT.U32.AND P2, PT, R252, R91, PT ;  /* 0x0000005bfc00720c */ /* 0x000fe20003f44070 */
[--C-:B------:R-:W-:Y:S01]  /*9a20*/  @!P5 IMAD.IADD R94, R94, 0x1, -R252.reuse ;  /* 0x000000015e5ed824 */ /* 0x100fe200078e0afc */
[----:B------:R-:W-:Y:S01]  /*9a30*/  ISETP.GT.U32.AND P6, PT, R252, R88, PT ;  /* 0x00000058fc00720c */ /* 0x000fe20003fc4070 */
[--C-:B------:R-:W-:Y:S01]  /*9a40*/  @!P1 IMAD.IADD R92, R92, 0x1, -R252.reuse ;  /* 0x000000015c5c9824 */ /* 0x100fe200078e0afc */
[C---:B------:R-:W-:Y:S02]  /*9a50*/  ISETP.GT.U32.AND P5, PT, R252.reuse, R87, PT ;  /* 0x00000057fc00720c */ /* 0x040fe40003fa4070 */
[C---:B------:R-:W-:Y:S01]  /*9a60*/  ISETP.GT.U32.AND P1, PT, R252.reuse, R85, PT ;  /* 0x00000055fc00720c */ /* 0x040fe20003f24070 */
[----:B------:R-:W-:Y:S01]  /*9a70*/  @!P4 IMAD.IADD R89, R89, 0x1, -R252 ;  /* 0x000000015959c824 */ /* 0x000fe200078e0afc */
[----:B------:R-:W-:-:S02]  /*9a80*/  ISETP.GT.U32.AND P4, PT, R252, R82, PT ;  /* 0x00000052fc00720c */ /* 0x000fc40003f84070 */
[----:B------:R-:W-:Y:S02]  /*9a90*/  @!P3 IADD3 R96, PT, PT, R96, -R252, RZ ;  /* 0x800000fc6060b210 */ /* 0x000fe40007ffe0ff */
        /* <DEDUP_REMOVED lines=13> */
[-C--:B------:R-:W-:Y:S02]  /*9b70*/  @!P3 IADD3 R90, PT, PT, R90, -R252.reuse, RZ ;  /* 0x800000fc5a5ab210 */ /* 0x080fe40007ffe0ff */
[----:B------:R-:W-:Y:S01]  /*9b80*/  ISETP.GT.U32.AND P3, PT, R252, R83, PT ;  /* 0x00000053fc00720c */ /* 0x000fe20003f64070 */
[--C-:B------:R-:W-:Y:S01]  /*9b90*/  @!P0 IMAD.IADD R86, R86, 0x1, -R252.reuse ;  /* 0x0000000156568824 */ /* 0x100fe200078e0afc */
[-C--:B------:R-:W-:Y:S02]  /*9ba0*/  @!P2 IADD3 R84, PT, PT, R84, -R252.reuse, RZ ;  /* 0x800000fc5454a210 */ /* 0x080fe40007ffe0ff */
[C---:B------:R-:W-:Y:S02]  /*9bb0*/  ISETP.GT.U32.AND P0, PT, R252.reuse, R79, PT ;  /* 0x0000004ffc00720c */ /* 0x040fe40003f04070 */
[----:B------:R-:W-:Y:S01]  /*9bc0*/  ISETP.GT.U32.AND P2, PT, R252, R77, PT ;  /* 0x0000004dfc00720c */ /* 0x000fe20003f44070 */
[--C-:B------:R-:W-:Y:S01]  /*9bd0*/  @!P6 IMAD.IADD R81, R81, 0x1, -R252.reuse ;  /* 0x000000015151e824 */ /* 0x100fe200078e0afc */
[----:B------:R-:W-:Y:S01]  /*9be0*/  @!P1 IADD3 R78, PT, PT, R78, -R252, RZ ;  /* 0x800000fc4e4e9210 */ /* 0x000fe20007ffe0ff */
[----:B------:R-:W-:Y:S01]  /*9bf0*/  @!P5 IMAD.IADD R80, R80, 0x1, -R252 ;  /* 0x000000015050d824 */ /* 0x000fe200078e0afc */
[----:B------:R-:W-:-:S02]  /*9c00*/  ISETP.GT.U32.AND P6, PT, R252, R74, PT ;  /* 0x0000004afc00720c */ /* 0x000fc40003fc4070 */
        /* <DEDUP_REMOVED lines=10> */
[----:B------:R-:W-:-:S02]  /*9cb0*/  @!P6 IMAD.IADD R74, R74, 0x1, -R252 ;  /* 0x000000014a4ae824 */ /* 0x000fc400078e0afc */
[--C-:B------:R-:W-:Y:S01]  /*9cc0*/  @!P5 IMAD.IADD R86, R86, 0x1, -R252.reuse ;  /* 0x000000015656d824 */ /* 0x100fe200078e0afc */
[----:B------:R-:W-:Y:S01]  /*9cd0*/  ISETP.GT.U32.AND P5, PT, R252, R80, PT ;  /* 0x00000050fc00720c */ /* 0x000fe20003fa4070 */
[--C-:B------:R-:W-:Y:S01]  /*9ce0*/  @!P1 IMAD.IADD R84, R84, 0x1, -R252.reuse ;  /* 0x0000000154549824 */ /* 0x100fe200078e0afc */
[C---:B------:R-:W-:Y:S01]  /*9cf0*/  ISETP.GT.U32.AND P1, PT, R252.reuse, R78, PT ;  /* 0x0000004efc00720c */ /* 0x040fe20003f24070 */
[--C-:B------:R-:W-:Y:S01]  /*9d00*/  @!P4 IMAD.IADD R81, R81, 0x1, -R252.reuse ;  /* 0x000000015151c824 */ /* 0x100fe200078e0afc */
[----:B------:R-:W-:Y:S01]  /*9d10*/  ISETP.GT.U32.AND P4, PT, R252, R74, PT ;  /* 0x0000004afc00720c */ /* 0x000fe20003f84070 */
[--C-:B------:R-:W-:Y:S01]  /*9d20*/  @!P3 IMAD.IADD R76, R76, 0x1, -R252.reuse ;  /* 0x000000014c4cb824 */ /* 0x100fe200078e0afc */
[C---:B------:R-:W-:Y:S02]  /*9d30*/  ISETP.GT.U32.AND P3, PT, R252.reuse, R82, PT ;  /* 0x00000052fc00720c */ /* 0x040fe40003f64070 */
[----:B------:R-:W-:Y:S01]  /*9d40*/  @!P0 IADD3 R85, PT, PT, R85, -R252, RZ ;  /* 0x800000fc55558210 */ /* 0x000fe20007ffe0ff */
[----:B------:R-:W-:Y:S01]  /*9d50*/  @!P2 IMAD.IADD R83, R83, 0x1, -R252 ;  /* 0x000000015353a824 */ /* 0x000fe200078e0afc */
[----:B------:R-:W-:-:S02]  /*9d60*/  ISETP.GT.U32.AND P0, PT, R252, R79, PT ;  /* 0x0000004ffc00720c */ /* 0x000fc40003f04070 */
[----:B------:R-:W-:Y:S01]  /*9d70*/  ISETP.GT.U32.AND P2, PT, R252, R77, PT ;  /* 0x0000004dfc00720c */ /* 0x000fe20003f44070 */
[--C-:B------:R-:W-:Y:S01]  /*9d80*/  @!P5 IMAD.IADD R80, R80, 0x1, -R252.reuse ;  /* 0x000000015050d824 */ /* 0x100fe200078e0afc */
[----:B------:R-:W-:Y:S01]  /*9d90*/  ISETP.GT.U32.AND P5, PT, R252, R73, PT ;  /* 0x00000049fc00720c */ /* 0x000fe20003fa4070 */
[--C-:B------:R-:W-:Y:S01]  /*9da0*/  @!P1 IMAD.IADD R78, R78, 0x1, -R252.reuse ;  /* 0x000000014e4e9824 */ /* 0x100fe200078e0afc */
[----:B------:R-:W-:Y:S01]  /*9db0*/  ISETP.GT.U32.AND P1, PT, R252, R71, PT ;  /* 0x00000047fc00720c */ /* 0x000fe20003f24070 */
[----:B------:R1:W-:Y:S01]  /*9dc0*/  STL [R1+0xc], R6 ;  /* 0x00000c0601007387 */ /* 0x0003e20000100800 */
[--C-:B------:R-:W-:Y:S01]  /*9dd0*/  @!P4 IMAD.IADD R74, R74, 0x1, -R252.reuse ;  /* 0x000000014a4ac824 */ /* 0x100fe200078e0afc */
[----:B------:R-:W-:Y:S01]  /*9de0*/  ISETP.GT.U32.AND P4, PT, R252, R67, PT ;  /* 0x00000043fc00720c */ /* 0x000fe20003f84070 */
[----:B------:R-:W-:Y:S01]  /*9df0*/  @!P3 IMAD.IADD R82, R82, 0x1, -R252 ;  /* 0x000000015252b824 */ /* 0x000fe200078e0afc */
[----:B------:R-:W-:Y:S01]  /*9e00*/  ISETP.GT.U32.AND P3, PT, R252, R76, PT ;  /* 0x0000004cfc00720c */ /* 0x000fe20003f64070 */
[----:B-1----:R-:W2:Y:S01]  /*9e10*/  LDL R6, [R1+0xff0] ;  /* 0x000ff00001067983 */ /* 0x002ea20000100800 */
[----:B------:R-:W-:-:S02]  /*9e20*/  @!P0 IADD3 R79, PT, PT, R79, -R252, RZ ;  /* 0x800000fc4f4f8210 */ /* 0x000fc40007ffe0ff */
[--C-:B------:R-:W-:Y:S01]  /*9e30*/  @!P2 IMAD.IADD R77, R77, 0x1, -R252.reuse ;  /* 0x000000014d4da824 */ /* 0x100fe200078e0afc */
[C---:B------:R-:W-:Y:S02]  /*9e40*/  ISETP.GT.U32.AND P0, PT, R252.reuse, R72, PT ;  /* 0x00000048fc00720c */ /* 0x040fe40003f04070 */
[C---:B------:R-:W-:Y:S01]  /*9e50*/  ISETP.GT.U32.AND P2, PT, R252.reuse, R70, PT ;  /* 0x00000046fc00720c */ /* 0x040fe20003f44070 */
[----:B------:R-:W-:Y:S01]  /*9e60*/  @!P1 IMAD.IADD R71, R71, 0x1, -R252 ;  /* 0x0000000147479824 */ /* 0x000fe200078e0afc */
[----:B------:R-:W-:Y:S02]  /*9e70*/  @!P5 IADD3 R73, PT, PT, R73, -R252, RZ ;  /* 0x800000fc4949d210 */ /* 0x000fe40007ffe0ff */
[C---:B------:R-:W-:Y:S02]  /*9e80*/  ISETP.GT.U32.AND P5, PT, R252.reuse, R66, PT ;  /* 0x00000042fc00720c */ /* 0x040fe40003fa4070 */
[C---:B------:R-:W-:Y:S02]  /*9e90*/  ISETP.GT.U32.AND P1, PT, R252.reuse, R64, PT ;  /* 0x00000040fc00720c */ /* 0x040fe40003f24070 */
[----:B------:R-:W-:-:S02]  /*9ea0*/  ISETP.GT.U32.AND P6, PT, R252, R75, PT ;  /* 0x0000004bfc00720c */ /* 0x000fc40003fc4070 */
[----:B------:R-:W-:Y:S01]  /*9eb0*/  @!P4 IADD3 R67, PT, PT, R67, -R252, RZ ;  /* 0x800000fc4343c210 */ /* 0x000fe20007ffe0ff */
[--C-:B------:R-:W-:Y:S01]  /*9ec0*/  @!P3 IMAD.IADD R76, R76, 0x1, -R252.reuse ;  /* 0x000000014c4cb824 */ /* 0x100fe200078e0afc */
[C---:B------:R-:W-:Y:S02]  /*9ed0*/  ISETP.GT.U32.AND P4, PT, R252.reuse, R73, PT ;  /* 0x00000049fc00720c */ /* 0x040fe40003f84070 */
        /* <DEDUP_REMOVED lines=37> */
[-C--:B------:R-:W-:Y:S01]  /*a130*/  @!P6 IADD3 R61, PT, PT, R61, -R252.reuse, RZ ;  /* 0x800000fc3d3de210 */ /* 0x080fe20007ffe0ff */
[--C-:B------:R-:W-:Y:S01]  /*a140*/  @!P4 IMAD.IADD R60, R60, 0x1, -R252.reuse ;  /* 0x000000013c3cc824 */ /* 0x100fe200078e0afc */
[----:B------:R-:W-:Y:S02]  /*a150*/  ISETP.GT.U32.AND P4, PT, R252, R53, PT ;  /* 0x00000035fc00720c */ /* 0x000fe40003f84070 */
[----:B------:R-:W-:Y:S02]  /*a160*/  @!P3 IADD3 R68, PT, PT, R68, -R252, RZ ;  /* 0x800000fc4444b210 */ /* 0x000fe40007ffe0ff */
        /* <DEDUP_REMOVED lines=15> */
[----:B------:R-:W-:Y:S01]  /*a260*/  ISETP.GT.U32.AND P3, PT, R252, R54, PT ;  /* 0x00000036fc00720c */ /* 0x000fe20003f64070 */
[--C-:B------:R-:W-:Y:S01]  /*a270*/  @!P0 IMAD.IADD R58, R58, 0x1, -R252.reuse ;  /* 0x000000013a3a8824 */ /* 0x100fe200078e0afc */
[-C--:B------:R-:W-:Y:S02]  /*a280*/  @!P2 IADD3 R56, PT, PT, R56, -R252.reuse, RZ ;  /* 0x800000fc3838a210 */ /* 0x080fe40007ffe0ff */
[C---:B------:R-:W-:Y:S02]  /*a290*/  ISETP.GT.U32.AND P0, PT, R252.reuse, R51, PT ;  /* 0x00000033fc00720c */ /* 0x040fe40003f04070 */
[----:B------:R-:W-:Y:S01]  /*a2a0*/  ISETP.GT.U32.AND P2, PT, R252, R49, PT ;  /* 0x00000031fc00720c */ /* 0x000fe20003f44070 */
[----:B------:R-:W-:Y:S01]  /*a2b0*/  @!P5 IMAD.IADD R52, R52, 0x1, -R252 ;  /* 0x000000013434d824 */ /* 0x000fe200078e0afc */
[----:B------:R-:W-:-:S02]  /*a2c0*/  @!P1 IADD3 R50, PT, PT, R50, -R252, RZ ;  /* 0x800000fc32329210 */ /* 0x000fc40007ffe0ff */
[C---:B------:R-:W-:Y:S02]  /*a2d0*/  ISETP.GT.U32.AND P5, PT, R252.reuse, R58, PT ;  /* 0x0000003afc00720c */ /* 0x040fe40003fa4070 */
        /* <DEDUP_REMOVED lines=20> */
[----:B------:R-:W-:Y:S01]  /*a420*/  @!P0 IADD3 R57, PT, PT, R57, -R252, RZ ;  /* 0x800000fc39398210 */ /* 0x000fe20007ffe0ff */
[--C-:B------:R-:W-:Y:S01]  /*a430*/  @!P2 IMAD.IADD R55, R55, 0x1, -R252.reuse ;  /* 0x000000013737a824 */ /* 0x100fe200078e0afc */
[C---:B------:R-:W-:Y:S02]  /*a440*/  ISETP.GT.U32.AND P0, PT, R252.reuse, R51, PT ;  /* 0x00000033fc00720c */ /* 0x040fe40003f04070 */
        /* <DEDUP_REMOVED lines=15> */
[C---:B------:R-:W-:Y:S01]  /*a540*/  ISETP.GT.U32.AND P2, PT, R252.reuse, R41, PT ;  /* 0x00000029fc00720c */ /* 0x040fe20003f44070 */
        /* <DEDUP_REMOVED lines=8> */
[--C-:B------:R-:W-:Y:S02]  /*a5d0*/  @!P0 IMAD.IADD R44, R44, 0x1, -R252.reuse ;  /* 0x000000012c2c8824 */ /* 0x100fe400078e0afc */
[--C-:B------:R-:W-:Y:S01]  /*a5e0*/  @!P6 IMAD.IADD R42, R42, 0x1, -R252.reuse ;  /* 0x000000012a2ae824 */ /* 0x100fe200078e0afc */
[C---:B------:R-:W-:Y:S01]  /*a5f0*/  ISETP.GT.U32.AND P6, PT, R252.reuse, R35, PT ;  /* 0x00000023fc00720c */ /* 0x040fe20003fc4070 */
[----:B------:R-:W-:Y:S01]  /*a600*/  @!P2 IMAD.IADD R41, R41, 0x1, -R252 ;  /* 0x000000012929a824 */ /* 0x000fe200078e0afc */
[----:B------:R-:W-:-:S02]  /*a610*/  ISETP.GT.U32.AND P2, PT, R252, R47, PT ;  /* 0x0000002ffc00720c */ /* 0x000fc40003f44070 */
        /* <DEDUP_REMOVED lines=9> */
[--C-:B------:R-:W-:Y:S02]  /*a6b0*/  @!P6 IMAD.IADD R35, R35, 0x1, -R252.reuse ;  /* 0x000000012323e824 */ /* 0x100fe400078e0afc */
        /* <DEDUP_REMOVED lines=22> */
[-C--:B------:R-:W-:Y:S02]  /*a820*/  @!P3 IADD3 R40, PT, PT, R40, -R252.reuse, RZ ;  /* 0x800000fc2828b210 */ /* 0x080fe40007ffe0ff */
[----:B------:R-:W-:Y:S02]  /*a830*/  ISETP.GT.U32.AND P3, PT, R252, R33, PT ;  /* 0x00000021fc00720c */ /* 0x000fe40003f64070 */
[----:B------:R-:W-:Y:S01]  /*a840*/  @!P2 IADD3 R34, PT, PT, R34, -R252, RZ ;  /* 0x800000fc2222a210 */ /* 0x000fe20007ffe0ff */
[--C-:B------:R-:W-:Y:S01]  /*a850*/  @!P0 IMAD.IADD R37, R37, 0x1, -R252.reuse ;  /* 0x0000000125258824 */ /* 0x100fe200078e0afc */
[C---:B------:R-:W-:Y:S02]  /*a860*/  ISETP.GT.U32.AND P2, PT, R252.reuse, R27, PT ;  /* 0x0000001bfc00720c */ /* 0x040fe40003f44070 */
        /* <DEDUP_REMOVED lines=8> */
[--C-:B------:R-:W-:Y:S02]  /*a8f0*/  @!P3 IMAD.IADD R33, R33, 0x1, -R252.reuse ;  /* 0x000000012121b824 */ /* 0x100fe400078e0afc */
[--C-:B------:R-:W-:Y:S02]  /*a900*/  @!P2 IMAD.IADD R27, R27, 0x1, -R252.reuse ;  /* 0x000000011b1ba824 */ /* 0x100fe400078e0afc */
        /* <DEDUP_REMOVED lines=8> */
[C---:B------:R-:W-:Y:S01]  /*a990*/  ISETP.GT.U32.AND P5, PT, R252.reuse, R30, PT ;  /* 0x0000001efc00720c */ /* 0x040fe20003fa4070 */
        /* <DEDUP_REMOVED lines=17> */
[----:B------:R-:W-:Y:S01]  /*aab0*/  @!P2 IMAD.IADD R27, R27, 0x1, -R252 ;  /* 0x000000011b1ba824 */ /* 0x000fe200078e0afc */
[----:B------:R-:W-:-:S02]  /*aac0*/  ISETP.GT.U32.AND P2, PT, R252, R20, PT ;  /* 0x00000014fc00720c */ /* 0x000fc40003f44070 */
[----:B------:R-:W-:Y:S01]  /*aad0*/  @!P6 IADD3 R22, PT, PT, R22, -R252, RZ ;  /* 0x800000fc1616e210 */ /* 0x000fe20007ffe0ff */
[--C-:B------:R-:W-:Y:S01]  /*aae0*/  @!P1 IMAD.IADD R21, R21, 0x1, -R252.reuse ;  /* 0x0000000115159824 */ /* 0x100fe200078e0afc */
[----:B------:R-:W-:Y:S02]  /*aaf0*/  ISETP.GT.U32.AND P1, PT, R252, R14, PT ;  /* 0x0000000efc00720c */ /* 0x000fe40003f24070 */
        /* <DEDUP_REMOVED lines=10> */
[----:B------:R-:W-:-:S03]  /*aba0*/  @!P1 IMAD.IADD R14, R14, 0x1, -R252 ;  /* 0x000000010e0e9824 */ /* 0x000fc600078e0afc */
[----:B------:R-:W-:Y:S01]  /*abb0*/  ISETP.GT.U32.AND P1, PT, R252, R20, PT ;  /* 0x00000014fc00720c */ /* 0x000fe20003f24070 */
[--C-:B------:R-:W-:Y:S01]  /*abc0*/  @!P0 IMAD.IADD R22, R22, 0x1, -R252.reuse ;  /* 0x0000000116168824 */ /* 0x100fe200078e0afc */
[C---:B------:R-:W-:Y:S02]  /*abd0*/  ISETP.GT.U32.AND P0, PT, R252.reuse, R15, PT ;  /* 0x0000000ffc00720c */ /* 0x040fe40003f04070 */
[-C--:B------:R-:W-:Y:S02]  /*abe0*/  @!P5 IADD3 R17, PT, PT, R17, -R252.reuse, RZ ;  /* 0x800000fc1111d210 */ /* 0x080fe40007ffe0ff */
[----:B------:R-:W-:Y:S02]  /*abf0*/  @!P4 IADD3 R11, PT, PT, R11, -R252, RZ ;  /* 0x800000fc0b0bc210 */ /* 0x000fe40007ffe0ff */
[----:B------:R-:W-:Y:S01]  /*ac00*/  ISETP.GT.U32.AND P4, PT, R252, R17, PT ;  /* 0x00000011fc00720c */ /* 0x000fe20003f84070 */
[----:B------:R-:W-:Y:S01]  /*ac10*/  @!P3 IMAD.IADD R26, R26, 0x1, -R252 ;  /* 0x000000011a1ab824 */ /* 0x000fe200078e0afc */
[----:B------:R-:W-:-:S02]  /*ac20*/  ISETP.GT.U32.AND P3, PT, R252, R19, PT ;  /* 0x00000013fc00720c */ /* 0x000fc40003f64070 */
[----:B------:R-:W-:Y:S01]  /*ac30*/  ISETP.GT.U32.AND P2, PT, R252, R13, PT ;  /* 0x0000000dfc00720c */ /* 0x000fe20003f44070 */
[--C-:B------:R-:W-:Y:S01]  /*ac40*/  @!P1 IMAD.IADD R20, R20, 0x1, -R252.reuse ;  /* 0x0000000114149824 */ /* 0x100fe200078e0afc */
[----:B------:R-:W-:Y:S01]  /*ac50*/  @!P6 IADD3 R23, PT, PT, R23, -R252, RZ ;  /* 0x800000fc1717e210 */ /* 0x000fe20007ffe0ff */
[--C-:B------:R-:W-:Y:S01]  /*ac60*/  @!P0 IMAD.IADD R15, R15, 0x1, -R252.reuse ;  /* 0x000000010f0f8824 */ /* 0x100fe200078e0afc */
[C---:B------:R-:W-:Y:S02]  /*ac70*/  ISETP.GT.U32.AND P6, PT, R252.reuse, R16, PT ;  /* 0x00000010fc00720c */ /* 0x040fe40003fc4070 */
[C---:B------:R-:W-:Y:S02]  /*ac80*/  ISETP.GT.U32.AND P1, PT, R252.reuse, R14, PT ;  /* 0x0000000efc00720c */ /* 0x040fe40003f24070 */
[C---:B------:R-:W-:Y:S01]  /*ac90*/  ISETP.GT.U32.AND P0, PT, R252.reuse, R21, PT ;  /* 0x00000015fc00720c */ /* 0x040fe20003f04070 */
[--C-:B------:R-:W-:Y:S01]  /*aca0*/  @!P4 IMAD.IADD R17, R17, 0x1, -R252.reuse ;  /* 0x000000011111c824 */ /* 0x100fe200078e0afc */
[C---:B------:R-:W-:Y:S01]  /*acb0*/  ISETP.GT.U32.AND P4, PT, R252.reuse, R11, PT ;  /* 0x0000000bfc00720c */ /* 0x040fe20003f84070 */
[--C-:B------:R-:W-:Y:S01]  /*acc0*/  @!P3 IMAD.IADD R19, R19, 0x1, -R252.reuse ;  /* 0x000000011313b824 */ /* 0x100fe200078e0afc */
[----:B------:R-:W-:Y:S01]  /*acd0*/  ISETP.GT.U32.AND P5, PT, R252, R10, PT ;  /* 0x0000000afc00720c */ /* 0x000fe20003fa4070 */
[----:B------:R-:W-:-:S03]  /*ace0*/  @!P2 IMAD.IADD R13, R13, 0x1, -R252 ;  /* 0x000000010d0da824 */ /* 0x000fc600078e0afc */
        /* <DEDUP_REMOVED lines=8> */
[----:B------:R1:W-:Y:S01]  /*ad70*/  STL [R1+0x8], R7 ;  /* 0x0000080701007387 */ /* 0x0003e20000100800 */
[----:B------:R-:W-:Y:S01]  /*ad80*/  ISETP.GT.U32.AND P4, PT, R252, R0, PT ;  /* 0x00000000fc00720c */ /* 0x000fe20003f84070 */
[----:B------:R-:W-:-:S03]  /*ad90*/  @!P5 IMAD.IADD R10, R10, 0x1, -R252 ;  /* 0x000000010a0ad824 */ /* 0x000fc600078e0afc */
[--C-:B------:R-:W-:Y:S01]  /*ada0*/  @!P2 IMAD.IADD R19, R19, 0x1, -R252.reuse ;  /* 0x000000011313a824 */ /* 0x100fe200078e0afc */
[----:B-1----:R-:W1:Y:S01]  /*adb0*/  S2R R7, SR_TID.X ;  /* 0x0000000000077919 */ /* 0x002e620000002100 */
[C---:B------:R-:W-:Y:S01]  /*adc0*/  ISETP.GT.U32.AND P2, PT, R252.reuse, R13, PT ;  /* 0x0000000dfc00720c */ /* 0x040fe20003f44070 */
[--C-:B------:R-:W-:Y:S01]  /*add0*/  @!P6 IMAD.IADD R9, R9, 0x1, -R252.reuse ;  /* 0x000000010909e824 */ /* 0x100fe200078e0afc */
[----:B------:R-:W-:Y:S01]  /*ade0*/  ULEA UR9, UR6, UR9, 0x18 ;  /* 0x0000000906097291 */ /* 0x000fe2000f8ec0ff */
[--C-:B------:R-:W-:Y:S01]  /*adf0*/  @!P1 IMAD.IADD R5, R5, 0x1, -R252.reuse ;  /* 0x0000000105059824 */ /* 0x100fe200078e0afc */
[C---:B------:R-:W-:Y:S01]  /*ae00*/  ISETP.GT.U32.AND P6, PT, R252.reuse, R10, PT ;  /* 0x0000000afc00720c */ /* 0x040fe20003fc4070 */
[--C-:B------:R-:W-:Y:S01]  /*ae10*/  @!P0 IMAD.IADD R15, R15, 0x1, -R252.reuse ;  /* 0x000000010f0f8824 */ /* 0x100fe200078e0afc */
[----:B------:R-:W-:Y:S01]  /*ae20*/  ISETP.GT.U32.AND P0, PT, R252, R8, PT ;  /* 0x00000008fc00720c */ /* 0x000fe20003f04070 */
[----:B------:R-:W-:Y:S01]  /*ae30*/  @!P4 IMAD.IADD R0, R0, 0x1, -R252 ;  /* 0x000000010000c824 */ /* 0x000fe200078e0afc */
[----:B------:R-:W-:-:S02]  /*ae40*/  ISETP.GT.U32.AND P4, PT, R252, R5, PT ;  /* 0x00000005fc00720c */ /* 0x000fc40003f84070 */
[C---:B------:R-:W-:Y:S01]  /*ae50*/  ISETP.GT.U32.AND P1, PT, R252.reuse, R250, PT ;  /* 0x000000fafc00720c */ /* 0x040fe20003f24070 */
[----:B------:R-:W3:Y:S02]  /*ae60*/  LDS R133, [UR9] ;  /* 0x00000009ff857984 */ /* 0x000ee40008000800 */
[----:B------:R-:W-:Y:S01]  /*ae70*/  @!P2 IMAD.IADD R13, R13, 0x1, -R252 ;  /* 0x000000010d0da824 */ /* 0x000fe200078e0afc */
[----:B------:R-:W-:-:S03]  /*ae80*/  ISETP.GT.U32.AND P2, PT, R252, R4, PT ;  /* 0x00000004fc00720c */ /* 0x000fc60003f44070 */
[--C-:B------:R-:W-:Y:S01]  /*ae90*/  @!P6 IMAD.IADD R10, R10, 0x1, -R252.reuse ;  /* 0x000000010a0ae824 */ /* 0x100fe200078e0afc */
[----:B------:R-:W-:Y:S01]  /*aea0*/  ISETP.GT.U32.AND P6, PT, R252, R247, PT ;  /* 0x000000f7fc00720c */ /* 0x000fe20003fc4070 */
[--C-:B------:R-:W-:Y:S01]  /*aeb0*/  @!P0 IMAD.IADD R8, R8, 0x1, -R252.reuse ;  /* 0x0000000108088824 */ /* 0x100fe200078e0afc */
[----:B------:R-:W-:Y:S01]  /*aec0*/  ISETP.GT.U32.AND P0, PT, R252, R249, PT ;  /* 0x000000f9fc00720c */ /* 0x000fe20003f04070 */
[--C-:B------:R-:W-:Y:S01]  /*aed0*/  @!P4 IMAD.IADD R5, R5, 0x1, -R252.reuse ;  /* 0x000000010505c824 */ /* 0x100fe200078e0afc */
[----:B------:R4:W-:Y:S01]  /*aee0*/  STL [R1+0x4], R3 ;  /* 0x0000040301007387 */ /* 0x0009e20000100800 */
[-C--:B------:R-:W-:Y:S02]  /*aef0*/  @!P1 IADD3 R250, PT, PT, R250, -R252.reuse, RZ ;  /* 0x800000fcfafa9210 */ /* 0x080fe40007ffe0ff */
[----:B--2---:R-:W-:Y:S02]  /*af00*/  ISETP.GE.AND P1, PT, R6, RZ, PT ;  /* 0x000000ff0600720c */ /* 0x004fe40003f26270 */
[----:B------:R-:W-:Y:S01]  /*af10*/  @!P2 IADD3 R4, PT, PT, R4, -R252, RZ ;  /* 0x800000fc0404a210 */ /* 0x000fe20007ffe0ff */
[----:B----4-:R-:W2:Y:S04]  /*af20*/  LDL.LU R3, [R1+0x28] ;  /* 0x0000280001037983 */ /* 0x010ea80000300800 */
[----:B------:R1:W-:Y:S01]  /*af30*/  STL [R1+0x14dc], R5 ;  /* 0x0014dc0501007387 */ /* 0x0003e20000100800 */
[----:B------:R-:W-:Y:S01]  /*af40*/  @!P6 IMAD.IADD R247, R247, 0x1, -R252 ;  /* 0x00000001f7f7e824 */ /* 0x000fe200078e0afc */
[----:B------:R-:W-:Y:S01]  /*af50*/  BAR.SYNC.DEFER_BLOCKING 0x0 ;  /* 0x0000000000007b1d */ /* 0x000fe20000010000 */
[----:B------:R-:W-:-:S02]  /*af60*/  ISETP.GT.U32.AND P6, PT, R252, R4, PT ;  /* 0x00000004fc00720c */ /* 0x000fc40003fc4070 */
[----:B-1----:R-:W-:-:S05]  /*af70*/  SHF.R.U32.HI R5, RZ, 0x5, R7 ;  /* 0x00000005ff057819 */ /* 0x002fca0000011607 */
[----:B------:R-:W1:Y:S01]  /*af80*/  LDC.64 R6, c[0x0][0x3a8] ;  /* 0x0000ea00ff067b82 */ /* 0x000e620000000a00 */
[----:B------:R-:W-:Y:S01]  /*af90*/  @!P0 IMAD.IADD R249, R249, 0x1, -R252 ;  /* 0x00000001f9f98824 */ /* 0x000fe200078e0afc */
[----:B------:R-:W-:-:S04]  /*afa0*/  ISETP.GT.U32.AND P0, PT, R252, R0, PT ;  /* 0x00000000fc00720c */ /* 0x000fc80003f04070 */
[----:B------:R-:W-:Y:S01]  /*afb0*/  @!P6 IMAD.IADD R4, R4, 0x1, -R252 ;  /* 0x000000010404e824 */ /* 0x000fe200078e0afc */
[----:B------:R-:W-:-:S04]  /*afc0*/  R2UR UR5, R5 ;  /* 0x00000000050572ca */ /* 0x000fc800000e0000 */
[----:B------:R4:W-:Y:S04]  /*afd0*/  STL [R1+0x14d8], R4 ;  /* 0x0014d80401007387 */ /* 0x0009e80000100800 */
[----:B------:R-:W-:Y:S02]  /*afe0*/  @!P0 IADD3 R0, PT, PT, R0, -R252, RZ ;  /* 0x800000fc00008210 */ /* 0x000fe40007ffe0ff */
[----:B---3--:R-:W-:-:S03]  /*aff0*/  R2UR UR10, R133 ;  /* 0x00000000850a72ca */ /* 0x008fc600000e0000 */
[----:B------:R-:W-:Y:S04]  /*b000*/  STL [R1+0x14c8], R0 ;  /* 0x0014c80001007387 */ /* 0x000fe80000100800 */
[----:B-1----:R1:W-:Y:S04]  /*b010*/  STL [R1+0x14b0], R6 ;  /* 0x0014b00601007387 */ /* 0x0023e80000100800 */
[----:B------:R-:W3:Y:S04]  /*b020*/  LDL R5, [R1+0x1000] ;  /* 0x0010000001057983 */ /* 0x000ee80000100800 */
[----:B------:R-:W3:Y:S04]  /*b030*/  LDL.LU R133, [R1+0x14e4] ;  /* 0x0014e40001857983 */ /* 0x000ee80000300800 */
[----:B----4-:R-:W4:Y:S01]  /*b040*/  LDL.LU R4, [R1] ;  /* 0x0000000001047983 */ /* 0x010f220000300800 */
[----:B------:R-:W-:-:S02]  /*b050*/  ISETP.GT.U32.AND P3, PT, R252, R12, PT ;  /* 0x0000000cfc00720c */ /* 0x000fc40003f64070 */
[C---:B------:R-:W-:Y:S01]  /*b060*/  ISETP.GT.U32.AND P5, PT, R252.reuse, R16, PT ;  /* 0x00000010fc00720c */ /* 0x040fe20003fa4070 */
[----:B-1----:R-:W3:Y:S01]  /*b070*/  LDL R6, [R1+0xffc] ;  /* 0x000ffc0001067983 */ /* 0x002ee20000100800 */
[C---:B------:R-:W-:Y:S02]  /*b080*/  ISETP.GT.U32.AND P2, PT, R252.reuse, R251, PT ;  /* 0x000000fbfc00720c */ /* 0x040fe40003f44070 */
[----:B------:R-:W-:Y:S01]  /*b090*/  ISETP.GT.U32.AND P4, PT, R252, R249, PT ;  /* 0x000000f9fc00720c */ /* 0x000fe20003f84070 */
[----:B------:R-:W3:Y:S06]  /*b0a0*/  LDL R0, [R1+0x1018] ;  /* 0x0010180001007983 */ /* 0x000eec0000100800 */
[--C-:B------:R-:W-:Y:S01]  /*b0b0*/  @!P3 IMAD.IADD R12, R12, 0x1, -R252.reuse ;  /* 0x000000010c0cb824 */ /* 0x100fe200078e0afc */
[----:B------:R-:W-:Y:S01]  /*b0c0*/  ISETP.GT.U32.AND P3, PT, R252, R18, PT ;  /* 0x00000012fc00720c */ /* 0x000fe20003f64070 */
[----:B------:R-:W-:Y:S01]  /*b0d0*/  @!P5 IMAD.IADD R16, R16, 0x1, -R252 ;  /* 0x000000011010d824 */ /* 0x000fe200078e0afc */
[----:B------:R-:W-:-:S11]  /*b0e0*/  ISETP.GT.U32.AND P5, PT, R252, R9, PT ;  /* 0x00000009fc00720c */ /* 0x000fd60003fa4070 */
[----:B------:R-:W-:Y:S02]  /*b0f0*/  @!P3 IADD3 R18, PT, PT, R18, -R252, RZ ;  /* 0x800000fc1212b210 */ /* 0x000fe40007ffe0ff */
[C---:B------:R-:W-:Y:S01]  /*b100*/  ISETP.GT.U32.AND P3, PT, R252.reuse, R12, PT ;  /* 0x0000000cfc00720c */ /* 0x040fe20003f64070 */
[----:B------:R-:W-:Y:S01]  /*b110*/  @!P5 IMAD.IADD R9, R9, 0x1, -R252 ;  /* 0x000000010909d824 */ /* 0x000fe200078e0afc */
[----:B------:R-:W-:-:S11]  /*b120*/  ISETP.GT.U32.AND P5, PT, R252, R248, PT ;  /* 0x000000f8fc00720c */ /* 0x000fd60003fa4070 */
[----:B------:R-:W-:Y:S02]  /*b130*/  @!P3 IADD3 R12, PT, PT, R12, -R252, RZ ;  /* 0x800000fc0c0cb210 */ /* 0x000fe40007ffe0ff */
[----:B------:R-:W-:Y:S01]  /*b140*/  ISETP.GT.U32.AND P3, PT, R252, R2, PT ;  /* 0x00000002fc00720c */ /* 0x000fe20003f64070 */
[----:B------:R-:W-:-:S12]  /*b150*/  @!P5 IMAD.IADD R248, R248, 0x1, -R252 ;  /* 0x00000001f8f8d824 */ /* 0x000fd800078e0afc */
[--C-:B------:R-:W-:Y:S01]  /*b160*/  @!P3 IMAD.IADD R2, R2, 0x1, -R252.reuse ;  /* 0x000000010202b824 */ /* 0x100fe200078e0afc */
[----:B------:R-:W-:Y:S01]  /*b170*/  ISETP.GT.U32.AND P3, PT, R252, R8, PT ;  /* 0x00000008fc00720c */ /* 0x000fe20003f64070 */
[----:B------:R-:W-:-:S03]  /*b180*/  @!P2 IMAD.IADD R251, R251, 0x1, -R252 ;  /* 0x00000001fbfba824 */ /* 0x000fc600078e0afc */
[C---:B------:R-:W-:Y:S02]  /*b190*/  ISETP.GT.U32.AND P5, PT, R252.reuse, R2, PT ;  /* 0x00000002fc00720c */ /* 0x040fe40003fa4070 */
[----:B------:R-:W-:-:S07]  /*b1a0*/  ISETP.GT.U32.AND P2, PT, R252, R247, PT ;  /* 0x000000f7fc00720c */ /* 0x000fce0003f44070 */
[--C-:B------:R-:W-:Y:S01]  /*b1b0*/  @!P3 IMAD.IADD R8, R8, 0x1, -R252.reuse ;  /* 0x000000010808b824 */ /* 0x100fe200078e0afc */
[C---:B------:R-:W-:Y:S02]  /*b1c0*/  ISETP.GT.U32.AND P3, PT, R252.reuse, R248, PT ;  /* 0x000000f8fc00720c */ /* 0x040fe40003f64070 */
[----:B------:R-:W-:Y:S01]  /*b1d0*/  ISETP.GT.U32.AND P6, PT, R252, R250, PT ;  /* 0x000000fafc00720c */ /* 0x000fe20003fc4070 */
[--C-:B------:R-:W-:Y:S01]  /*b1e0*/  @!P5 IMAD.IADD R2, R2, 0x1, -R252.reuse ;  /* 0x000000010202d824 */ /* 0x100fe200078e0afc */
[----:B------:R-:W-:Y:S01]  /*b1f0*/  ISETP.GT.U32.AND P5, PT, R252, R251, PT ;  /* 0x000000fbfc00720c */ /* 0x000fe20003fa4070 */
[--C-:B------:R-:W-:Y:S02]  /*b200*/  @!P2 IMAD.IADD R247, R247, 0x1, -R252.reuse ;  /* 0x00000001f7f7a824 */ /* 0x100fe400078e0afc */
[----:B------:R-:W-:-:S03]  /*b210*/  @!P4 IMAD.IADD R249, R249, 0x1, -R252 ;  /* 0x00000001f9f9c824 */ /* 0x000fc600078e0afc */
[----:B------:R1:W-:Y:S03]  /*b220*/  STL [R1+0x14cc], R247 ;  /* 0x0014ccf701007387 */ /* 0x0003e60000100800 */
[--C-:B------:R-:W-:Y:S02]  /*b230*/  @!P3 IMAD.IADD R248, R248, 0x1, -R252.reuse ;  /* 0x00000001f8f8b824 */ /* 0x100fe400078e0afc */
[----:B------:R-:W-:Y:S01]  /*b240*/  @!P6 IMAD.IADD R250, R250, 0x1, -R252 ;  /* 0x00000001fafae824 */ /* 0x000fe200078e0afc */
[----:B-1----:R-:W3:Y:S01]  /*b250*/  LDL R247, [R1+0xff8] ;  /* 0x000ff80001f77983 */ /* 0x002ee20000100800 */
[----:B------:R-:W-:-:S03]  /*b260*/  @!P5 IADD3 R251, PT, PT, R251, -R252, RZ ;  /* 0x800000fcfbfbd210 */ /* 0x000fc60007ffe0ff */
[----:B------:R1:W-:Y:S04]  /*b270*/  STL [R1+0x14d0], R248 ;  /* 0x0014d0f801007387 */ /* 0x0003e80000100800 */
[----:B-1----:R-:W3:Y:S04]  /*b280*/  LDL R248, [R1+0xff4] ;  /* 0x000ff40001f87983 */ /* 0x002ee80000100800 */
[----:B------:R1:W-:Y:S04]  /*b290*/  STL [R1+0x14d4], R249 ;  /* 0x0014d4f901007387 */ /* 0x0003e80000100800 */
[----:B-1----:R-:W3:Y:S04]  /*b2a0*/  LDL R249, [R1+0x102c] ;  /* 0x00102c0001f97983 */ /* 0x002ee80000100800 */
[----:B------:R-:W3:Y:S01]  /*b2b0*/  LDL.LU R252, [R1+0x2c] ;  /* 0x00002c0001fc7983 */ /* 0x000ee20000300800 */
[----:B--2---:R-:W-:Y:S01]  /*b2c0*/  ISETP.NE.AND P0, PT, R3, RZ, PT ;  /* 0x000000ff0300720c */ /* 0x004fe20003f05270 */
[----:B----4-:R-:W-:-:S12]  /*b2d0*/  @!P1 IMAD.MOV R4, RZ, RZ, -R4 ;  /* 0x000000ffff049224 */ /* 0x010fd800078e0a04 */
[----:B------:R-:W-:Y:S02]  /*b2e0*/  @!P0 LOP3.LUT R4, RZ, R3, RZ, 0x33, !PT ;  /* 0x00000003ff048212 */ /* 0x000fe400078e33ff */
[----:B------:R-:W2:Y:S02]  /*b2f0*/  LDL.LU R3, [R1+0x14e0] ;  /* 0x0014e00001037983 */ /* 0x000ea40000300800 */
[----:B--2---:R-:W-:Y:S02]  /*b300*/  ISETP.GE.AND P4, PT, R3, RZ, PT ;  /* 0x000000ff0300720c */ /* 0x004fe40003f86270 */
[----:B------:R1:W-:Y:S04]  /*b310*/  STL [R1+0x13f8], R3 ;  /* 0x0013f80301007387 */ /* 0x0003e80000100800 */
[----:B-1----:R-:W2:Y:S01]  /*b320*/  LDL R3, [R1+0x1004] ;  /* 0x0010040001037983 */ /* 0x002ea20000100800 */
[----:B---3--:R-:W-:-:S03]  /*b330*/  ISETP.GE.AND P6, PT, R248, RZ, PT ;  /* 0x000000fff800720c */ /* 0x008fc60003fc6270 */
[----:B------:R-:W3:Y:S01]  /*b340*/  LDL R248, [R1+0x1040] ;  /* 0x0010400001f87983 */ /* 0x000ee20000100800 */
[----:B------:R-:W-:Y:S02]  /*b350*/  ISETP.GE.AND P2, PT, R5, RZ, PT ;  /* 0x000000ff0500720c */ /* 0x000fe40003f46270 */
[----:B------:R-:W-:Y:S02]  /*b360*/  ISETP.GE.AND P5, PT, R247, RZ, PT ;  /* 0x000000fff700720c */ /* 0x000fe40003fa6270 */
[----:B--2---:R-:W-:Y:S01]  /*b370*/  ISETP.GE.AND P3, PT, R3, RZ, PT ;  /* 0x000000ff0300720c */ /* 0x004fe20003f66270 */
[----:B------:R-:W-:Y:S01]  /*b380*/  IMAD R3, R4, UR24, RZ ;  /* 0x0000001804037c24 */ /* 0x000fe2000f8e02ff */
[----:B------:R-:W-:Y:S01]  /*b390*/  ISETP.GE.AND P1, PT, R6, RZ, PT ;  /* 0x000000ff0600720c */ /* 0x000fe20003f26270 */
[----:B------:R-:W2:Y:S01]  /*b3a0*/  LDL R4, [R1+0x1044] ;  /* 0x0010440001047983 */ /* 0x000ea20000100800 */
[----:B------:R-:W-:Y:S01]  /*b3b0*/  ISETP.NE.AND P0, PT, R252, RZ, PT ;  /* 0x000000fffc00720c */ /* 0x000fe20003f05270 */
[----:B------:R-:W1:Y:S02]  /*b3c0*/  LDCU.128 UR24, c[0x0][0x380] ;  /* 0x00007000ff1877ac */ /* 0x000e640008000c00 */
[----:B------:R4:W-:Y:S02]  /*b3d0*/  STL [R1+0x30], R3 ;  /* 0x0000300301007387 */ /* 0x0009e40000100800 */
[----:B----4-:R-:W-:-:S02]  /*b3e0*/  IMAD.MOV.U32 R3, RZ, RZ, R133 ;  /* 0x000000ffff037224 */ /* 0x010fc400078e0085 */
[----:B------:R-:W4:Y:S02]  /*b3f0*/  S2R R133, SR_TID.X ;  /* 0x0000000000857919 */ /* 0x000f240000002100 */
[----:B----4-:R-:W-:-:S05]  /*b400*/  LOP3.LUT R133, R133, 0x7f, RZ, 0xc0, !PT ;  /* 0x0000007f85857812 */ /* 0x010fca00078ec0ff */
[----:B------:R-:W-:Y:S02]  /*b410*/  IMAD R5, R133, R7, RZ ;  /* 0x0000000785057224 */ /* 0x000fe400078e02ff */
[----:B------:R-:W4:Y:S04]  /*b420*/  LDL R133, [R1+0x101c] ;  /* 0x00101c0001857983 */ /* 0x000f280000100800 */
[----:B------:R1:W-:Y:S04]  /*b430*/  STL [R1+0x2c], R5 ;  /* 0x00002c0501007387 */ /* 0x0003e80000100800 */
[----:B-1----:R-:W2:Y:S04]  /*b440*/  LDL R5, [R1+0x1058] ;  /* 0x0010580001057983 */ /* 0x002ea80000100800 */
[----:B------:R1:W-:Y:S04]  /*b450*/  STL [R1+0x13fc], R7 ;  /* 0x0013fc0701007387 */ /* 0x0003e80000100800 */
[----:B------:R-:W2:Y:S04]  /*b460*/  LDL R247, [R1+0x105c] ;  /* 0x00105c0001f77983 */ /* 0x000ea80000100800 */
[----:B-1----:R-:W2:Y:S01]  /*b470*/  LDL.LU R7, [R1+0x20] ;  /* 0x0000200001077983 */ /* 0x002ea20000300800 */
[----:B------:R-:W-:-:S02]  /*b480*/  IMAD.MOV.U32 R6, RZ, RZ, R246 ;  /* 0x000000ffff067224 */ /* 0x000fc400078e00f6 */
[----:B------:R-:W-:Y:S02]  /*b490*/  @!P4 IMAD.MOV R3, RZ, RZ, -R3 ;  /* 0x000000ffff03c224 */ /* 0x000fe400078e0a03 */
[----:B------:R-:W-:Y:S01]  /*b4a0*/  @!P6 IMAD.MOV R6, RZ, RZ, -R6 ;  /* 0x000000ffff06e224 */ /* 0x000fe200078e0a06 */
[----:B------:R-:W-:Y:S02]  /*b4b0*/  ISETP.GE.AND P4, PT, R0, RZ, PT ;  /* 0x000000ff0000720c */ /* 0x000fe40003f86270 */
[----:B------:R1:W-:Y:S04]  /*b4c0*/  STL [R1+0x28], R3 ;  /* 0x0000280301007387 */ /* 0x0003e80000100800 */
[----:B------:R-:W-:Y:S04]  /*b4d0*/  STL [R1+0x14c4], R6 ;  /* 0x0014c40601007387 */ /* 0x000fe80000100800 */
[----:B------:R-:W3:Y:S04]  /*b4e0*/  LDL R0, [R1+0x1070] ;  /* 0x0010700001007983 */ /* 0x000ee80000100800 */
[----:B-1----:R-:W3:Y:S01]  /*b4f0*/  LDL.LU R3, [R1+0x1c] ;  /* 0x00001c0001037983 */ /* 0x002ee20000300800 */
[----:B--2---:R-:W-:-:S05]  /*b500*/  @!P3 IMAD.MOV R7, RZ, RZ, -R7 ;  /* 0x000000ffff07b224 */ /* 0x004fca00078e0a07 */
[----:B------:R1:W-:Y:S04]  /*b510*/  STL [R1+0x20], R7 ;  /* 0x0000200701007387 */ /* 0x0003e80000100800 */
[----:B-1----:R-:W2:Y:S01]  /*b520*/  LDL.LU R7, [R1+0x18] ;  /* 0x0000180001077983 */ /* 0x002ea20000300800 */
[----:B---3--:R-:W-:-:S03]  /*b530*/  @!P2 IADD3 R3, PT, PT, -R3, RZ, RZ ;  /* 0x000000ff0303a210 */ /* 0x008fc60007ffe1ff */
[----:B------:R-:W3:Y:S01]  /*b540*/  LDL R6, [R1+0x1088] ;  /* 0x0010880001067983 */ /* 0x000ee20000100800 */
[----:B------:R-:W-:-:S03]  /*b550*/  ISETP.GE.AND P2, PT, R249, RZ, PT ;  /* 0x000000fff900720c */ /* 0x000fc60003f46270 */
[----:B------:R1:W-:Y:S01]  /*b560*/  STL [R1+0x1c], R3 ;  /* 0x00001c0301007387 */ /* 0x0003e20000100800 */
[----:B----4-:R-:W-:-:S03]  /*b570*/  ISETP.GE.AND P3, PT, R133, RZ, PT ;  /* 0x000000ff8500720c */ /* 0x010fc60003f66270 */
[----:B-1----:R-:W4:Y:S04]  /*b580*/  LDL.LU R3, [R1+0x14] ;  /* 0x0000140001037983 */ /* 0x002f280000300800 */
[----:B------:R-:W3:Y:S04]  /*b590*/  LDL R249, [R1+0x108c] ;  /* 0x00108c0001f97983 */ /* 0x000ee80000100800 */
[----:B------:R-:W3:Y:S01]  /*b5a0*/  LDL.LU R133, [R1+0x10] ;  /* 0x0000100001857983 */ /* 0x000ee20000300800 */
[----:B--2---:R-:W-:Y:S01]  /*b5b0*/  @!P1 IMAD.MOV R7, RZ, RZ, -R7 ;  /* 0x000000ffff079224 */ /* 0x004fe200078e0a07 */
[----:B------:R-:W-:-:S04]  /*b5c0*/  ISETP.GE.AND P1, PT, R248, RZ, PT ;  /* 0x000000fff800720c */ /* 0x000fc80003f26270 */
[----:B------:R1:W-:Y:S04]  /*b5d0*/  STL [R1+0x18], R7 ;  /* 0x0000180701007387 */ /* 0x0003e80000100800 */
[----:B------:R-:W2:Y:S04]  /*b5e0*/  LDL R248, [R1+0x1090] ;  /* 0x0010900001f87983 */ /* 0x000ea80000100800 */
[----:B-1----:R-:W2:Y:S01]  /*b5f0*/  LDL.LU R7, [R1+0xc] ;  /* 0x00000c0001077983 */ /* 0x002ea20000300800 */
[----:B----4-:R-:W-:Y:S01]  /*b600*/  @!P5 IMAD.MOV R3, RZ, RZ, -R3 ;  /* 0x000000ffff03d224 */ /* 0x010fe200078e0a03 */
[----:B------:R-:W-:-:S04]  /*b610*/  ISETP.GE.AND P5, PT, R4, RZ, PT ;  /* 0x000000ff0400720c */ /* 0x000fc80003fa6270 */
[----:B------:R1:W-:Y:S01]  /*b620*/  STL [R1+0x14], R3 ;  /* 0x0000140301007387 */ /* 0x0003e20000100800 */
[----:B---3--:R-:W-:-:S03]  /*b630*/  @!P4 IMAD.MOV R133, RZ, RZ, -R133 ;  /* 0x000000ffff85c224 */ /* 0x008fc600078e0a85 */
[----:B------:R-:W3:Y:S01]  /*b640*/  LDL R4, [R1+0x1094] ;  /* 0x0010940001047983 */ /* 0x000ee20000100800 */
[----:B------:R-:W-:-:S03]  /*b650*/  ISETP.GE.AND P4, PT, R5, RZ, PT ;  /* 0x000000ff0500720c */ /* 0x000fc60003f86270 */
[----:B------:R4:W-:Y:S04]  /*b660*/  STL [R1+0x14b4], R133 ;  /* 0x0014b48501007387 */ /* 0x0009e80000100800 */
[----:B------:R-:W3:Y:S04]  /*b670*/  LDL R5, [R1+0x10ac] ;  /* 0x0010ac0001057983 */ /* 0x000ee80000100800 */
[----:B-1----:R-:W3:Y:S04]  /*b680*/  LDL.LU R3, [R1+0x8] ;  /* 0x0000080001037983 */ /* 0x002ee80000300800 */
[----:B----4-:R-:W4:Y:S01]  /*b690*/  LDL R133, [R1+0x10b0] ;  /* 0x0010b00001857983 */ /* 0x010f220000100800 */
[----:B--2---:R-:W-:-:S05]  /*b6a0*/  @!P3 IMAD.MOV R7, RZ, RZ, -R7 ;  /* 0x000000ffff07b224 */ /* 0x004fca00078e0a07 */
[----:B------:R1:W-:Y:S04]  /*b6b0*/  STL [R1+0x14b8], R7 ;  /* 0x0014b80701007387 */ /* 0x0003e80000100800 */
[----:B------:R-:W2:Y:S01]  /*b6c0*/  LDL.LU R246, [R1+0x4] ;  /* 0x0000040001f67983 */ /* 0x000ea20000300800 */
[----:B------:R-:W-:-:S03]  /*b6d0*/  ISETP.GE.AND P3, PT, R247, RZ, PT ;  /* 0x000000fff700720c */ /* 0x000fc60003f66270 */
[----:B------:R-:W4:Y:S01]  /*b6e0*/  LDL R247, [R1+0x11cc] ;  /* 0x0011cc0001f77983 */ /* 0x000f220000100800 */
[----:B---3--:R-:W-:Y:S01]  /*b6f0*/  @!P2 IMAD.MOV R3, RZ, RZ, -R3 ;  /* 0x000000ffff03a224 */ /* 0x008fe200078e0a03 */
[----:B------:R-:W-:-:S04]  /*b700*/  ISETP.GE.AND P2, PT, R0, RZ, PT ;  /* 0x000000ff0000720c */ /* 0x000fc80003f46270 */
[----:B------:R3:W-:Y:S04]  /*b710*/  STL [R1+0x14bc], R3 ;  /* 0x0014bc0301007387 */ /* 0x0007e80000100800 */
[----:B------:R-:W3:Y:S01]  /*b720*/  LDL R0, [R1+0x11c8] ;  /* 0x0011c80001007983 */ /* 0x000ee20000100800 */
[----:B------:R-:W-:Y:S01]  /*b730*/  @!P3 IMAD.MOV R243, RZ, RZ, -R243 ;  /* 0x000000fffff3b224 */ /* 0x000fe200078e0af3 */
[----:B------:R-:W-:-:S03]  /*b740*/  ISETP.GE.AND P3, PT, R4, RZ, PT ;  /* 0x000000ff0400720c */ /* 0x000fc60003f66270 */
[----:B------:R-:W-:Y:S01]  /*b750*/  @!P2 IMAD.MOV R242, RZ, RZ, -R242 ;  /* 0x000000fffff2a224 */ /* 0x000fe200078e0af2 */
[----:B------:R-:W-:Y:S02]  /*b760*/  ISETP.GE.AND P2, PT, R5, RZ, PT ;  /* 0x000000ff0500720c */ /* 0x000fe40003f46270 */
[----:B--2---:R-:W-:Y:S02]  /*b770*/  @!P1 IADD3 R246, PT, PT, -R246, RZ, RZ ;  /* 0x000000fff6f69210 */ /* 0x004fe40007ffe1ff */
[----:B------:R-:W-:-:S03]  /*b780*/  ISETP.GE.AND P1, PT, R6, RZ, PT ;  /* 0x000000ff0600720c */ /* 0x000fc60003f26270 */
[----:B------:R2:W-:Y:S04]  /*b790*/  STL [R1+0x14c0], R246 ;  /* 0x0014c0f601007387 */ /* 0x0005e80000100800 */
[----:B------:R-:W2:Y:S04]  /*b7a0*/  LDL R6, [R1+0x11c4] ;  /* 0x0011c40001067983 */ /* 0x000ea80000100800 */
[----:B------:R-:W2:Y:S04]  /*b7b0*/  LDL R5, [R1+0x11a8] ;  /* 0x0011a80001057983 */ /* 0x000ea80000100800 */
[----:B------:R-:W2:Y:S01]  /*b7c0*/  LDL R4, [R1+0x11ac] ;  /* 0x0011ac0001047983 */ /* 0x000ea20000100800 */
[----:B------:R-:W-:Y:S01]  /*b7d0*/  @!P5 IMAD.MOV R245, RZ, RZ, -R245 ;  /* 0x000000fffff5d224 */ /* 0x000fe200078e0af5 */
[----:B------:R-:W-:Y:S01]  /*b7e0*/  ISETP.GE.AND P5, PT, R249, RZ, PT ;  /* 0x000000fff900720c */ /* 0x000fe20003fa6270 */
[----:B------:R-:W-:Y:S01]  /*b7f0*/  @!P4 IMAD.MOV R244, RZ, RZ, -R244 ;  /* 0x000000fffff4c224 */ /* 0x000fe200078e0af4 */
[----:B------:R-:W2:Y:S01]  /*b800*/  LDL R249, [R1+0x11c0] ;  /* 0x0011c00001f97983 */ /* 0x000ea20000100800 */
[----:B------:R-:W-:-:S03]  /*b810*/  ISETP.GE.AND P4, PT, R248, RZ, PT ;  /* 0x000000fff800720c */ /* 0x000fc60003f86270 */
[----:B------:R-:W2:Y:S01]  /*b820*/  LDL R248, [R1+0x11bc] ;  /* 0x0011bc0001f87983 */ /* 0x000ea20000100800 */
[----:B------:R-:W-:Y:S01]  /*b830*/  @!P1 IMAD.MOV R241, RZ, RZ, -R241 ;  /* 0x000000fffff19224 */ /* 0x000fe200078e0af1 */
[----:B----4-:R-:W-:Y:S02]  /*b840*/  ISETP.GE.AND P1, PT, R133, RZ, PT ;  /* 0x000000ff8500720c */ /* 0x010fe40003f26270 */
[----:B------:R-:W4:Y:S03]  /*b850*/  LDL R133, [R1+0x11a4] ;  /* 0x0011a40001857983 */ /* 0x000f260000100800 */
[----:B------:R-:W-:Y:S01]  /*b860*/  @!P5 IADD3 R240, PT, PT, -R240, RZ, RZ ;  /* 0x000000fff0f0d210 */ /* 0x000fe20007ffe1ff */
[----:B------:R-:W-:Y:S01]  /*b870*/  @!P3 IMAD.MOV R238, RZ, RZ, -R238 ;  /* 0x000000ffffeeb224 */ /* 0x000fe200078e0aee */
[----:B------:R-:W-:Y:S01]  /*b880*/  ISETP.GE.AND P5, PT, R247, RZ, PT ;  /* 0x000000fff700720c */ /* 0x000fe20003fa6270 */
[----:B------:R-:W-:Y:S01]  /*b890*/  @!P4 IMAD.MOV R239, RZ, RZ, -R239 ;  /* 0x000000ffffefc224 */ /* 0x000fe200078e0aef */
[----:B------:R-:W4:Y:S01]  /*b8a0*/  LDL R247, [R1+0x11a0] ;  /* 0x0011a00001f77983 */ /* 0x000f220000100800 */
[----:B---3--:R-:W-:-:S03]  /*b8b0*/  ISETP.GE.AND P4, PT, R0, RZ, PT ;  /* 0x000000ff0000720c */ /* 0x008fc60003f86270 */
[----:B------:R-:W3:Y:S01]  /*b8c0*/  LDL R0, [R1+0x119c] ;  /* 0x00119c0001007983 */ /* 0x000ee20000100800 */
[----:B------:R-:W-:-:S03]  /*b8d0*/  @!P2 IMAD.MOV R237, RZ, RZ, -R237 ;  /* 0x000000ffffeda224 */ /* 0x000fc600078e0aed */
[----:B-1----:R-:W3:Y:S03]  /*b8e0*/  LDL R7, [R1+0x1078] ;  /* 0x0010780001077983 */ /* 0x002ee60000100800 */
[----:B------:R-:W-:Y:S01]  /*b8f0*/  @!P5 IMAD.MOV R235, RZ, RZ, -R235 ;  /* 0x000000ffffebd224 */ /* 0x000fe200078e0aeb */
[----:B------:R-:W3:Y:S02]  /*b900*/  LDL R3, [R1+0x1038] ;  /* 0x0010380001037983 */ /* 0x000ee40000100800 */
[----:B------:R-:W-:Y:S02]  /*b910*/  @!P4 IADD3 R234, PT, PT, -R234, RZ, RZ ;  /* 0x000000ffeaeac210 */ /* 0x000fe40007ffe1ff */
[----:B--2---:R-:W-:Y:S02]  /*b920*/  ISETP.GE.AND P3, PT, R6, RZ, PT ;  /* 0x000000ff0600720c */ /* 0x004fe40003f66270 */
[----:B------:R-:W2:Y:S01]  /*b930*/  LDL R6, [R1+0x1194] ;  /* 0x0011940001067983 */ /* 0x000ea20000100800 */
[----:B------:R-:W-:-:S03]  /*b940*/  ISETP.GE.AND P4, PT, R5, RZ, PT ;  /* 0x000000ff0500720c */ /* 0x000fc60003f86270 */
[----:B------:R-:W2:Y:S01]  /*b950*/  LDL R5, [R1+0x1184] ;  /* 0x0011840001057983 */ /* 0x000ea20000100800 */
[----:B------:R-:W-:-:S03]  /*b960*/  ISETP.GE.AND P5, PT, R4, RZ, PT ;  /* 0x000000ff0400720c */ /* 0x000fc60003fa6270 */
[----:B------:R-:W2:Y:S01]  /*b970*/  LDL R4, [R1+0x1188] ;  /* 0x0011880001047983 */ /* 0x000ea20000100800 */
[----:B------:R-:W-:Y:S01]  /*b980*/  @!P1 IMAD.MOV R236, RZ, RZ, -R236 ;  /* 0x000000ffffec9224 */ /* 0x000fe200078e0aec */
[----:B------:R-:W-:Y:S02]  /*b990*/  ISETP.GE.AND P2, PT, R249, RZ, PT ;  /* 0x000000fff900720c */ /* 0x000fe40003f46270 */
[----:B------:R-:W2:Y:S01]  /*b9a0*/  LDL R249, [R1+0x1190] ;  /* 0x0011900001f97983 */ /* 0x000ea20000100800 */
[----:B------:R-:W-:-:S03]  /*b9b0*/  ISETP.GE.AND P1, PT, R248, RZ, PT ;  /* 0x000000fff800720c */ /* 0x000fc60003f26270 */
[----:B------:R-:W2:Y:S01]  /*b9c0*/  LDL R248, [R1+0x118c] ;  /* 0x00118c0001f87983 */ /* 0x000ea20000100800 */
[----:B------:R-:W-:Y:S01]  /*b9d0*/  @!P3 IMAD.MOV R233, RZ, RZ, -R233 ;  /* 0x000000ffffe9b224 */ /* 0x000fe200078e0ae9 */
[----:B----4-:R-:W-:Y:S02]  /*b9e0*/  ISETP.GE.AND P3, PT, R133, RZ, PT ;  /* 0x000000ff8500720c */ /* 0x010fe40003f66270 */
[----:B------:R-:W4:Y:S03]  /*b9f0*/  LDL R133, [R1+0x1170] ;  /* 0x0011700001857983 */ /* 0x000f260000100800 */
[----:B------:R-:W-:Y:S01]  /*ba00*/  @!P2 IMAD.MOV R232, RZ, RZ, -R232 ;  /* 0x000000ffffe8a224 */ /* 0x000fe200078e0ae8 */
[----:B------:R-:W-:Y:S02]  /*ba10*/  ISETP.GE.AND P2, PT, R247, RZ, PT ;  /* 0x000000fff700720c */ /* 0x000fe40003f46270 */
[----:B------:R-:W-:Y:S01]  /*ba20*/  @!P1 IMAD.MOV R231, RZ, RZ, -R231 ;  /* 0x000000ffffe79224 */ /* 0x000fe200078e0ae7 */
[----:B------:R-:W4:Y:S01]  /*ba30*/  LDL R247, [R1+0x116c] ;  /* 0x00116c0001f77983 */ /* 0x000f220000100800 */
[----:B---3--:R-:W-:-:S03]  /*ba40*/  ISETP.GE.AND P1, PT, R0, RZ, PT ;  /* 0x000000ff0000720c */ /* 0x008fc60003f26270 */
[----:B------:R-:W3:Y:S01]  /*ba50*/  LDL R0, [R1+0x1168] ;  /* 0x0011680001007983 */ /* 0x000ee20000100800 */
[----:B------:R-:W-:-:S05]  /*ba60*/  @!P5 IMAD.MOV R230, RZ, RZ, -R230 ;  /* 0x000000ffffe6d224 */ /* 0x000fca00078e0ae6 */
[----:B------:R-:W-:-:S04]  /*ba70*/  @!P2 IMAD.MOV R227, RZ, RZ, -R227 ;  /* 0x000000ffffe3a224 */ /* 0x000fc800078e0ae3 */
[----:B------:R-:W-:Y:S01]  /*ba80*/  @!P1 IMAD.MOV R226, RZ, RZ, -R226 ;  /* 0x000000ffffe29224 */ /* 0x000fe200078e0ae2 */
        /* <DEDUP_REMOVED lines=8> */
[----:B------:R-:W-:Y:S01]  /*bb10*/  @!P3 IADD3 R228, PT, PT, -R228, RZ, RZ ;  /* 0x000000ffe4e4b210 */ /* 0x000fe20007ffe1ff */
[----:B------:R-:W2:Y:S01]  /*bb20*/  LDL R249, [R1+0x1160] ;  /* 0x0011600001f97983 */ /* 0x000ea20000100800 */
[----:B------:R-:W-:-:S03]  /*bb30*/  ISETP.GE.AND P3, PT, R248, RZ, PT ;  /* 0x000000fff800720c */ /* 0x000fc60003f66270 */
[----:B------:R-:W2:Y:S01]  /*bb40*/  LDL R248, [R1+0x1158] ;  /* 0x0011580001f87983 */ /* 0x000ea20000100800 */
[----:B------:R-:W-:Y:S01]  /*bb50*/  @!P5 IMAD.MOV R225, RZ, RZ, -R225 ;  /* 0x000000ffffe1d224 */ /* 0x000fe200078e0ae1 */
[----:B----4-:R-:W-:Y:S02]  /*bb60*/  ISETP.GE.AND P5, PT, R133, RZ, PT ;  /* 0x000000ff8500720c */ /* 0x010fe40003fa6270 */
[----:B------:R-:W4:Y:S02]  /*bb70*/  LDL R133, [R1+0x114c] ;  /* 0x00114c0001857983 */ /* 0x000f240000100800 */
[----:B------:R-:W-:Y:S01]  /*bb80*/  @!P4 IMAD.MOV R224, RZ, RZ, -R224 ;  /* 0x000000ffffe0c224 */ /* 0x000fe200078e0ae0 */
[----:B------:R-:W-:-:S03]  /*bb90*/  ISETP.GE.AND P4, PT, R247, RZ, PT ;  /* 0x000000fff700720c */ /* 0x000fc60003f86270 */
[----:B------:R-:W-:Y:S01]  /*bba0*/  @!P3 IMAD.MOV R223, RZ, RZ, -R223 ;  /* 0x000000ffffdfb224 */ /* 0x000fe200078e0adf */
[----:B------:R-:W4:Y:S01]  /*bbb0*/  LDL R247, [R1+0x1148] ;  /* 0x0011480001f77983 */ /* 0x000f220000100800 */
[----:B---3--:R-:W-:-:S03]  /*bbc0*/  ISETP.GE.AND P3, PT, R0, RZ, PT ;  /* 0x000000ff0000720c */ /* 0x008fc60003f66270 */
[----:B------:R-:W3:Y:S01]  /*bbd0*/  LDL R0, [R1+0x1134] ;  /* 0x0011340001007983 */ /* 0x000ee20000100800 */
[----:B------:R-:W-:-:S04]  /*bbe0*/  @!P2 IADD3 R222, PT, PT, -R222, RZ, RZ ;  /* 0x000000ffdedea210 */ /* 0x000fc80007ffe1ff */
[----:B------:R-:W-:-:S05]  /*bbf0*/  @!P4 IMAD.MOV R219, RZ, RZ, -R219 ;  /* 0x000000ffffdbc224 */ /* 0x000fca00078e0adb */
        /* <DEDUP_REMOVED lines=16> */
[----:B------:R-:W-:Y:S02]  /*bd00*/  @!P1 IADD3 R216, PT, PT, -R216, RZ, RZ ;  /* 0x000000ffd8d89210 */ /* 0x000fe40007ffe1ff */
[----:B------:R-:W-:Y:S01]  /*bd10*/  ISETP.GE.AND P1, PT, R247, RZ, PT ;  /* 0x000000fff700720c */ /* 0x000fe20003f26270 */
[----:B------:R-:W-:Y:S01]  /*bd20*/  @!P5 IMAD.MOV R215, RZ, RZ, -R215 ;  /* 0x000000ffffd7d224 */ /* 0x000fe200078e0ad7 */
[----:B------:R-:W4:Y:S01]  /*bd30*/  LDL R247, [R1+0x1114] ;  /* 0x0011140001f77983 */ /* 0x000f220000100800 */
[----:B---3--:R-:W-:-:S03]  /*bd40*/  ISETP.GE.AND P5, PT, R0, RZ, PT ;  /* 0x000000ff0000720c */ /* 0x008fc60003fa6270 */
[----:B------:R-:W3:Y:S01]  /*bd50*/  LDL R0, [R1+0x1110] ;  /* 0x0011100001007983 */ /* 0x000ee20000100800 */
[----:B------:R-:W-:-:S06]  /*bd60*/  @!P4 IMAD.MOV R214, RZ, RZ, -R214 ;  /* 0x000000ffffd6c224 */ /* 0x000fcc00078e0ad6 */
[----:B------:R-:W-:-:S03]  /*bd70*/  @!P1 IMAD.MOV R211, RZ, RZ, -R211 ;  /* 0x000000ffffd39224 */ /* 0x000fc600078e0ad3 */
        /* <DEDUP_REMOVED lines=32> */
[----:B------:R-:W-:Y:S02]  /*bf80*/  @!P4 IADD3 R204, PT, PT, -R204, RZ, RZ ;  /* 0x000000ffccccc210 */ /* 0x000fe40007ffe1ff */
        /* <DEDUP_REMOVED lines=13> */
[----:B------:R-:W-:-:S05]  /*c060*/  @!P3 IADD3 R198, PT, PT, -R198, RZ, RZ ;  /* 0x000000ffc6c6b210 */ /* 0x000fca0007ffe1ff */
        /* <DEDUP_REMOVED lines=8> */
[----:B------:R-:W-:Y:S02]  /*c0f0*/  @!P2 IMAD.MOV R197, RZ, RZ, -R197 ;  /* 0x000000ffffc5a224 */ /* 0x000fe400078e0ac5 */
        /* <DEDUP_REMOVED lines=510> */
[----:B----4-:R-:W-:Y:S01]  /*e0e0*/  ISETP.GE.AND P2, PT, R133, RZ, PT ;  /* 0x000000ff8500720c */ /* 0x010fe20003f46270 */
[----:B------:R-:W-:Y:S01]  /*e0f0*/  @!P1 IMAD.MOV R20, RZ, RZ, -R20 ;  /* 0x000000ffff149224 */ /* 0x000fe200078e0a14 */
[----:B------:R-:W4:Y:S03]  /*e100*/  LDL R133, [R1+0x1028] ;  /* 0x0010280001857983 */ /* 0x000f260000100800 */
[----:B------:R-:W-:Y:S02]  /*e110*/  @!P4 IADD3 R23, PT, PT, -R23, RZ, RZ ;  /* 0x000000ff1717c210 */ /* 0x000fe40007ffe1ff */
[----:B------:R-:W-:Y:S01]  /*e120*/  ISETP.GE.AND P4, PT, R247, RZ, PT ;  /* 0x000000fff700720c */ /* 0x000fe20003f86270 */
[----:B------:R-:W-:Y:S01]  /*e130*/  @!P3 IMAD.MOV R22, RZ, RZ, -R22 ;  /* 0x000000ffff16b224 */ /* 0x000fe200078e0a16 */
[----:B------:R-:W4:Y:S01]  /*e140*/  LDL R247, [R1+0x1048] ;  /* 0x0010480001f77983 */ /* 0x000f220000100800 */
[----:B---3--:R-:W-:-:S03]  /*e150*/  ISETP.GE.AND P3, PT, R0, RZ, PT ;  /* 0x000000ff0000720c */ /* 0x008fc60003f66270 */
[----:B------:R-:W3:Y:S01]  /*e160*/  LDL R0, [R1+0x103c] ;  /* 0x00103c0001007983 */ /* 0x000ee20000100800 */
[----:B------:R-:W-:Y:S01]  /*e170*/  @!P5 IMAD.MOV R24, RZ, RZ, -R24 ;  /* 0x000000ffff18d224 */ /* 0x000fe200078e0a18 */
[----:B------:R-:W-:Y:S01]  /*e180*/  ISETP.GE.AND P5, PT, R7, RZ, PT ;  /* 0x000000ff0700720c */ /* 0x000fe20003fa6270 */
[----:B------:R-:W-:Y:S01]  /*e190*/  @!P2 IMAD.MOV R16, RZ, RZ, -R16 ;  /* 0x000000ffff10a224 */ /* 0x000fe200078e0a10 */
[----:B------:R-:W3:Y:S06]  /*e1a0*/  LDL R7, [R1+0x1030] ;  /* 0x0010300001077983 */ /* 0x000eec0000100800 */
[----:B------:R-:W-:-:S02]  /*e1b0*/  @!P3 IADD3 R17, PT, PT, -R17, RZ, RZ ;  /* 0x000000ff1111b210 */ /* 0x000fc40007ffe1ff */
        /* <DEDUP_REMOVED lines=8> */
[----:B------:R-:W-:Y:S01]  /*e240*/  ISETP.GE.AND P5, PT, R249, RZ, PT ;  /* 0x000000fff900720c */ /* 0x000fe20003fa6270 */
[----:B------:R-:W-:Y:S01]  /*e250*/  @!P1 IMAD.MOV R15, RZ, RZ, -R15 ;  /* 0x000000ffff0f9224 */ /* 0x000fe200078e0a0f */
[----:B------:R-:W2:Y:S01]  /*e260*/  LDL R249, [R1+0x1014] ;  /* 0x0010140001f97983 */ /* 0x000ea20000100800 */
[----:B------:R-:W-:-:S03]  /*e270*/  ISETP.GE.AND P4, PT, R248, RZ, PT ;  /* 0x000000fff800720c */ /* 0x000fc60003f86270 */
[----:B------:R-:W2:Y:S07]  /*e280*/  LDL R248, [R1+0x1010] ;  /* 0x0010100001f87983 */ /* 0x000eae0000100800 */
[----:B------:R-:W-:Y:S01]  /*e290*/  @!P5 IMAD.MOV R14, RZ, RZ, -R14 ;  /* 0x000000ffff0ed224 */ /* 0x000fe200078e0a0e */
[----:B----4-:R-:W-:Y:S02]  /*e2a0*/  ISETP.GE.AND P1, PT, R247, RZ, PT ;  /* 0x000000fff700720c */ /* 0x010fe40003f26270 */
[----:B------:R-:W-:Y:S01]  /*e2b0*/  @!P4 IMAD.MOV R13, RZ, RZ, -R13 ;  /* 0x000000ffff0dc224 */ /* 0x000fe200078e0a0d */
[----:B------:R-:W-:Y:S01]  /*e2c0*/  ISETP.GE.AND P4, PT, R3, RZ, PT ;  /* 0x000000ff0300720c */ /* 0x000fe20003f86270 */
[----:B------:R-:W-:Y:S01]  /*e2d0*/  @!P3 IMAD.MOV R12, RZ, RZ, -R12 ;  /* 0x000000ffff0cb224 */ /* 0x000fe200078e0a0c */
[----:B---3--:R-:W-:Y:S01]  /*e2e0*/  ISETP.GE.AND P5, PT, R0, RZ, PT ;  /* 0x000000ff0000720c */ /* 0x008fe20003fa6270 */
[----:B------:R-:W3:Y:S01]  /*e2f0*/  LDL R247, [R1+0x100c] ;  /* 0x00100c0001f77983 */ /* 0x000ee20000100800 */
[----:B------:R-:W-:-:S03]  /*e300*/  @!P2 IADD3 R11, PT, PT, -R11, RZ, RZ ;  /* 0x000000ff0b0ba210 */ /* 0x000fc60007ffe1ff */
[----:B------:R-:W4:Y:S01]  /*e310*/  LDL R0, [R1+0x1008] ;  /* 0x0010080001007983 */ /* 0x000f220000100800 */
[----:B------:R-:W-:Y:S02]  /*e320*/  ISETP.GE.AND P2, PT, R7, RZ, PT ;  /* 0x000000ff0700720c */ /* 0x000fe40003f46270 */
[----:B------:R-:W-:Y:S01]  /*e330*/  @!P1 IMAD.MOV R10, RZ, RZ, -R10 ;  /* 0x000000ffff0a9224 */ /* 0x000fe200078e0a0a */
[----:B------:R-:W-:Y:S02]  /*e340*/  ISETP.GE.AND P1, PT, R133, RZ, PT ;  /* 0x000000ff8500720c */ /* 0x000fe40003f26270 */
[----:B------:R-:W-:Y:S02]  /*e350*/  @!P4 IMAD.MOV R8, RZ, RZ, -R8 ;  /* 0x000000ffff08c224 */ /* 0x000fe400078e0a08 */
[----:B------:R-:W-:Y:S01]  /*e360*/  @!P5 IMAD.MOV R9, RZ, RZ, -R9 ;  /* 0x000000ffff09d224 */ /* 0x000fe200078e0a09 */
[----:B--2---:R-:W-:Y:S02]  /*e370*/  ISETP.GE.AND P3, PT, R6, RZ, PT ;  /* 0x000000ff0600720c */ /* 0x004fe40003f66270 */
[----:B------:R-:W2:Y:S04]  /*e380*/  LDL.LU R6, [R1+0x28] ;  /* 0x0000280001067983 */ /* 0x000ea80000300800 */
[----:B------:R-:W2:Y:S01]  /*e390*/  LDL.LU R246, [R1+0x20] ;  /* 0x0000200001f67983 */ /* 0x000ea20000300800 */
[----:B------:R-:W-:-:S03]  /*e3a0*/  ISETP.GE.AND P5, PT, R5, RZ, PT ;  /* 0x000000ff0500720c */ /* 0x000fc60003fa6270 */
[----:B------:R-:W2:Y:S01]  /*e3b0*/  LDL.LU R3, [R1+0x1c] ;  /* 0x00001c0001037983 */ /* 0x000ea20000300800 */
[----:B------:R-:W-:-:S03]  /*e3c0*/  ISETP.GE.AND P4, PT, R4, RZ, PT ;  /* 0x000000ff0400720c */ /* 0x000fc60003f86270 */
[----:B------:R-:W2:Y:S04]  /*e3d0*/  LDL.LU R7, [R1+0x18] ;  /* 0x0000180001077983 */ /* 0x000ea80000300800 */
[----:B------:R-:W2:Y:S04]  /*e3e0*/  LDL.LU R133, [R1+0x14] ;  /* 0x0000140001857983 */ /* 0x000ea80000300800 */
[----:B------:R-:W2:Y:S04]  /*e3f0*/  LDL.LU R5, [R1+0x14dc] ;  /* 0x0014dc0001057983 */ /* 0x000ea80000300800 */
[----:B------:R-:W2:Y:S01]  /*e400*/  LDL.LU R4, [R1+0x14d8] ;  /* 0x0014d80001047983 */ /* 0x000ea20000300800 */
[----:B------:R-:W-:-:S02]  /*e410*/  LOP3.LUT R252, RZ, R252, RZ, 0x33, !PT ;  /* 0x000000fcfffc7212 */ /* 0x000fc400078e33ff */
[----:B------:R-:W-:Y:S02]  /*e420*/  @!P1 IADD3 R2, PT, PT, -R2, RZ, RZ ;  /* 0x000000ff02029210 */ /* 0x000fe40007ffe1ff */
[----:B---3--:R-:W-:Y:S02]  /*e430*/  ISETP.GE.AND P1, PT, R247, RZ, PT ;  /* 0x000000fff700720c */ /* 0x008fe40003f26270 */
[----:B----4-:R-:W-:Y:S02]  /*e440*/  ISETP.GE.AND P6, PT, R0, RZ, PT ;  /* 0x000000ff0000720c */ /* 0x010fe40003fc6270 */
[C---:B--2---:R-:W-:Y:S02]  /*e450*/  SEL R6, R252.reuse, R6, !P0 ;  /* 0x00000006fc067207 */ /* 0x044fe40004000000 */
[C---:B------:R-:W-:Y:S02]  /*e460*/  SEL R246, R252.reuse, R246, !P0 ;  /* 0x000000f6fcf67207 */ /* 0x040fe40004000000 */
[----:B------:R-:W-:-:S02]  /*e470*/  SEL R3, R252, R3, !P0 ;  /* 0x00000003fc037207 */ /* 0x000fc40004000000 */
[----:B------:R-:W-:Y:S01]  /*e480*/  SEL R7, R252, R7, !P0 ;  /* 0x00000007fc077207 */ /* 0x000fe20004000000 */
[----:B------:R-:W-:Y:S01]  /*e490*/  @!P3 IMAD.MOV R5, RZ, RZ, -R5 ;  /* 0x000000ffff05b224 */ /* 0x000fe200078e0a05 */
[----:B------:R-:W-:Y:S02]  /*e4a0*/  ISETP.GE.AND P3, PT, R249, RZ, PT ;  /* 0x000000fff900720c */ /* 0x000fe40003f66270 */
[----:B------:R-:W2:Y:S01]  /*e4b0*/  LDL.LU R249, [R1+0x14d4] ;  /* 0x0014d40001f97983 */ /* 0x000ea20000300800 */
[----:B------:R-:W-:Y:S01]  /*e4c0*/  @!P2 IMAD.MOV R4, RZ, RZ, -R4 ;  /* 0x000000ffff04a224 */ /* 0x000fe200078e0a04 */
[----:B------:R-:W-:Y:S02]  /*e4d0*/  ISETP.GE.AND P2, PT, R248, RZ, PT ;  /* 0x000000fff800720c */ /* 0x000fe40003f46270 */
[----:B------:R-:W3:Y:S04]  /*e4e0*/  LDL.LU R248, [R1+0x14d0] ;  /* 0x0014d00001f87983 */ /* 0x000ee80000300800 */
[----:B------:R-:W4:Y:S04]  /*e4f0*/  LDL.LU R247, [R1+0x14cc] ;  /* 0x0014cc0001f77983 */ /* 0x000f280000300800 */
[----:B------:R-:W2:Y:S01]  /*e500*/  LDL.LU R0, [R1+0x14c8] ;  /* 0x0014c80001007983 */ /* 0x000ea20000300800 */
[----:B------:R-:W-:-:S03]  /*e510*/  SEL R133, R252, R133, !P0 ;  /* 0x00000085fc857207 */ /* 0x000fc60004000000 */
[----:B------:R1:W-:Y:S04]  /*e520*/  STL [R1+0x28], R6 ;  /* 0x0000280601007387 */ /* 0x0003e80000100800 */
[----:B-1----:R-:W2:Y:S04]  /*e530*/  LDL.LU R6, [R1+0x14c4] ;  /* 0x0014c40001067983 */ /* 0x002ea80000300800 */
[----:B------:R1:W-:Y:S04]  /*e540*/  STL [R1+0x20], R246 ;  /* 0x000020f601007387 */ /* 0x0003e80000100800 */
[----:B-1----:R-:W2:Y:S04]  /*e550*/  LDL.LU R246, [R1+0x14c0] ;  /* 0x0014c00001f67983 */ /* 0x002ea80000300800 */
[----:B------:R1:W-:Y:S04]  /*e560*/  STL [R1+0x1c], R3 ;  /* 0x00001c0301007387 */ /* 0x0003e80000100800 */
[----:B-1----:R-:W2:Y:S04]  /*e570*/  LDL.LU R3, [R1+0x14bc] ;  /* 0x0014bc0001037983 */ /* 0x002ea80000300800 */
[----:B------:R1:W-:Y:S04]  /*e580*/  STL [R1+0x18], R7 ;  /* 0x0000180701007387 */ /* 0x0003e80000100800 */
[----:B-1----:R-:W3:Y:S04]  /*e590*/  LDL.LU R7, [R1+0x14b8] ;  /* 0x0014b80001077983 */ /* 0x002ee80000300800 */
[----:B------:R1:W-:Y:S04]  /*e5a0*/  STL [R1+0x14], R133 ;  /* 0x0000148501007387 */ /* 0x0003e80000100800 */
[----:B-1----:R-:W4:Y:S01]  /*e5b0*/  LDL.LU R133, [R1+0x14b4] ;  /* 0x0014b40001857983 */ /* 0x002f220000300800 */
[----:B------:R-:W-:-:S02]  /*e5c0*/  SEL R100, R252, R100, !P0 ;  /* 0x00000064fc647207 */ /* 0x000fc40004000000 */
[C---:B------:R-:W-:Y:S02]  /*e5d0*/  SEL R97, R252.reuse, R97, !P0 ;  /* 0x00000061fc617207 */ /* 0x040fe40004000000 */
[C---:B------:R-:W-:Y:S02]  /*e5e0*/  SEL R94, R252.reuse, R94, !P0 ;  /* 0x0000005efc5e7207 */ /* 0x040fe40004000000 */
[C---:B------:R-:W-:Y:S02]  /*e5f0*/  SEL R91, R252.reuse, R91, !P0 ;  /* 0x0000005bfc5b7207 */ /* 0x040fe40004000000 */
[C---:B------:R-:W-:Y:S02]  /*e600*/  SEL R88, R252.reuse, R88, !P0 ;  /* 0x00000058fc587207 */ /* 0x040fe40004000000 */
[C---:B------:R-:W-:Y:S02]  /*e610*/  SEL R85, R252.reuse, R85, !P0 ;  /* 0x00000055fc557207 */ /* 0x040fe40004000000 */
        /* <DEDUP_REMOVED lines=19> */
[C---:B--2---:R-:W-:Y:S02]  /*e750*/  SEL R3, R252.reuse, R3, !P0 ;  /* 0x00000003fc037207 */ /* 0x044fe40004000000 */
[C---:B---3--:R-:W-:Y:S02]  /*e760*/  SEL R7, R252.reuse, R7, !P0 ;  /* 0x00000007fc077207 */ /* 0x048fe40004000000 */
[----:B----4-:R-:W-:-:S05]  /*e770*/  SEL R133, R252, R133, !P0 ;  /* 0x00000085fc857207 */ /* 0x010fca0004000000 */
[----:B------:R-:W-:Y:S04]  /*e780*/  STL [R1+0x10], R133 ;  /* 0x0000108501007387 */ /* 0x000fe80000100800 */
[----:B------:R1:W-:Y:S04]  /*e790*/  STL [R1+0xc], R7 ;  /* 0x00000c0701007387 */ /* 0x0003e80000100800 */
[----:B------:R2:W-:Y:S01]  /*e7a0*/  STL [R1+0x8], R3 ;  /* 0x0000080301007387 */ /* 0x0005e20000100800 */
[C---:B-1----:R-:W-:Y:S02]  /*e7b0*/  SEL R7, R252.reuse, R246, !P0 ;  /* 0x000000f6fc077207 */ /* 0x042fe40004000000 */
[----:B--2---:R-:W-:-:S03]  /*e7c0*/  SEL R3, R252, R245, !P0 ;  /* 0x000000f5fc037207 */ /* 0x004fc60004000000 */
[----:B------:R1:W-:Y:S04]  /*e7d0*/  STL [R1+0x4], R7 ;  /* 0x0000040701007387 */ /* 0x0003e80000100800 */
[----:B------:R2:W-:Y:S01]  /*e7e0*/  STL [R1], R3 ;  /* 0x0000000301007387 */ /* 0x0005e20000100800 */
[----:B-1----:R-:W-:-:S03]  /*e7f0*/  SEL R7, R252, R99, !P0 ;  /* 0x00000063fc077207 */ /* 0x002fc60004000000 */
[----:B------:R-:W-:Y:S01]  /*e800*/  STL [R1+0xd8], R100 ;  /* 0x0000d86401007387 */ /* 0x000fe20000100800 */
[----:B--2---:R-:W-:-:S03]  /*e810*/  SEL R3, R252, R98, !P0 ;  /* 0x00000062fc037207 */ /* 0x004fc60004000000 */
[----:B------:R1:W-:Y:S04]  /*e820*/  STL [R1+0xec], R7 ;  /* 0x0000ec0701007387 */ /* 0x0003e80000100800 */
[----:B------:R2:W-:Y:S01]  /*e830*/  STL [R1+0xf8], R3 ;  /* 0x0000f80301007387 */ /* 0x0005e20000100800 */
        /* <DEDUP_REMOVED lines=78> */
[----:B------:R1:W-:Y:S01]  /*ed20*/  STL [R1+0x5e0], R7 ;  /* 0x0005e00701007387 */ /* 0x0003e20000100800 */
[----:B------:R-:W-:-:S03]  /*ed30*/  SEL R246, R252, R244, !P0 ;  /* 0x000000f4fcf67207 */ /* 0x000fc60004000000 */
[----:B------:R2:W-:Y:S01]  /*ed40*/  STL [R1+0x5e4], R3 ;  /* 0x0005e40301007387 */ /* 0x0005e20000100800 */
[C---:B------:R-:W-:Y:S02]  /*ed50*/  SEL R244, R252.reuse, R242, !P0 ;  /* 0x000000f2fcf47207 */ /* 0x040fe40004000000 */
[C---:B-1----:R-:W-:Y:S01]  /*ed60*/  SEL R7, R252.reuse, R47, !P0 ;  /* 0x0000002ffc077207 */ /* 0x042fe20004000000 */
[----:B------:R-:W-:Y:S01]  /*ed70*/  STL [R1+0x5e8], R48 ;  /* 0x0005e83001007387 */ /* 0x000fe20000100800 */
[C---:B------:R-:W-:Y:S02]  /*ed80*/  SEL R242, R252.reuse, R240, !P0 ;  /* 0x000000f0fcf27207 */ /* 0x040fe40004000000 */
[C---:B--2---:R-:W-:Y:S01]  /*ed90*/  SEL R3, R252.reuse, R46, !P0 ;  /* 0x0000002efc037207 */ /* 0x044fe20004000000 */
[----:B------:R1:W-:Y:S01]  /*eda0*/  STL [R1+0x5ec], R7 ;  /* 0x0005ec0701007387 */ /* 0x0003e20000100800 */
[C---:B------:R-:W-:Y:S02]  /*edb0*/  SEL R240, R252.reuse, R238, !P0 ;  /* 0x000000eefcf07207 */ /* 0x040fe40004000000 */
[C---:B------:R-:W-:Y:S01]  /*edc0*/  SEL R238, R252.reuse, R237, !P0 ;  /* 0x000000edfcee7207 */ /* 0x040fe20004000000 */
[----:B------:R2:W-:Y:S01]  /*edd0*/  STL [R1+0x5f0], R3 ;  /* 0x0005f00301007387 */ /* 0x0005e20000100800 */
[----:B------:R-:W-:-:S02]  /*ede0*/  SEL R237, R252, R236, !P0 ;  /* 0x000000ecfced7207 */ /* 0x000fc40004000000 */
        /* <DEDUP_REMOVED lines=17> */
[----:B------:R-:W-:-:S02]  /*ef00*/  SEL R228, R252, R227, !P0 ;  /* 0x000000e3fce47207 */ /* 0x000fc40004000000 */
[C---:B------:R-:W-:Y:S01]  /*ef10*/  SEL R227, R252.reuse, R226, !P0 ;  /* 0x000000e2fce37207 */ /* 0x040fe20004000000 */
[----:B------:R2:W-:Y:S01]  /*ef20*/  STL [R1+0x608], R3 ;  /* 0x0006080301007387 */ /* 0x0005e20000100800 */
[C---:B------:R-:W-:Y:S02]  /*ef30*/  SEL R226, R252.reuse, R225, !P0 ;  /* 0x000000e1fce27207 */ /* 0x040fe40004000000 */
[C---:B-1----:R-:W-:Y:S02]  /*ef40*/  SEL R7, R252.reuse, R38, !P0 ;  /* 0x00000026fc077207 */ /* 0x042fe40004000000 */
[C---:B------:R-:W-:Y:S01]  /*ef50*/  SEL R225, R252.reuse, R224, !P0 ;  /* 0x000000e0fce17207 */ /* 0x040fe20004000000 */
[----:B------:R-:W-:Y:S01]  /*ef60*/  STL [R1+0x60c], R39 ;  /* 0x00060c2701007387 */ /* 0x000fe20000100800 */
[C---:B------:R-:W-:Y:S02]  /*ef70*/  SEL R224, R252.reuse, R223, !P0 ;  /* 0x000000dffce07207 */ /* 0x040fe40004000000 */
[C---:B--2---:R-:W-:Y:S01]  /*ef80*/  SEL R3, R252.reuse, R37, !P0 ;  /* 0x00000025fc037207 */ /* 0x044fe20004000000 */
[----:B------:R1:W-:Y:S01]  /*ef90*/  STL [R1+0x610], R7 ;  /* 0x0006100701007387 */ /* 0x0003e20000100800 */
[----:B------:R-:W-:-:S02]  /*efa0*/  SEL R223, R252, R222, !P0 ;  /* 0x000000defcdf7207 */ /* 0x000fc40004000000 */
[C---:B------:R-:W-:Y:S02]  /*efb0*/  SEL R222, R252.reuse, R221, !P0 ;  /* 0x000000ddfcde7207 */ /* 0x040fe40004000000 */
[C---:B------:R-:W-:Y:S01]  /*efc0*/  SEL R221, R252.reuse, R220, !P0 ;  /* 0x000000dcfcdd7207 */ /* 0x040fe20004000000 */
[----:B------:R2:W-:Y:S01]  /*efd0*/  STL [R1+0x614], R3 ;  /* 0x0006140301007387 */ /* 0x0005e20000100800 */
[C---:B------:R-:W-:Y:S02]  /*efe0*/  SEL R220, R252.reuse, R219, !P0 ;  /* 0x000000dbfcdc7207 */ /* 0x040fe40004000000 */
[C---:B-1----:R-:W-:Y:S02]  /*eff0*/  SEL R7, R252.reuse, R35, !P0 ;  /* 0x00000023fc077207 */ /* 0x042fe40004000000 */
[C---:B------:R-:W-:Y:S01]  /*f000*/  SEL R219, R252.reuse, R218, !P0 ;  /* 0x000000dafcdb7207 */ /* 0x040fe20004000000 */
[----:B------:R-:W-:Y:S01]  /*f010*/  STL [R1+0x618], R36 ;  /* 0x0006182401007387 */ /* 0x000fe20000100800 */
[----:B------:R-:W-:-:S02]  /*f020*/  SEL R218, R252, R217, !P0 ;  /* 0x000000d9fcda7207 */ /* 0x000fc40004000000 */
[C---:B--2---:R-:W-:Y:S01]  /*f030*/  SEL R3, R252.reuse, R34, !P0 ;  /* 0x00000022fc037207 */ /* 0x044fe20004000000 */
[----:B------:R1:W-:Y:S01]  /*f040*/  STL [R1+0x61c], R7 ;  /* 0x00061c0701007387 */ /* 0x0003e20000100800 */
[C---:B------:R-:W-:Y:S02]  /*f050*/  SEL R217, R252.reuse, R216, !P0 ;  /* 0x000000d8fcd97207 */ /* 0x040fe40004000000 */
[C---:B------:R-:W-:Y:S02]  /*f060*/  SEL R216, R252.reuse, R215, !P0 ;  /* 0x000000d7fcd87207 */ /* 0x040fe40004000000 */
[C---:B------:R-:W-:Y:S01]  /*f070*/  SEL R215, R252.reuse, R214, !P0 ;  /* 0x000000d6fcd77207 */ /* 0x040fe20004000000 */
[----:B------:R2:W-:Y:S01]  /*f080*/  STL [R1+0x620], R3 ;  /* 0x0006200301007387 */ /* 0x0005e20000100800 */
[C---:B------:R-:W-:Y:S02]  /*f090*/  SEL R214, R252.reuse, R213, !P0 ;  /* 0x000000d5fcd67207 */ /* 0x040fe40004000000 */
[----:B-1----:R-:W-:-:S02]  /*f0a0*/  SEL R7, R252, R32, !P0 ;  /* 0x00000020fc077207 */ /* 0x002fc40004000000 */
[C---:B------:R-:W-:Y:S01]  /*f0b0*/  SEL R213, R252.reuse, R212, !P0 ;  /* 0x000000d4fcd57207 */ /* 0x040fe20004000000 */
[----:B------:R-:W-:Y:S01]  /*f0c0*/  STL [R1+0x624], R33 ;  /* 0x0006242101007387 */ /* 0x000fe20000100800 */
[C---:B------:R-:W-:Y:S02]  /*f0d0*/  SEL R212, R252.reuse, R211, !P0 ;  /* 0x000000d3fcd47207 */ /* 0x040fe40004000000 */
[C---:B--2---:R-:W-:Y:S01]  /*f0e0*/  SEL R3, R252.reuse, R31, !P0 ;  /* 0x0000001ffc037207 */ /* 0x044fe20004000000 */
[----:B------:R1:W-:Y:S01]  /*f0f0*/  STL [R1+0x628], R7 ;  /* 0x0006280701007387 */ /* 0x0003e20000100800 */
[C---:B------:R-:W-:Y:S02]  /*f100*/  SEL R211, R252.reuse, R210, !P0 ;  /* 0x000000d2fcd37207 */ /* 0x040fe40004000000 */
[C---:B------:R-:W-:Y:S02]  /*f110*/  SEL R210, R252.reuse, R209, !P0 ;  /* 0x000000d1fcd27207 */ /* 0x040fe40004000000 */
[C---:B------:R-:W-:Y:S01]  /*f120*/  SEL R209, R252.reuse, R208, !P0 ;  /* 0x000000d0fcd17207 */ /* 0x040fe20004000000 */
[----:B------:R2:W-:Y:S01]  /*f130*/  STL [R1+0x62c], R3 ;  /* 0x00062c0301007387 */ /* 0x0005e20000100800 */
[----:B------:R-:W-:-:S02]  /*f140*/  SEL R208, R252, R207, !P0 ;  /* 0x000000cffcd07207 */ /* 0x000fc40004000000 */
[C---:B-1----:R-:W-:Y:S02]  /*f150*/  SEL R7, R252.reuse, R29, !P0 ;  /* 0x0000001dfc077207 */ /* 0x042fe40004000000 */
[C---:B------:R-:W-:Y:S01]  /*f160*/  SEL R207, R252.reuse, R206, !P0 ;  /* 0x000000cefccf7207 */ /* 0x040fe20004000000 */
        /* <DEDUP_REMOVED lines=9> */
[C---:B-1----:R-:W-:Y:S01]  /*f200*/  SEL R7, R252.reuse, R26, !P0 ;  /* 0x0000001afc077207 */ /* 0x042fe20004000000 */
[----:B------:R-:W-:Y:S01]  /*f210*/  STL [R1+0x6f8], R27 ;  /* 0x0006f81b01007387 */ /* 0x000fe20000100800 */
[C---:B------:R-:W-:Y:S02]  /*f220*/  SEL R201, R252.reuse, R200, !P0 ;  /* 0x000000c8fcc97207 */ /* 0x040fe40004000000 */
[C---:B------:R-:W-:Y:S01]  /*f230*/  SEL R200, R252.reuse, R199, !P0 ;  /* 0x000000c7fcc87207 */ /* 0x040fe20004000000 */
[----:B------:R-:W3:Y:S01]  /*f240*/  LDL.LU R100, [R1+0x30] ;  /* 0x0000300001647983 */ /* 0x000ee20000300800 */
[----:B------:R-:W-:-:S02]  /*f250*/  SEL R199, R252, R198, !P0 ;  /* 0x000000c6fcc77207 */ /* 0x000fc40004000000 */
[C---:B------:R-:W-:Y:S01]  /*f260*/  SEL R198, R252.reuse, R197, !P0 ;  /* 0x000000c5fcc67207 */ /* 0x040fe20004000000 */
[----:B------:R1:W-:Y:S04]  /*f270*/  STL [R1+0x6fc], R7 ;  /* 0x0006fc0701007387 */ /* 0x0003e80000100800 */
[----:B------:R-:W4:Y:S01]  /*f280*/  LDL.LU R197, [R1+0x2c] ;  /* 0x00002c0001c57983 */ /* 0x000f220000300800 */
[C---:B--2---:R-:W-:Y:S02]  /*f290*/  SEL R3, R252.reuse, R25, !P0 ;  /* 0x00000019fc037207 */ /* 0x044fe40004000000 */
[C---:B------:R-:W-:Y:S02]  /*f2a0*/  SEL R24, R252.reuse, R24, !P0 ;  /* 0x00000018fc187207 */ /* 0x040fe40004000000 */
[C---:B-1----:R-:W-:Y:S01]  /*f2b0*/  SEL R7, R252.reuse, R23, !P0 ;  /* 0x00000017fc077207 */ /* 0x042fe20004000000 */
[----:B------:R1:W-:Y:S04]  /*f2c0*/  STL [R1+0x708], R3 ;  /* 0x0007080301007387 */ /* 0x0003e80000100800 */
[----:B------:R-:W-:Y:S01]  /*f2d0*/  STL [R1+0x70c], R24 ;  /* 0x00070c1801007387 */ /* 0x000fe20000100800 */
[----:B-1----:R-:W-:-:S03]  /*f2e0*/  SEL R3, R252, R22, !P0 ;  /* 0x00000016fc037207 */ /* 0x002fc60004000000 */
[----:B------:R1:W-:Y:S04]  /*f2f0*/  STL [R1+0x718], R7 ;  /* 0x0007180701007387 */ /* 0x0003e80000100800 */
[----:B------:R2:W-:Y:S01]  /*f300*/  STL [R1+0x71c], R3 ;  /* 0x00071c0301007387 */ /* 0x0005e20000100800 */
[C---:B-1----:R-:W-:Y:S02]  /*f310*/  SEL R7, R252.reuse, R18, !P0 ;  /* 0x00000012fc077207 */ /* 0x042fe40004000000 */
[----:B--2---:R-:W-:-:S03]  /*f320*/  SEL R3, R252, R17, !P0 ;  /* 0x00000011fc037207 */ /* 0x004fc60004000000 */
[----:B------:R1:W-:Y:S01]  /*f330*/  STL [R1+0x73c], R7 ;  /* 0x00073c0701007387 */ /* 0x0003e20000100800 */
[----:B------:R-:W-:-:S03]  /*f340*/  SEL R245, R252, R243, !P0 ;  /* 0x000000f3fcf57207 */ /* 0x000fc60004000000 */
[----:B------:R2:W-:Y:S01]  /*f350*/  STL [R1+0x750], R3 ;  /* 0x0007500301007387 */ /* 0x0005e20000100800 */
[C---:B------:R-:W-:Y:S02]  /*f360*/  SEL R243, R252.reuse, R241, !P0 ;  /* 0x000000f1fcf37207 */ /* 0x040fe40004000000 */
[C---:B-1----:R-:W-:Y:S02]  /*f370*/  SEL R7, R252.reuse, R15, !P0 ;  /* 0x0000000ffc077207 */ /* 0x042fe40004000000 */
[C---:B------:R-:W-:Y:S02]  /*f380*/  SEL R241, R252.reuse, R239, !P0 ;  /* 0x000000effcf17207 */ /* 0x040fe40004000000 */
[C---:B--2---:R-:W-:Y:S01]  /*f390*/  SEL R3, R252.reuse, R13, !P0 ;  /* 0x0000000dfc037207 */ /* 0x044fe20004000000 */
[----:B------:R1:W-:Y:S01]  /*f3a0*/  STL [R1+0x754], R7 ;  /* 0x0007540701007387 */ /* 0x0003e20000100800 */
[----:B------:R-:W2:Y:S03]  /*f3b0*/  LDC R239, c[0x0][0x3a0] ;  /* 0x0000e800ffef7b82 */ /* 0x000ea60000000800 */
[----:B------:R1:W-:Y:S02]  /*f3c0*/  STL [R1+0x760], R3 ;  /* 0x0007600301007387 */ /* 0x0003e40000100800 */
[----:B-1----:R-:W-:-:S02]  /*f3d0*/  SEL R7, R252, R12, !P0 ;  /* 0x0000000cfc077207 */ /* 0x002fc40004000000 */
[----:B------:R-:W-:-:S03]  /*f3e0*/  SEL R3, R252, R10, !P0 ;  /* 0x0000000afc037207 */ /* 0x000fc60004000000 */
[----:B------:R1:W-:Y:S01]  /*f3f0*/  STL [R1+0x764], R7 ;  /* 0x0007640701007387 */ /* 0x0003e20000100800 */
[----:B------:R-:W-:Y:S01]  /*f400*/  @!P5 IMAD.MOV R0, RZ, RZ, -R0 ;  /* 0x000000ffff00d224 */ /* 0x000fe200078e0a00 */
[C---:B------:R-:W-:Y:S02]  /*f410*/  SEL R5, R252.reuse, R5, !P0 ;  /* 0x00000005fc057207 */ /* 0x040fe40004000000 */
[----:B------:R1:W-:Y:S01]  /*f420*/  STL [R1+0x76c], R3 ;  /* 0x00076c0301007387 */ /* 0x0003e20000100800 */
[----:B------:R-:W-:Y:S01]  /*f430*/  @!P4 IMAD.MOV R247, RZ, RZ, -R247 ;  /* 0x000000fffff7c224 */ /* 0x000fe200078e0af7 */
[C---:B-1----:R-:W-:Y:S01]  /*f440*/  SEL R7, R252.reuse, R8, !P0 ;  /* 0x00000008fc077207 */ /* 0x042fe20004000000 */
[----:B------:R-:W-:Y:S01]  /*f450*/  @!P3 IMAD.MOV R248, RZ, RZ, -R248 ;  /* 0x000000fffff8b224 */ /* 0x000fe200078e0af8 */
[C---:B------:R-:W-:Y:S01]  /*f460*/  SEL R3, R252.reuse, R4, !P0 ;  /* 0x00000004fc037207 */ /* 0x040fe20004000000 */
[----:B------:R-:W-:Y:S02]  /*f470*/  @!P1 IMAD.MOV R250, RZ, RZ, -R250 ;  /* 0x000000fffffa9224 */ /* 0x000fe400078e0afa */
[----:B------:R1:W-:Y:S01]  /*f480*/  STL [R1+0x77c], R7 ;  /* 0x00077c0701007387 */ /* 0x0003e20000100800 */
[----:B------:R-:W-:Y:S01]  /*f490*/  SEL R0, R252, R0, !P0 ;  /* 0x00000000fc007207 */ /* 0x000fe20004000000 */
[----:B------:R-:W-:-:S02]  /*f4a0*/  @!P2 IMAD.MOV R249, RZ, RZ, -R249 ;  /* 0x000000fffff9a224 */ /* 0x000fc400078e0af9 */
[----:B------:R-:W-:Y:S01]  /*f4b0*/  STL [R1+0x788], R5 ;  /* 0x0007880501007387 */ /* 0x000fe20000100800 */
[----:B------:R-:W-:-:S03]  /*f4c0*/  SEL R33, R252, R2, !P0 ;  /* 0x00000002fc217207 */ /* 0x000fc60004000000 */
[----:B------:R2:W-:Y:S01]  /*f4d0*/  STL [R1+0x78c], R3 ;  /* 0x00078c0301007387 */ /* 0x0005e20000100800 */
[C---:B------:R-:W-:Y:S02]  /*f4e0*/  SEL R2, R252.reuse, R248, !P0 ;  /* 0x000000f8fc027207 */ /* 0x040fe40004000000 */
[C---:B-1----:R-:W-:Y:S01]  /*f4f0*/  SEL R7, R252.reuse, R250, !P0 ;  /* 0x000000fafc077207 */ /* 0x042fe20004000000 */
[----:B------:R1:W-:Y:S01]  /*f500*/  STL [R1+0x79c], R0 ;  /* 0x00079c0001007387 */ /* 0x0003e20000100800 */
[----:B------:R-:W-:Y:S02]  /*f510*/  @!P6 IADD3 R251, PT, PT, -R251, RZ, RZ ;  /* 0x000000fffbfbe210 */ /* 0x000fe40007ffe1ff */
[C---:B--2---:R-:W-:Y:S02]  /*f520*/  SEL R3, R252.reuse, R247, !P0 ;  /* 0x000000f7fc037207 */ /* 0x044fe40004000000 */
[----:B-1----:R-:W-:-:S03]  /*f530*/  SEL R0, R252, R249, !P0 ;  /* 0x000000f9fc007207 */ /* 0x002fc60004000000 */
[----:B------:R1:W-:Y:S01]  /*f540*/  STL [R1+0x7a8], R3 ;  /* 0x0007a80301007387 */ /* 0x0003e20000100800 */
[----:B------:R-:W-:-:S03]  /*f550*/  SEL R6, R252, R6, !P0 ;  /* 0x00000006fc067207 */ /* 0x000fc60004000000 */
[----:B------:R-:W-:Y:S01]  /*f560*/  STL [R1+0x7b8], R2 ;  /* 0x0007b80201007387 */ /* 0x000fe20000100800 */
[----:B------:R-:W-:-:S03]  /*f570*/  VIADD R8, R239, 0xffffffff ;  /* 0xffffffffef087836 */ /* 0x000fc60000000000 */
[----:B------:R-:W-:Y:S01]  /*f580*/  STL [R1+0x1450], R7 ;  /* 0x0014500701007387 */ /* 0x000fe20000100800 */
[----:B-1----:R-:W-:-:S03]  /*f590*/  SEL R3, R252, R251, !P0 ;  /* 0x000000fbfc037207 */ /* 0x002fc60004000000 */
[----:B------:R4:W-:Y:S01]  /*f5a0*/  STL [R1+0x7ac], R0 ;  /* 0x0007ac0001007387 */ /* 0x0009e20000100800 */
[----:B------:R-:W-:Y:S01]  /*f5b0*/  SEL R28, R252, R9, !P0 ;  /* 0x00000009fc1c7207 */ /* 0x000fe20004000000 */
[C---:B------:R-:W-:Y:S01]  /*f5c0*/  VIADD R10, R239.reuse, 0xfffffffe ;  /* 0xfffffffeef0a7836 */ /* 0x040fe20000000000 */
[----:B------:R-:W-:Y:S01]  /*f5d0*/  ISETP.GE.U32.AND P5, PT, R8, 0x7fffff80, PT ;  /* 0x7fffff800800780c */ /* 0x000fe20003fa6070 */
[----:B------:R1:W-:Y:S01]  /*f5e0*/  STL [R1+0x1454], R3 ;  /* 0x0014540301007387 */ /* 0x0003e20000100800 */
[C---:B------:R-:W-:Y:S02]  /*f5f0*/  VIADD R9, R239.reuse, 0xfffffffd ;  /* 0xfffffffdef097836 */ /* 0x040fe40000000000 */
[----:B------:R-:W-:Y:S01]  /*f600*/  VIADD R8, R239, 0xffffff80 ;  /* 0xffffff80ef087836 */ /* 0x000fe20000000000 */
        /* <DEDUP_REMOVED lines=82> */
[----:B----4-:R-:W-:Y:S02]  /*fb30*/  LEA R0, P1, R197, UR26, 0x2 ;  /* 0x0000001ac5007c11 */ /* 0x010fe4000f8210ff */
        /* <DEDUP_REMOVED lines=19> */
[----:B------:R-:W-:Y:S01]  /*fc70*/  SEL R31, R252, R11, !P0 ;  /* 0x0000000bfc1f7207 */ /* 0x000fe20004000000 */
[----:B------:R-:W-:Y:S01]  /*fc80*/  IMAD R36, R244, UR56, RZ ;  /* 0x00000038f4247c24 */ /* 0x000fe2000f8e02ff */
[----:B------:R-:W-:Y:S01]  /*fc90*/  LEA.HI.X.SX32 R2, R197, UR27, 0x2, P1 ;  /* 0x0000001bc5027c11 */ /* 0x000fe200088f16ff */
[----:B------:R-:W-:Y:S01]  /*fca0*/  IMAD R197, R6, UR76, RZ ;  /* 0x0000004c06c57c24 */ /* 0x000fe2000f8e02ff */
[----:B---3--:R-:W-:Y:S01]  /*fcb0*/  LEA R4, P0, R100, UR24, 0x2 ;  /* 0x0000001864047c11 */ /* 0x008fe2000f8010ff */
[----:B------:R-:W2:Y:S01]  /*fcc0*/  LDL.LU R6, [R1+0x14b0] ;  /* 0x0014b00001067983 */ /* 0x000ea20000300800 */
[----:B------:R-:W-:-:S02]  /*fcd0*/  IMAD R241, R241, UR56, RZ ;  /* 0x00000038f1f17c24 */ /* 0x000fc4000f8e02ff */
[----:B------:R-:W-:Y:S01]  /*fce0*/  IMAD R240, R240, UR56, RZ ;  /* 0x00000038f0f07c24 */ /* 0x000fe2000f8e02ff */
[----:B------:R-:W3:Y:S01]  /*fcf0*/  LDL.LU R239, [R1+0x28] ;  /* 0x0000280001ef7983 */ /* 0x000ee20000300800 */
[----:B------:R-:W-:Y:S02]  /*fd00*/  IMAD R237, R237, UR56, RZ ;  /* 0x00000038eded7c24 */ /* 0x000fe4000f8e02ff */
[----:B------:R-:W-:Y:S01]  /*fd10*/  IMAD R236, R236, UR56, RZ ;  /* 0x00000038ecec7c24 */ /* 0x000fe2000f8e02ff */
[----:B------:R-:W4:Y:S01]  /*fd20*/  LDL.LU R91, [R1+0x20] ;  /* 0x00002000015b7983 */ /* 0x000f220000300800 */
[----:B------:R-:W-:Y:S02]  /*fd30*/  IMAD R235, R235, UR56, RZ ;  /* 0x00000038ebeb7c24 */ /* 0x000fe4000f8e02ff */
[----:B------:R-:W-:Y:S01]  /*fd40*/  IMAD R234, R234, UR56, RZ ;  /* 0x00000038eaea7c24 */ /* 0x000fe2000f8e02ff */
[----:B------:R-:W2:Y:S01]  /*fd50*/  LDL.LU R92, [R1+0x1c] ;  /* 0x00001c00015c7983 */ /* 0x000ea20000300800 */
[----:B------:R-:W-:-:S02]  /*fd60*/  IMAD R233, R233, UR56, RZ ;  /* 0x00000038e9e97c24 */ /* 0x000fc4000f8e02ff */
[----:B------:R-:W-:Y:S01]  /*fd70*/  IMAD R232, R232, UR56, RZ ;  /* 0x00000038e8e87c24 */ /* 0x000fe2000f8e02ff */
[----:B------:R-:W3:Y:S01]  /*fd80*/  LDL.LU R94, [R1+0x18] ;  /* 0x00001800015e7983 */ /* 0x000ee20000300800 */
[----:B------:R-:W-:Y:S02]  /*fd90*/  IMAD R231, R231, UR56, RZ ;  /* 0x00000038e7e77c24 */ /* 0x000fe4000f8e02ff */
[----:B------:R-:W-:Y:S01]  /*fda0*/  IMAD R230, R230, UR56, RZ ;  /* 0x00000038e6e67c24 */ /* 0x000fe2000f8e02ff */
[----:B------:R-:W1:Y:S01]  /*fdb0*/  LDL.LU R95, [R1+0x14] ;  /* 0x00001400015f7983 */ /* 0x000e620000300800 */
[----:B------:R-:W-:Y:S02]  /*fdc0*/  IMAD R229, R229, UR56, RZ ;  /* 0x00000038e5e57c24 */ /* 0x000fe4000f8e02ff */
[----:B------:R-:W-:Y:S01]  /*fdd0*/  IMAD R228, R228, UR56, RZ ;  /* 0x00000038e4e47c24 */ /* 0x000fe2000f8e02ff */
[----:B------:R-:W4:Y:S01]  /*fde0*/  LDL.LU R96, [R1+0x10] ;  /* 0x0000100001607983 */ /* 0x000f220000300800 */
[----:B------:R-:W-:-:S02]  /*fdf0*/  IMAD R227, R227, UR56, RZ ;  /* 0x00000038e3e37c24 */ /* 0x000fc4000f8e02ff */
[----:B------:R-:W-:Y:S01]  /*fe00*/  IMAD R226, R226, UR56, RZ ;  /* 0x00000038e2e27c24 */ /* 0x000fe2000f8e02ff */
[----:B------:R-:W4:Y:S01]  /*fe10*/  LDL.LU R97, [R1+0xc] ;  /* 0x00000c0001617983 */ /* 0x000f220000300800 */
[----:B------:R-:W-:Y:S02]  /*fe20*/  IMAD R225, R225, UR56, RZ ;  /* 0x00000038e1e17c24 */ /* 0x000fe4000f8e02ff */
[----:B------:R-:W-:Y:S01]  /*fe30*/  IMAD R224, R224, UR56, RZ ;  /* 0x00000038e0e07c24 */ /* 0x000fe2000f8e02ff */
[----:B------:R-:W4:Y:S01]  /*fe40*/  LDL.LU R98, [R1+0x8] ;  /* 0x0000080001627983 */ /* 0x000f220000300800 */
[----:B------:R-:W-:Y:S01]  /*fe50*/  LEA.HI.X.SX32 R5, R100, UR25, 0x2, P0 ;  /* 0x0000001964057c11 */ /* 0x000fe200080f16ff */
[----:B------:R-:W-:Y:S02]  /*fe60*/  IMAD R200, R200, UR56, RZ ;  /* 0x00000038c8c87c24 */ /* 0x000fe4000f8e02ff */
[----:B------:R-:W-:Y:S01]  /*fe70*/  IMAD R199, R199, UR56, RZ ;  /* 0x00000038c7c77c24 */ /* 0x000fe2000f8e02ff */
[----:B------:R-:W4:Y:S01]  /*fe80*/  LDL.LU R99, [R1+0x4] ;  /* 0x0000040001637983 */ /* 0x000f220000300800 */
[----:B------:R-:W-:Y:S01]  /*fe90*/  IMAD R196, R196, UR56, RZ ;  /* 0x00000038c4c47c24 */ /* 0x000fe2000f8e02ff */
[----:B------:R-:W2:Y:S01]  /*fea0*/  S2R R133, SR_TID.X ;  /* 0x0000000000857919 */ /* 0x000ea20000002100 */
[----:B------:R-:W-:Y:S01]  /*feb0*/  IMAD R194, R194, UR56, RZ ;  /* 0x00000038c2c27c24 */ /* 0x000fe2000f8e02ff */
[----:B------:R-:W-:Y:S01]  /*fec0*/  ISETP.GE.U32.AND P3, PT, R9, 0x7fffff7e, PT ;  /* 0x7fffff7e0900780c */ /* 0x000fe20003f66070 */
[----:B------:R-:W-:Y:S01]  /*fed0*/  IMAD R43, R181, UR56, RZ ;  /* 0x00000038b52b7c24 */ /* 0x000fe2000f8e02ff */
[----:B------:R-:W4:Y:S01]  /*fee0*/  LDL.LU R100, [R1] ;  /* 0x0000000001647983 */ /* 0x000f220000300800 */
[----:B------:R-:W-:Y:S01]  /*fef0*/  IMAD R46, R170, UR56, RZ ;  /* 0x00000038aa2e7c24 */ /* 0x000fe2000f8e02ff */
[----:B------:R-:W-:Y:S01]  /*ff00*/  ISETP.GE.U32.AND P2, PT, R8, 0x7fffff01, PT ;  /* 0x7fffff010800780c */ /* 0x000fe20003f46070 */
[----:B------:R-:W-:Y:S01]  /*ff10*/  IMAD R44, R169, UR56, RZ ;  /* 0x00000038a92c7c24 */ /* 0x000fe2000f8e02ff */
[----:B------:R-:W-:Y:S01]  /*ff20*/  ISETP.GE.U32.AND P6, PT, R10, 0x7fffff7f, PT ;  /* 0x7fffff7f0a00780c */ /* 0x000fe20003fc6070 */
[----:B------:R-:W-:Y:S01]  /*ff30*/  IMAD R40, R188, UR56, RZ ;  /* 0x00000038bc287c24 */ /* 0x000fe2000f8e02ff */
[----:B------:R-:W1:Y:S01]  /*ff40*/  LDCU UR24, c[0x0][0x3b0] ;  /* 0x00007600ff1877ac */ /* 0x000e620008000800 */
[----:B------:R-:W-:-:S02]  /*ff50*/  IMAD R39, R187, UR56, RZ ;  /* 0x00000038bb277c24 */ /* 0x000fc4000f8e02ff */
[----:B------:R-:W-:Y:S01]  /*ff60*/  IMAD R166, R166, UR56, RZ ;  /* 0x00000038a6a67c24 */ /* 0x000fe2000f8e02ff */
[----:B------:R-:W1:Y:S01]  /*ff70*/  LDCU UR25, c[0x0][0x3b0] ;  /* 0x00007600ff1977ac */ /* 0x000e620008000800 */
[----:B------:R-:W-:Y:S02]  /*ff80*/  IMAD R172, R172, UR56, RZ ;  /* 0x00000038acac7c24 */ /* 0x000fe4000f8e02ff */
[----:B------:R-:W-:Y:S01]  /*ff90*/  IMAD R238, R238, UR56, RZ ;  /* 0x00000038eeee7c24 */ /* 0x000fe2000f8e02ff */
[----:B------:R-:W1:Y:S01]  /*ffa0*/  LDCU UR76, c[0x0][0x3b0] ;  /* 0x00007600ff4c77ac */ /* 0x000e620008000800 */
[----:B------:R-:W-:Y:S02]  /*ffb0*/  IMAD R223, R223, UR56, RZ ;  /* 0x00000038dfdf7c24 */ /* 0x000fe4000f8e02ff */
[----:B------:R-:W-:Y:S01]  /*ffc0*/  IMAD R222, R222, UR56, RZ ;  /* 0x00000038dede7c24 */ /* 0x000fe2000f8e02ff */
[----:B------:R-:W1:Y:S01]  /*ffd0*/  LDCU UR27, c[0x0][0x3b0] ;  /* 0x00007600ff1b77ac */ /* 0x000e620008000800 */
[----:B------:R-:W-:-:S02]  /*ffe0*/  IMAD R221, R221, UR56, RZ ;  /* 0x00000038dddd7c24 */ /* 0x000fc4000f8e02ff */
[----:B------:R-:W-:Y:S01]  /*fff0*/  IMAD R220, R220, UR56, RZ ;  /* 0x00000038dcdc7c24 */ /* 0x000fe2000f8e02ff */
[----:B------:R-:W1:Y:S01]  /*10000*/  LDCU UR26, c[0x0][0x3b0] ;  /* 0x00007600ff1a77ac */ /* 0x000e620008000800 */
[----:B--2---:R-:W-:-:S04]  /*10010*/  LOP3.LUT R133, R133, 0x7f, RZ, 0xc0, !PT ;  /* 0x0000007f85857812 */ /* 0x004fc800078ec0ff */
[----:B------:R-:W-:Y:S01]  /*10020*/  ISETP.GE.AND P1, PT, R133, R8, PT ;  /* 0x000000088500720c */ /* 0x000fe20003f26270 */
[----:B------:R-:W-:Y:S02]  /*10030*/  IMAD R170, R167, UR56, RZ ;  /* 0x00000038a7aa7c24 */ /* 0x000fe4000f8e02ff */
[----:B------:R-:W-:Y:S02]  /*10040*/  IMAD R35, R92, UR56, RZ ;  /* 0x000000385c237c24 */ /* 0x000fe4000f8e02ff */
[----:B---3--:R-:W-:-:S03]  /*10050*/  IMAD R7, R94, UR56, RZ ;  /* 0x000000385e077c24 */ /* 0x008fc6000f8e02ff */
[----:B------:R4:W-:Y:S01]  /*10060*/  STL [R1+0x80], R35 ;  /* 0x0000802301007387 */ /* 0x0009e20000100800 */
[----:B-1----:R-:W-:-:S03]  /*10070*/  IMAD R3, R95, UR56, RZ ;  /* 0x000000385f037c24 */ /* 0x002fc6000f8e02ff */
[----:B------:R1:W-:Y:S04]  /*10080*/  STL [R1+0x84], R7 ;  /* 0x0000840701007387 */ /* 0x0003e80000100800 */
[----:B------:R2:W-:Y:S01]  /*10090*/  STL [R1+0x98], R3 ;  /* 0x0000980301007387 */ /* 0x0005e20000100800 */
[----:B----4-:R-:W-:Y:S02]  /*100a0*/  IMAD R35, R96, UR56, RZ ;  /* 0x0000003860237c24 */ /* 0x010fe4000f8e02ff */
[----:B-1----:R-:W-:-:S03]  /*100b0*/  IMAD R7, R97, UR56, RZ ;  /* 0x0000003861077c24 */ /* 0x002fc6000f8e02ff */
[----:B------:R-:W-:Y:S01]  /*100c0*/  STL [R1+0x9c], R35 ;  /* 0x00009c2301007387 */ /* 0x000fe20000100800 */
[----:B--2---:R-:W-:-:S03]  /*100d0*/  IMAD R3, R98, UR56, RZ ;  /* 0x0000003862037c24 */ /* 0x004fc6000f8e02ff */
[----:B------:R1:W-:Y:S04]  /*100e0*/  STL [R1+0xa0], R7 ;  /* 0x0000a00701007387 */ /* 0x0003e80000100800 */
[----:B------:R2:W-:Y:S01]  /*100f0*/  STL [R1+0xa4], R3 ;  /* 0x0000a40301007387 */ /* 0x0005e20000100800 */
[----:B-1----:R-:W-:Y:S02]  /*10100*/  IMAD R7, R100, UR56, RZ ;  /* 0x0000003864077c24 */ /* 0x002fe4000f8e02ff */
[----:B--2---:R-:W-:-:S03]  /*10110*/  IMAD R3, R245, UR56, RZ ;  /* 0x00000038f5037c24 */ /* 0x004fc6000f8e02ff */
[----:B------:R1:W-:Y:S04]  /*10120*/  STL [R1+0xac], R7 ;  /* 0x0000ac0701007387 */ /* 0x0003e80000100800 */
[----:B------:R2:W-:Y:S01]  /*10130*/  STL [R1+0xb4], R3 ;  /* 0x0000b40301007387 */ /* 0x0005e20000100800 */
[----:B-1----:R-:W-:-:S03]  /*10140*/  IMAD R7, R243, UR56, RZ ;  /* 0x00000038f3077c24 */ /* 0x002fc6000f8e02ff */
[----:B------:R-:W-:Y:S01]  /*10150*/  STL [R1+0xb8], R36 ;  /* 0x0000b82401007387 */ /* 0x000fe20000100800 */
[----:B--2---:R-:W-:-:S03]  /*10160*/  IMAD R3, R242, UR56, RZ ;  /* 0x00000038f2037c24 */ /* 0x004fc6000f8e02ff */
[----:B------:R-:W-:Y:S04]  /*10170*/  STL [R1+0xbc], R7 ;  /* 0x0000bc0701007387 */ /* 0x000fe80000100800 */
[----:B------:R1:W-:Y:S04]  /*10180*/  STL [R1+0xc0], R3 ;  /* 0x0000c00301007387 */ /* 0x0003e80000100800 */
[----:B------:R-:W-:Y:S04]  /*10190*/  STL.64 [R1+0x1490], R240 ;  /* 0x001490f001007387 */ /* 0x000fe80000100a00 */
[----:B------:R-:W-:Y:S04]  /*101a0*/  STL.64 [R1+0x1498], R236 ;  /* 0x001498ec01007387 */ /* 0x000fe80000100a00 */
[----:B------:R-:W-:Y:S04]  /*101b0*/  STL.64 [R1+0x14a0], R234 ;  /* 0x0014a0ea01007387 */ /* 0x000fe80000100a00 */
[----:B------:R-:W-:Y:S04]  /*101c0*/  STL.64 [R1+0x1480], R232 ;  /* 0x001480e801007387 */ /* 0x000fe80000100a00 */
[----:B------:R-:W-:Y:S04]  /*101d0*/  STL.64 [R1+0x1478], R230 ;  /* 0x001478e601007387 */ /* 0x000fe80000100a00 */
[----:B------:R-:W-:Y:S04]  /*101e0*/  STL.64 [R1+0x1488], R228 ;  /* 0x001488e401007387 */ /* 0x000fe80000100a00 */
[----:B------:R-:W-:Y:S01]  /*101f0*/  STL.64 [R1+0x1470], R226 ;  /* 0x001470e201007387 */ /* 0x000fe20000100a00 */
[----:B-1----:R-:W-:-:S03]  /*10200*/  IMAD R3, R180, UR56, RZ ;  /* 0x00000038b4037c24 */ /* 0x002fc6000f8e02ff */
[----:B------:R-:W-:Y:S04]  /*10210*/  STL.64 [R1+0x14a8], R224 ;  /* 0x0014a8e001007387 */ /* 0x000fe80000100a00 */
[----:B------:R-:W-:Y:S04]  /*10220*/  STL [R1+0x1468], R200 ;  /* 0x001468c801007387 */ /* 0x000fe80000100800 */
[----:B------:R-:W-:Y:S04]  /*10230*/  STL [R1+0x1464], R199 ;  /* 0x001464c701007387 */ /* 0x000fe80000100800 */
[----:B------:R-:W-:Y:S04]  /*10240*/  STL [R1+0x1460], R196 ;  /* 0x001460c401007387 */ /* 0x000fe80000100800 */
[----:B------:R-:W-:Y:S04]  /*10250*/  STL [R1+0x145c], R194 ;  /* 0x00145cc201007387 */ /* 0x000fe80000100800 */
[----:B------:R1:W-:Y:S01]  /*10260*/  STL [R1+0xf4], R43 ;  /* 0x0000f42b01007387 */ /* 0x0003e20000100800 */
[----:B------:R-:W-:-:S03]  /*10270*/  IMAD.SHL.U32 R27, R6, 0x2, RZ ;  /* 0x00000002061b7824 */ /* 0x000fc600078e00ff */
[----:B------:R-:W-:Y:S01]  /*10280*/  STL [R1+0xfc], R3 ;  /* 0x0000fc0301007387 */ /* 0x000fe20000100800 */
[----:B-1----:R-:W-:-:S03]  /*10290*/  IMAD R43, R168, UR56, RZ ;  /* 0x00000038a82b7c24 */ /* 0x002fc6000f8e02ff */
[----:B------:R1:W-:Y:S04]  /*102a0*/  STL [R1+0x130], R46 ;  /* 0x0001302e01007387 */ /* 0x0003e80000100800 */
[----:B------:R2:W-:Y:S04]  /*102b0*/  STL [R1+0x134], R44 ;  /* 0x0001342c01007387 */ /* 0x0005e80000100800 */
[----:B------:R3:W-:Y:S01]  /*102c0*/  STL [R1+0x138], R43 ;  /* 0x0001382b01007387 */ /* 0x0007e20000100800 */
[C---:B-1----:R-:W-:Y:S01]  /*102d0*/  LEA R46, P0, R6.reuse, R4, 0x3 ;  /* 0x00000004062e7211 */ /* 0x042fe200078018ff */
[----:B------:R-:W-:-:S02]  /*102e0*/  IMAD R18, R6, 0xc, RZ ;  /* 0x0000000c06127824 */ /* 0x000fc400078e02ff */
[----:B--2---:R-:W-:Y:S01]  /*102f0*/  IMAD R44, R162, UR56, RZ ;  /* 0x00000038a22c7c24 */ /* 0x004fe2000f8e02ff */
[----:B------:R-:W-:Y:S01]  /*10300*/  LEA.HI.X.SX32 R47, R27, R5, 0x2, P0 ;  /* 0x000000051b2f7211 */ /* 0x000fe200000f16ff */
[----:B---3--:R-:W-:Y:S02]  /*10310*/  IMAD R43, R164, UR56, RZ ;  /* 0x00000038a42b7c24 */ /* 0x008fe4000f8e02ff */
[----:B------:R-:W-:-:S03]  /*10320*/  IMAD R26, R6, 0x3, RZ ;  /* 0x00000003061a7824 */ /* 0x000fc600078e02ff */
[----:B------:R1:W-:Y:S04]  /*10330*/  STL [R1+0x14c], R43 ;  /* 0x00014c2b01007387 */ /* 0x0003e80000100800 */
[----:B------:R2:W-:Y:S04]  /*10340*/  STL [R1+0x154], R44 ;  /* 0x0001542c01007387 */ /* 0x0005e80000100800 */
[----:B------:R3:W-:Y:S01]  /*10350*/  STL.64 [R1+0x90], R46 ;  /* 0x0000902e01007387 */ /* 0x0007e20000100a00 */
[----:B-1----:R-:W-:Y:S02]  /*10360*/  IMAD R43, R160, UR56, RZ ;  /* 0x00000038a02b7c24 */ /* 0x002fe4000f8e02ff */
[----:B--2---:R-:W-:-:S03]  /*10370*/  IMAD R44, R159, UR56, RZ ;  /* 0x000000389f2c7c24 */ /* 0x004fc6000f8e02ff */
[----:B------:R1:W-:Y:S01]  /*10380*/  STL [R1+0x160], R43 ;  /* 0x0001602b01007387 */ /* 0x0003e20000100800 */
[----:B---3--:R-:W-:Y:S01]  /*10390*/  IADD3 R46, P0, PT, R18, R4, RZ ;  /* 0x00000004122e7210 */ /* 0x008fe20007f1e0ff */
[----:B------:R-:W-:-:S03]  /*103a0*/  IMAD R27, R157, UR56, RZ ;  /* 0x000000389d1b7c24 */ /* 0x000fc6000f8e02ff */
[----:B------:R-:W-:Y:S01]  /*103b0*/  LEA.HI.X.SX32 R47, R26, R5, 0x2, P0 ;  /* 0x000000051a2f7211 */ /* 0x000fe200000f16ff */
[----:B-1----:R-:W-:Y:S01]  /*103c0*/  IMAD R43, R158, UR56, RZ ;  /* 0x000000389e2b7c24 */ /* 0x002fe2000f8e02ff */
[----:B------:R-:W-:Y:S01]  /*103d0*/  STL [R1+0x15c], R44 ;  /* 0x00015c2c01007387 */ /* 0x000fe20000100800 */
[----:B------:R-:W-:-:S03]  /*103e0*/  IMAD R9, R6, 0x14, RZ ;  /* 0x0000001406097824 */ /* 0x000fc600078e02ff */
[----:B------:R-:W-:Y:S01]  /*103f0*/  STL [R1+0x164], R43 ;  /* 0x0001642b01007387 */ /* 0x000fe20000100800 */
[----:B------:R-:W-:-:S03]  /*10400*/  IMAD R25, R6, 0x5, RZ ;  /* 0x0000000506197824 */ /* 0x000fc600078e02ff */
[----:B------:R1:W-:Y:S01]  /*10410*/  STL.64 [R1+0x88], R46 ;  /* 0x0000882e01007387 */ /* 0x0003e20000100a00 */
[----:B------:R-:W-:-:S03]  /*10420*/  IMAD R26, R155, UR56, RZ ;  /* 0x000000389b1a7c24 */ /* 0x000fc6000f8e02ff */
[----:B------:R2:W-:Y:S01]  /*10430*/  STL [R1+0x170], R27 ;  /* 0x0001701b01007387 */ /* 0x0005e20000100800 */
[----:B------:R-:W-:Y:S01]  /*10440*/  IMAD R8, R6, 0x18, RZ ;  /* 0x0000001806087824 */ /* 0x000fe200078e02ff */
[----:B-1----:R-:W-:Y:S01]  /*10450*/  IADD3 R46, P0, PT, R9, R4, RZ ;  /* 0x00000004092e7210 */ /* 0x002fe20007f1e0ff */
[----:B--2---:R-:W-:-:S03]  /*10460*/  IMAD R27, R156, UR56, RZ ;  /* 0x000000389c1b7c24 */ /* 0x004fc6000f8e02ff */
[----:B------:R-:W-:Y:S01]  /*10470*/  LEA.HI.X.SX32 R47, R25, R5, 0x2, P0 ;  /* 0x00000005192f7211 */ /* 0x000fe200000f16ff */
[----:B------:R-:W-:Y:S01]  /*10480*/  IMAD R24, R6, 0x6, RZ ;  /* 0x0000000606187824 */ /* 0x000fe200078e02ff */
[----:B------:R1:W-:Y:S04]  /*10490*/  STL [R1+0x16c], R27 ;  /* 0x00016c1b01007387 */ /* 0x0003e80000100800 */
[----:B------:R2:W-:Y:S01]  /*104a0*/  STL [R1+0x174], R26 ;  /* 0x0001741a01007387 */ /* 0x0005e20000100800 */
[----:B------:R-:W-:Y:S02]  /*104b0*/  IMAD R43, R152, UR56, RZ ;  /* 0x00000038982b7c24 */ /* 0x000fe4000f8e02ff */
[----:B-1----:R-:W-:Y:S01]  /*104c0*/  IMAD R27, R153, UR56, RZ ;  /* 0x00000038991b7c24 */ /* 0x002fe2000f8e02ff */
[----:B------:R-:W-:Y:S01]  /*104d0*/  STL.64 [R1+0x78], R46 ;  /* 0x0000782e01007387 */ /* 0x000fe20000100a00 */
[----:B--2---:R-:W-:-:S03]  /*104e0*/  IADD3 R26, P0, PT, R8, R4, RZ ;  /* 0x00000004081a7210 */ /* 0x004fc60007f1e0ff */
[----:B------:R1:W-:Y:S01]  /*104f0*/  STL [R1+0x178], R27 ;  /* 0x0001781b01007387 */ /* 0x0003e20000100800 */
[----:B------:R-:W-:Y:S02]  /*10500*/  IMAD R25, R151, UR56, RZ ;  /* 0x0000003897197c24 */ /* 0x000fe4000f8e02ff */
[----:B------:R-:W-:Y:S01]  /*10510*/  IMAD R13, R6, 0x1c, RZ ;  /* 0x0000001c060d7824 */ /* 0x000fe200078e02ff */
[----:B------:R2:W-:Y:S01]  /*10520*/  STL [R1+0x180], R43 ;  /* 0x0001802b01007387 */ /* 0x0005e20000100800 */
[----:B-1----:R-:W-:Y:S01]  /*10530*/  LEA.HI.X.SX32 R27, R24, R5, 0x2, P0 ;  /* 0x00000005181b7211 */ /* 0x002fe200000f16ff */
[----:B------:R-:W-:-:S04]  /*10540*/  IMAD R23, R6, 0x7, RZ ;  /* 0x0000000706177824 */ /* 0x000fc800078e02ff */
[----:B------:R1:W-:Y:S01]  /*10550*/  STL.64 [R1+0x70], R26 ;  /* 0x0000701a01007387 */ /* 0x0003e20000100a00 */
[----:B------:R-:W-:-:S03]  /*10560*/  IMAD R24, R149, UR56, RZ ;  /* 0x0000003895187c24 */ /* 0x000fc6000f8e02ff */
[----:B------:R3:W-:Y:S01]  /*10570*/  STL [R1+0x184], R25 ;  /* 0x0001841901007387 */ /* 0x0007e20000100800 */
[----:B--2---:R-:W-:Y:S01]  /*10580*/  IMAD R43, R148, UR56, RZ ;  /* 0x00000038942b7c24 */ /* 0x004fe2000f8e02ff */
[----:B-1----:R-:W-:Y:S01]  /*10590*/  IADD3 R26, P0, PT, R13, R4, RZ ;  /* 0x000000040d1a7210 */ /* 0x002fe20007f1e0ff */
[----:B---3--:R-:W-:-:S03]  /*105a0*/  IMAD R25, R150, UR56, RZ ;  /* 0x0000003896197c24 */ /* 0x008fc6000f8e02ff */
[----:B------:R-:W-:Y:S02]  /*105b0*/  LEA.HI.X.SX32 R27, R23, R5, 0x2, P0 ;  /* 0x00000005171b7211 */ /* 0x000fe400000f16ff */
[----:B------:R1:W-:Y:S01]  /*105c0*/  STL [R1+0x188], R25 ;  /* 0x0001881901007387 */ /* 0x0003e20000100800 */
[----:B------:R-:W-:-:S03]  /*105d0*/  SHF.L.U32 R22, R6, 0x3, RZ ;  /* 0x0000000306167819 */ /* 0x000fc600000006ff */
[----:B------:R2:W-:Y:S01]  /*105e0*/  STL [R1+0x190], R24 ;  /* 0x0001901801007387 */ /* 0x0005e20000100800 */
[----:B-1----:R-:W-:-:S03]  /*105f0*/  IMAD R25, R147, UR56, RZ ;  /* 0x0000003893197c24 */ /* 0x002fc6000f8e02ff */
[----:B------:R-:W-:Y:S01]  /*10600*/  STL [R1+0x198], R43 ;  /* 0x0001982b01007387 */ /* 0x000fe20000100800 */
[----:B--2---:R-:W-:-:S03]  /*10610*/  LEA R24, P0, R6, R4, 0x5 ;  /* 0x0000000406187211 */ /* 0x004fc600078028ff */
[----:B------:R1:W-:Y:S01]  /*10620*/  STL.64 [R1+0x68], R26 ;  /* 0x0000681a01007387 */ /* 0x0003e20000100a00 */
[----:B------:R-:W-:-:S03]  /*10630*/  IMAD R23, R145, UR56, RZ ;  /* 0x0000003891177c24 */ /* 0x000fc6000f8e02ff */
[----:B------:R2:W-:Y:S01]  /*10640*/  STL [R1+0x194], R25 ;  /* 0x0001941901007387 */ /* 0x0005e20000100800 */
[----:B------:R-:W-:Y:S02]  /*10650*/  IMAD R29, R6, 0x24, RZ ;  /* 0x00000024061d7824 */ /* 0x000fe400078e02ff */
[----:B-1----:R-:W-:Y:S01]  /*10660*/  IMAD R26, R146, UR56, RZ ;  /* 0x00000038921a7c24 */ /* 0x002fe2000f8e02ff */
[----:B--2---:R-:W-:-:S04]  /*10670*/  LEA.HI.X.SX32 R25, R22, R5, 0x2, P0 ;  /* 0x0000000516197211 */ /* 0x004fc800000f16ff */
[----:B------:R1:W-:Y:S01]  /*10680*/  STL [R1+0x19c], R26 ;  /* 0x00019c1a01007387 */ /* 0x0003e20000100800 */
[----:B------:R-:W-:-:S03]  /*10690*/  IMAD R21, R6, 0x9, RZ ;  /* 0x0000000906157824 */ /* 0x000fc600078e02ff */
[----:B------:R2:W-:Y:S01]  /*106a0*/  STL.64 [R1+0x60], R24 ;  /* 0x0000601801007387 */ /* 0x0005e20000100a00 */
[----:B------:R-:W-:-:S03]  /*106b0*/  IMAD R22, R143, UR56, RZ ;  /* 0x000000388f167c24 */ /* 0x000fc6000f8e02ff */
[----:B------:R3:W-:Y:S01]  /*106c0*/  STL [R1+0x1a4], R23 ;  /* 0x0001a41701007387 */ /* 0x0007e20000100800 */
[----:B------:R-:W-:Y:S02]  /*106d0*/  IMAD R37, R6, 0x28, RZ ;  /* 0x0000002806257824 */ /* 0x000fe400078e02ff */
[----:B-1----:R-:W-:Y:S01]  /*106e0*/  IMAD R26, R142, UR56, RZ ;  /* 0x000000388e1a7c24 */ /* 0x002fe2000f8e02ff */
[----:B--2---:R-:W-:Y:S01]  /*106f0*/  IADD3 R24, P0, PT, R29, R4, RZ ;  /* 0x000000041d187210 */ /* 0x004fe20007f1e0ff */
[----:B---3--:R-:W-:-:S03]  /*10700*/  IMAD R23, R144, UR56, RZ ;  /* 0x0000003890177c24 */ /* 0x008fc6000f8e02ff */
[----:B------:R-:W-:Y:S01]  /*10710*/  LEA.HI.X.SX32 R25, R21, R5, 0x2, P0 ;  /* 0x0000000515197211 */ /* 0x000fe200000f16ff */
[----:B------:R-:W-:Y:S01]  /*10720*/  IMAD R20, R6, 0xa, RZ ;  /* 0x0000000a06147824 */ /* 0x000fe200078e02ff */
[----:B------:R1:W-:Y:S04]  /*10730*/  STL [R1+0x1a0], R23 ;  /* 0x0001a01701007387 */ /* 0x0003e80000100800 */
[----:B------:R2:W-:Y:S01]  /*10740*/  STL [R1+0x1a8], R22 ;  /* 0x0001a81601007387 */ /* 0x0005e20000100800 */
[----:B-1----:R-:W-:-:S03]  /*10750*/  IMAD R23, R141, UR56, RZ ;  /* 0x000000388d177c24 */ /* 0x002fc6000f8e02ff */
[----:B------:R-:W-:Y:S01]  /*10760*/  STL [R1+0x1b4], R26 ;  /* 0x0001b41a01007387 */ /* 0x000fe20000100800 */
[----:B--2---:R-:W-:-:S03]  /*10770*/  IADD3 R22, P0, PT, R37, R4, RZ ;  /* 0x0000000425167210 */ /* 0x004fc60007f1e0ff */
        /* <DEDUP_REMOVED lines=15> */
[----:B------:R-:W-:Y:S02]  /*10870*/  LEA.HI.X.SX32 R23, R19, R5, 0x2, P0 ;  /* 0x0000000513177211 */ /* 0x000fe400000f16ff */
        /* <DEDUP_REMOVED lines=38> */
[----:B-1----:R-:W-:Y:S01]  /*10ae0*/  IMAD R20, R123, UR56, RZ ;  /* 0x000000387b147c24 */ /* 0x002fe2000f8e02ff */
[----:B--2---:R-:W-:Y:S01]  /*10af0*/  IADD3 R18, P0, PT, R77, R4, RZ ;  /* 0x000000044d127210 */ /* 0x004fe20007f1e0ff */
[----:B---3--:R-:W-:-:S03]  /*10b00*/  IMAD R17, R125, UR56, RZ ;  /* 0x000000387d117c24 */ /* 0x008fc6000f8e02ff */
[----:B------:R-:W-:Y:S01]  /*10b10*/  LEA.HI.X.SX32 R19, R15, R5, 0x2, P0 ;  /* 0x000000050f137211 */ /* 0x000fe200000f16ff */
[----:B------:R-:W-:Y:S01]  /*10b20*/  IMAD.SHL.U32 R14, R6, 0x10, RZ ;  /* 0x00000010060e7824 */ /* 0x000fe200078e00ff */
[----:B------:R1:W-:Y:S04]  /*10b30*/  STL [R1+0x1f0], R17 ;  /* 0x0001f01101007387 */ /* 0x0003e80000100800 */
        /* <DEDUP_REMOVED lines=9> */
[----:B--2---:R-:W-:Y:S01]  /*10bd0*/  LEA.HI.X.SX32 R17, R14, R5, 0x2, P0 ;  /* 0x000000050e117211 */ /* 0x004fe200000f16ff */
[----:B------:R-:W-:-:S03]  /*10be0*/  IMAD R12, R6, 0x11, RZ ;  /* 0x00000011060c7824 */ /* 0x000fc600078e02ff */
[----:B------:R1:W-:Y:S01]  /*10bf0*/  STL [R1+0x208], R18 ;  /* 0x0002081201007387 */ /* 0x0003e20000100800 */
[----:B------:R-:W-:-:S03]  /*10c00*/  IMAD R224, R161, UR56, RZ ;  /* 0x00000038a1e07c24 */ /* 0x000fc6000f8e02ff */
        /* <DEDUP_REMOVED lines=9> */
[----:B------:R-:W-:Y:S01]  /*10ca0*/  STL [R1+0x4b8], R15 ;  /* 0x0004b80f01007387 */ /* 0x000fe20000100800 */
[----:B------:R-:W-:-:S03]  /*10cb0*/  IMAD R12, R116, UR56, RZ ;  /* 0x00000038740c7c24 */ /* 0x000fc6000f8e02ff */
[----:B------:R1:W-:Y:S04]  /*10cc0*/  STL [R1+0x4bc], R14 ;  /* 0x0004bc0e01007387 */ /* 0x0003e80000100800 */
[----:B------:R-:W-:Y:S01]  /*10cd0*/  STL [R1+0x4c4], R18 ;  /* 0x0004c41201007387 */ /* 0x000fe20000100800 */
[----:B------:R-:W-:-:S03]  /*10ce0*/  IMAD R162, R6, 0x4c, RZ ;  /* 0x0000004c06a27824 */ /* 0x000fc600078e02ff */
[----:B------:R2:W-:Y:S01]  /*10cf0*/  STL.64 [R1+0x18], R16 ;  /* 0x0000181001007387 */ /* 0x0005e20000100a00 */
[----:B-1----:R-:W-:-:S04]  /*10d00*/  IADD3 R14, P0, PT, R161, R4, RZ ;  /* 0x00000004a10e7210 */ /* 0x002fc80007f1e0ff */
[----:B------:R-:W-:Y:S01]  /*10d10*/  LEA.HI.X.SX32 R15, R11, R5, 0x2, P0 ;  /* 0x000000050b0f7211 */ /* 0x000fe200000f16ff */
[----:B------:R1:W-:Y:S01]  /*10d20*/  STL [R1+0x4c0], R12 ;  /* 0x0004c00c01007387 */ /* 0x0003e20000100800 */
[----:B--2---:R-:W-:Y:S02]  /*10d30*/  IMAD R16, R115, UR56, RZ ;  /* 0x0000003873107c24 */ /* 0x004fe4000f8e02ff */
[----:B------:R-:W-:-:S03]  /*10d40*/  IMAD R10, R6, 0x13, RZ ;  /* 0x00000013060a7824 */ /* 0x000fc600078e02ff */
[----:B------:R-:W-:Y:S01]  /*10d50*/  STL [R1+0x4c8], R16 ;  /* 0x0004c81001007387 */ /* 0x000fe20000100800 */
[----:B-1----:R-:W-:-:S03]  /*10d60*/  IMAD R12, R114, UR56, RZ ;  /* 0x00000038720c7c24 */ /* 0x002fc6000f8e02ff */
[----:B------:R1:W-:Y:S01]  /*10d70*/  STL.64 [R1+0x10], R14 ;  /* 0x0000100e01007387 */ /* 0x0003e20000100a00 */
[----:B------:R-:W-:Y:S02]  /*10d80*/  IMAD R11, R113, UR56, RZ ;  /* 0x00000038710b7c24 */ /* 0x000fe4000f8e02ff */
[----:B------:R-:W-:Y:S02]  /*10d90*/  IMAD R200, R163, UR56, RZ ;  /* 0x00000038a3c87c24 */ /* 0x000fe4000f8e02ff */
[----:B------:R-:W-:Y:S01]  /*10da0*/  IMAD R163, R6, 0x50, RZ ;  /* 0x0000005006a37824 */ /* 0x000fe200078e02ff */
[----:B-1----:R-:W-:Y:S01]  /*10db0*/  IADD3 R14, P0, PT, R162, R4, RZ ;  /* 0x00000004a20e7210 */ /* 0x002fe20007f1e0ff */
[----:B------:R-:W-:Y:S03]  /*10dc0*/  STL [R1+0x4cc], R12 ;  /* 0x0004cc0c01007387 */ /* 0x000fe60000100800 */
[----:B------:R-:W-:Y:S01]  /*10dd0*/  LEA.HI.X.SX32 R15, R10, R5, 0x2, P0 ;  /* 0x000000050a0f7211 */ /* 0x000fe200000f16ff */
[----:B------:R1:W-:Y:S01]  /*10de0*/  STL [R1+0x4d4], R11 ;  /* 0x0004d40b01007387 */ /* 0x0003e20000100800 */
[----:B------:R-:W-:-:S03]  /*10df0*/  IMAD R125, R6, 0x54, RZ ;  /* 0x00000054067d7824 */ /* 0x000fc600078e02ff */
[----:B------:R2:W-:Y:S01]  /*10e00*/  STL.64 [R1+0x8], R14 ;  /* 0x0000080e01007387 */ /* 0x0005e20000100a00 */
[----:B------:R-:W-:Y:S02]  /*10e10*/  IMAD R10, R112, UR55, RZ ;  /* 0x00000037700a7c24 */ /* 0x000fe4000f8e02ff */
[----:B------:R-:W-:Y:S02]  /*10e20*/  IMAD R35, R246, UR56, RZ ;  /* 0x00000038f6237c24 */ /* 0x000fe4000f8e02ff */
[C---:B------:R-:W-:Y:S02]  /*10e30*/  IMAD R167, R6.reuse, 0x64, RZ ;  /* 0x0000006406a77824 */ /* 0x040fe400078e02ff */
[C---:B-1----:R-:W-:Y:S01]  /*10e40*/  IMAD R11, R6.reuse, 0x15, RZ ;  /* 0x00000015060b7824 */ /* 0x042fe200078e02ff */
[-C--:B--2---:R-:W-:Y:S01]  /*10e50*/  IADD3 R14, P0, PT, R163, R4.reuse, RZ ;  /* 0x00000004a30e7210 */ /* 0x084fe20007f1e0ff */
[C---:B------:R-:W-:Y:S02]  /*10e60*/  IMAD R135, R6.reuse, 0x58, RZ ;  /* 0x0000005806877824 */ /* 0x040fe400078e02ff */
[----:B------:R-:W-:Y:S01]  /*10e70*/  IMAD R234, R183, UR56, RZ ;  /* 0x00000038b7ea7c24 */ /* 0x000fe2000f8e02ff */
[----:B------:R-:W-:Y:S01]  /*10e80*/  LEA.HI.X.SX32 R15, R9, R5, 0x2, P0 ;  /* 0x00000005090f7211 */ /* 0x000fe200000f16ff */
[C---:B------:R-:W-:Y:S01]  /*10e90*/  IMAD R151, R6.reuse, 0x5c, RZ ;  /* 0x0000005c06977824 */ /* 0x040fe200078e02ff */
[----:B------:R-:W-:Y:S01]  /*10ea0*/  IADD3 R250, P0, PT, R125, R4, RZ ;  /* 0x000000047dfa7210 */ /* 0x000fe20007f1e0ff */
[----:B------:R1:W-:Y:S01]  /*10eb0*/  STL [R1+0x4d0], R10 ;  /* 0x0004d00a01007387 */ /* 0x0003e20000100800 */
[----:B------:R-:W-:-:S02]  /*10ec0*/  IMAD R159, R6, 0x60, RZ ;  /* 0x00000060069f7824 */ /* 0x000fc400078e02ff */
[----:B------:R-:W-:Y:S01]  /*10ed0*/  IMAD R227, R191, UR56, RZ ;  /* 0x00000038bfe37c24 */ /* 0x000fe2000f8e02ff */
[----:B------:R-:W-:Y:S01]  /*10ee0*/  LEA.HI.X.SX32 R251, R11, R5, 0x2, P0 ;  /* 0x000000050bfb7211 */ /* 0x000fe200000f16ff */
[----:B------:R-:W-:Y:S01]  /*10ef0*/  IMAD R199, R175, UR56, RZ ;  /* 0x00000038afc77c24 */ /* 0x000fe2000f8e02ff */
[----:B------:R-:W-:Y:S01]  /*10f00*/  IADD3 R248, P0, PT, R135, R4, RZ ;  /* 0x0000000487f87210 */ /* 0x000fe20007f1e0ff */
[----:B------:R-:W-:Y:S02]  /*10f10*/  IMAD R17, R6, 0x1e, RZ ;  /* 0x0000001e06117824 */ /* 0x000fe400078e02ff */
[----:B------:R-:W-:Y:S02]  /*10f20*/  IMAD R229, R165, UR56, RZ ;  /* 0x00000038a5e57c24 */ /* 0x000fe4000f8e02ff */
[----:B------:R-:W-:Y:S01]  /*10f30*/  IMAD R230, R176, UR56, RZ ;  /* 0x00000038b0e67c24 */ /* 0x000fe2000f8e02ff */
[----:B------:R-:W-:Y:S01]  /*10f40*/  MOV R233, R32 ;  /* 0x0000002000e97202 */ /* 0x000fe20000000f00 */
[----:B-1----:R-:W-:-:S02]  /*10f50*/  IMAD R10, R6, 0x16, RZ ;  /* 0x00000016060a7824 */ /* 0x002fc400078e02ff */
[----:B------:R-:W-:Y:S02]  /*10f60*/  IMAD R36, R186, UR56, RZ ;  /* 0x00000038ba247c24 */ /* 0x000fe4000f8e02ff */
[----:B------:R-:W-:Y:S01]  /*10f70*/  IMAD.MOV.U32 R188, RZ, RZ, R33 ;  /* 0x000000ffffbc7224 */ /* 0x000fe200078e0021 */
[-C--:B------:R-:W-:Y:S01]  /*10f80*/  LEA.HI.X.SX32 R249, R10, R5.reuse, 0x2, P0 ;  /* 0x000000050af97211 */ /* 0x080fe200000f16ff */
[----:B------:R-:W-:Y:S01]  /*10f90*/  IMAD R9, R6, 0x17, RZ ;  /* 0x0000001706097824 */ /* 0x000fe200078e02ff */
[-C--:B------:R-:W-:Y:S01]  /*10fa0*/  IADD3 R246, P0, PT, R151, R4.reuse, RZ ;  /* 0x0000000497f67210 */ /* 0x080fe20007f1e0ff */
[----:B------:R-:W-:Y:S01]  /*10fb0*/  IMAD R11, R111, UR54, RZ ;  /* 0x000000366f0b7c24 */ /* 0x000fe2000f8e02ff */
[----:B------:R1:W-:Y:S01]  /*10fc0*/  STL.64 [R1], R14 ;  /* 0x0000000e01007387 */ /* 0x0003e20000100a00 */
[----:B------:R-:W-:Y:S01]  /*10fd0*/  IMAD R10, R110, UR53, RZ ;  /* 0x000000356e0a7c24 */ /* 0x000fe2000f8e02ff */
[----:B------:R-:W-:Y:S01]  /*10fe0*/  LEA.HI.X.SX32 R247, R9, R5, 0x2, P0 ;  /* 0x0000000509f77211 */ /* 0x000fe200000f16ff */
[C---:B------:R-:W-:Y:S01]  /*10ff0*/  IMAD R175, R6.reuse, 0x68, RZ ;  /* 0x0000006806af7824 */ /* 0x040fe200078e02ff */
[----:B------:R-:W-:Y:S01]  /*11000*/  STL.64 [R1+0x13f0], R250 ;  /* 0x0013f0fa01007387 */ /* 0x000fe20000100a00 */
[----:B------:R-:W-:Y:S01]  /*11010*/  IADD3 R244, P0, PT, R159, R4, RZ ;  /* 0x000000049ff47210 */ /* 0x000fe20007f1e0ff */
[----:B------:R-:W-:-:S02]  /*11020*/  IMAD R183, R6, 0x6c, RZ ;  /* 0x0000006c06b77824 */ /* 0x000fc400078e02ff */
[----:B------:R-:W-:Y:S01]  /*11030*/  IMAD R228, R178, UR56, RZ ;  /* 0x00000038b2e47c24 */ /* 0x000fe2000f8e02ff */
[----:B------:R-:W-:Y:S01]  /*11040*/  STL.64 [R1+0x1400], R248 ;  /* 0x001400f801007387 */ /* 0x000fe20000100a00 */
[----:B------:R-:W-:Y:S01]  /*11050*/  LEA.HI.X.SX32 R245, R8, R5, 0x2, P0 ;  /* 0x0000000508f57211 */ /* 0x000fe200000f16ff */
[----:B------:R-:W-:Y:S02]  /*11060*/  IMAD R191, R6, 0x70, RZ ;  /* 0x0000007006bf7824 */ /* 0x000fe400078e02ff */
[----:B------:R-:W-:Y:S01]  /*11070*/  IMAD R235, R184, UR56, RZ ;  /* 0x00000038b8eb7c24 */ /* 0x000fe2000f8e02ff */
[----:B------:R-:W-:Y:S01]  /*11080*/  STL [R1+0x4d8], R11 ;  /* 0x0004d80b01007387 */ /* 0x000fe20000100800 */
[----:B------:R-:W-:Y:S01]  /*11090*/  IADD3 R242, P0, PT, R167, R4, RZ ;  /* 0x00000004a7f27210 */ /* 0x000fe20007f1e0ff */
[C---:B-1----:R-:W-:Y:S02]  /*110a0*/  IMAD R15, R6.reuse, 0x1d, RZ ;  /* 0x0000001d060f7824 */ /* 0x042fe400078e02ff */
[----:B------:R-:W-:Y:S01]  /*110b0*/  IMAD.MOV.U32 R236, RZ, RZ, R38 ;  /* 0x000000ffffec7224 */ /* 0x000fe200078e0026 */
[----:B------:R-:W-:Y:S01]  /*110c0*/  STL.64 [R1+0x1408], R246 ;  /* 0x001408f601007387 */ /* 0x000fe20000100a00 */
[C---:B------:R-:W-:Y:S01]  /*110d0*/  IMAD R19, R6.reuse, 0x1f, RZ ;  /* 0x0000001f06137824 */ /* 0x040fe200078e02ff */
[----:B------:R-:W-:Y:S01]  /*110e0*/  MOV R180, R39 ;  /* 0x0000002700b47202 */ /* 0x000fe20000000f00 */
[C---:B------:R-:W-:Y:S01]  /*110f0*/  IMAD.SHL.U32 R21, R6.reuse, 0x20, RZ ;  /* 0x0000002006157824 */ /* 0x040fe200078e00ff */
[----:B------:R1:W-:Y:S01]  /*11100*/  STL [R1+0x4dc], R10 ;  /* 0x0004dc0a01007387 */ /* 0x0003e20000100800 */
[----:B------:R-:W-:Y:S01]  /*11110*/  IMAD R8, R109, UR52, RZ ;  /* 0x000000346d087c24 */ /* 0x000fe2000f8e02ff */
[----:B------:R-:W2:Y:S01]  /*11120*/  LDCU UR55, c[0x0][0x3b0] ;  /* 0x00007600ff3777ac */ /* 0x000ea20008000800 */
[----:B------:R-:W-:-:S02]  /*11130*/  IMAD R22, R6, 0x84, RZ ;  /* 0x0000008406167824 */ /* 0x000fc400078e02ff */
[C---:B------:R-:W-:Y:S01]  /*11140*/  IMAD R23, R6.reuse, 0x21, RZ ;  /* 0x0000002106177824 */ /* 0x040fe200078e02ff */
[----:B------:R-:W3:Y:S01]  /*11150*/  LDCU UR54, c[0x0][0x3b0] ;  /* 0x00007600ff3677ac */ /* 0x000ee20008000800 */
[C---:B-1----:R-:W-:Y:S01]  /*11160*/  IMAD R10, R6.reuse, 0x19, RZ ;  /* 0x00000019060a7824 */ /* 0x042fe200078e02ff */
[----:B------:R-:W-:Y:S01]  /*11170*/  STL.64 [R1+0x1410], R244 ;  /* 0x001410f401007387 */ /* 0x000fe20000100a00 */
[----:B------:R-:W-:Y:S01]  /*11180*/  IMAD R9, R6, 0x1a, RZ ;  /* 0x0000001a06097824 */ /* 0x000fe200078e02ff */
[----:B------:R-:W1:Y:S02]  /*11190*/  LDCU UR53, c[0x0][0x3b0] ;  /* 0x00007600ff3577ac */ /* 0x000e640008000800 */
[----:B------:R-:W-:Y:S01]  /*111a0*/  LEA.HI.X.SX32 R243, R10, R5, 0x2, P0 ;  /* 0x000000050af37211 */ /* 0x000fe200000f16ff */
[----:B------:R-:W-:Y:S01]  /*111b0*/  IMAD R11, R6, 0x1b, RZ ;  /* 0x0000001b060b7824 */ /* 0x000fe200078e02ff */
[----:B------:R-:W4:Y:S03]  /*111c0*/  LDCU UR52, c[0x0][0x3b0] ;  /* 0x00007600ff3477ac */ /* 0x000f260008000800 */
[----:B------:R-:W-:Y:S04]  /*111d0*/  STL.64 [R1+0x1418], R242 ;  /* 0x001418f201007387 */ /* 0x000fe80000100a00 */
[----:B------:R1:W-:Y:S02]  /*111e0*/  STL [R1+0x4e0], R8 ;  /* 0x0004e00801007387 */ /* 0x0003e40000100800 */
[----:B-1----:R-:W-:-:S04]  /*111f0*/  IADD3 R8, P0, PT, R175, R4, RZ ;  /* 0x00000004af087210 */ /* 0x002fc80007f1e0ff */
[----:B------:R-:W-:Y:S02]  /*11200*/  LEA.HI.X.SX32 R9, R9, R5, 0x2, P0 ;  /* 0x0000000509097211 */ /* 0x000fe400000f16ff */
[----:B------:R-:W-:-:S03]  /*11210*/  IADD3 R10, P0, PT, R183, R4, RZ ;  /* 0x00000004b70a7210 */ /* 0x000fc60007f1e0ff */
[----:B------:R1:W-:Y:S01]  /*11220*/  STL.64 [R1+0x1420], R8 ;  /* 0x0014200801007387 */ /* 0x0003e20000100a00 */
[----:B------:R-:W-:Y:S02]  /*11230*/  LEA.HI.X.SX32 R11, R11, R5, 0x2, P0 ;  /* 0x000000050b0b7211 */ /* 0x000fe400000f16ff */
[----:B------:R-:W-:-:S04]  /*11240*/  IADD3 R12, P0, PT, R191, R4, RZ ;  /* 0x00000004bf0c7210 */ /* 0x000fc80007f1e0ff */
[----:B------:R-:W-:Y:S01]  /*11250*/  LEA.HI.X.SX32 R13, R13, R5, 0x2, P0 ;  /* 0x000000050d0d7211 */ /* 0x000fe200000f16ff */
[----:B-1----:R-:W-:Y:S01]  /*11260*/  IMAD R9, R108, UR51, RZ ;  /* 0x000000336c097c24 */ /* 0x002fe2000f8e02ff */
[----:B------:R-:W1:Y:S01]  /*11270*/  LDCU UR51, c[0x0][0x3b0] ;  /* 0x00007600ff3377ac */ /* 0x000e620008000800 */
[----:B------:R-:W-:-:S03]  /*11280*/  IMAD R8, R6, 0x74, RZ ;  /* 0x0000007406087824 */ /* 0x000fc600078e02ff */
[----:B------:R2:W-:Y:S02]  /*11290*/  STL [R1+0x4e4], R9 ;  /* 0x0004e40901007387 */ /* 0x0005e40000100800 */
[----:B------:R-:W-:Y:S01]  /*112a0*/  IADD3 R14, P0, PT, R8, R4, RZ ;  /* 0x00000004080e7210 */ /* 0x000fe20007f1e0ff */
[----:B------:R-:W-:-:S03]  /*112b0*/  IMAD R8, R6, 0x7c, RZ ;  /* 0x0000007c06087824 */ /* 0x000fc600078e02ff */
[----:B------:R-:W-:Y:S01]  /*112c0*/  LEA.HI.X.SX32 R15, R15, R5, 0x2, P0 ;  /* 0x000000050f0f7211 */ /* 0x000fe200000f16ff */
[----:B--2---:R-:W-:-:S05]  /*112d0*/  IMAD R9, R6, 0x78, RZ ;  /* 0x0000007806097824 */ /* 0x004fca00078e02ff */
[----:B------:R-:W-:-:S04]  /*112e0*/  IADD3 R16, P0, PT, R9, R4, RZ ;  /* 0x0000000409107210 */ /* 0x000fc80007f1e0ff */
[----:B------:R-:W-:Y:S02]  /*112f0*/  LEA.HI.X.SX32 R17, R17, R5, 0x2, P0 ;  /* 0x0000000511117211 */ /* 0x000fe400000f16ff */
[----:B------:R-:W-:-:S04]  /*11300*/  IADD3 R18, P0, PT, R8, R4, RZ ;  /* 0x0000000408127210 */ /* 0x000fc80007f1e0ff */
[----:B------:R-:W-:Y:S02]  /*11310*/  LEA.HI.X.SX32 R19, R19, R5, 0x2, P0 ;  /* 0x0000000513137211 */ /* 0x000fe400000f16ff */
[C---:B------:R-:W-:Y:S01]  /*11320*/  LEA R20, P0, R6.reuse, R4, 0x7 ;  /* 0x0000000406147211 */ /* 0x040fe200078038ff */
[----:B------:R-:W-:-:S03]  /*11330*/  IMAD R24, R6, 0x88, RZ ;  /* 0x0000008806187824 */ /* 0x000fc600078e02ff */
[-C--:B------:R-:W-:Y:S02]  /*11340*/  LEA.HI.X.SX32 R21, R21, R5.reuse, 0x2, P0 ;  /* 0x0000000515157211 */ /* 0x080fe400000f16ff */
[-C--:B------:R-:W-:Y:S01]  /*11350*/  IADD3 R22, P0, PT, R22, R4.reuse, RZ ;  /* 0x0000000416167210 */ /* 0x080fe20007f1e0ff */
[C---:B------:R-:W-:Y:S02]  /*11360*/  IMAD R25, R6.reuse, 0x22, RZ ;  /* 0x0000002206197824 */ /* 0x040fe400078e02ff */
[----:B------:R-:W-:Y:S01]  /*11370*/  IMAD R26, R6, 0x8c, RZ ;  /* 0x0000008c061a7824 */ /* 0x000fe200078e02ff */
[-C--:B------:R-:W-:Y:S02]  /*11380*/  LEA.HI.X.SX32 R23, R23, R5.reuse, 0x2, P0 ;  /* 0x0000000517177211 */ /* 0x080fe400000f16ff */
[-C--:B------:R-:W-:Y:S01]  /*11390*/  IADD3 R24, P0, PT, R24, R4.reuse, RZ ;  /* 0x0000000418187210 */ /* 0x080fe20007f1e0ff */
[----:B------:R-:W-:Y:S02]  /*113a0*/  IMAD.MOV.U32 R165, RZ, RZ, R28 ;  /* 0x000000ffffa57224 */ /* 0x000fe400078e001c */
[C---:B------:R-:W-:Y:S01]  /*113b0*/  IMAD R27, R6.reuse, 0x23, RZ ;  /* 0x00000023061b7824 */ /* 0x040fe200078e02ff */
[----:B------:R-:W-:Y:S01]  /*113c0*/  LEA.HI.X.SX32 R25, R25, R5, 0x2, P0 ;  /* 0x0000000519197211 */ /* 0x000fe200000f16ff */
[----:B------:R-:W-:Y:S01]  /*113d0*/  IMAD R28, R6, 0x90, RZ ;  /* 0x00000090061c7824 */ /* 0x000fe200078e02ff */
[----:B------:R-:W-:Y:S01]  /*113e0*/  IADD3 R26, P0, PT, R26, R4, RZ ;  /* 0x000000041a1a7210 */ /* 0x000fe20007f1e0ff */
[----:B------:R-:W-:-:S02]  /*113f0*/  IMAD R3, R174, UR56, RZ ;  /* 0x00000038ae037c24 */ /* 0x000fc4000f8e02ff */
[----:B------:R-:W-:Y:S01]  /*11400*/  IMAD.MOV.U32 R174, RZ, RZ, R30 ;  /* 0x000000ffffae7224 */ /* 0x000fe200078e001e */
[-C--:B------:R-:W-:Y:S01]  /*11410*/  LEA.HI.X.SX32 R27, R27, R5.reuse, 0x2, P0 ;  /* 0x000000051b1b7211 */ /* 0x080fe200000f16ff */
[----:B------:R-:W-:Y:S01]  /*11420*/  IMAD R30, R6, 0x94, RZ ;  /* 0x00000094061e7824 */ /* 0x000fe200078e02ff */
[-C--:B------:R-:W-:Y:S01]  /*11430*/  IADD3 R28, P0, PT, R28, R4.reuse, RZ ;  /* 0x000000041c1c7210 */ /* 0x080fe20007f1e0ff */
[----:B------:R-:W-:Y:S02]  /*11440*/  IMAD.MOV.U32 R176, RZ, RZ, R31 ;  /* 0x000000ffffb07224 */ /* 0x000fe400078e001f */
[C---:B------:R-:W-:Y:S01]  /*11450*/  IMAD R31, R6.reuse, 0x25, RZ ;  /* 0x00000025061f7824 */ /* 0x040fe200078e02ff */
[----:B------:R-:W-:Y:S01]  /*11460*/  LEA.HI.X.SX32 R29, R29, R5, 0x2, P0 ;  /* 0x000000051d1d7211 */ /* 0x000fe200000f16ff */
[----:B------:R-:W-:Y:S01]  /*11470*/  IMAD R32, R6, 0x98, RZ ;  /* 0x0000009806207824 */ /* 0x000fe200078e02ff */
[----:B------:R-:W-:Y:S01]  /*11480*/  IADD3 R30, P0, PT, R30, R4, RZ ;  /* 0x000000041e1e7210 */ /* 0x000fe20007f1e0ff */
[----:B------:R-:W-:-:S02]  /*11490*/  IMAD.MOV.U32 R186, RZ, RZ, R34 ;  /* 0x000000ffffba7224 */ /* 0x000fc400078e0022 */
[C---:B------:R-:W-:Y:S01]  /*114a0*/  IMAD R33, R6.reuse, 0x26, RZ ;  /* 0x0000002606217824 */ /* 0x040fe200078e02ff */
[-C--:B------:R-:W-:Y:S01]  /*114b0*/  LEA.HI.X.SX32 R31, R31, R5.reuse, 0x2, P0 ;  /* 0x000000051f1f7211 */ /* 0x080fe200000f16ff */
[----:B------:R-:W-:Y:S01]  /*114c0*/  IMAD R34, R6, 0x9c, RZ ;  /* 0x0000009c06227824 */ /* 0x000fe200078e02ff */
[-C--:B------:R-:W-:Y:S01]  /*114d0*/  IADD3 R32, P0, PT, R32, R4.reuse, RZ ;  /* 0x0000000420207210 */ /* 0x080fe20007f1e0ff */
[----:B------:R-:W-:Y:S02]  /*114e0*/  IMAD.MOV.U32 R178, RZ, RZ, R35 ;  /* 0x000000ffffb27224 */ /* 0x000fe400078e0023 */
[----:B------:R-:W-:Y:S01]  /*114f0*/  IMAD.MOV.U32 R184, RZ, RZ, R36 ;  /* 0x000000ffffb87224 */ /* 0x000fe200078e0024 */
[----:B------:R-:W-:Y:S01]  /*11500*/  LEA.HI.X.SX32 R33, R33, R5, 0x2, P0 ;  /* 0x0000000521217211 */ /* 0x000fe200000f16ff */
[----:B------:R-:W-:Y:S01]  /*11510*/  IMAD R35, R6, 0x27, RZ ;  /* 0x0000002706237824 */ /* 0x000fe200078e02ff */
[----:B------:R-:W-:Y:S01]  /*11520*/  IADD3 R34, P0, PT, R34, R4, RZ ;  /* 0x0000000422227210 */ /* 0x000fe20007f1e0ff */
[----:B------:R-:W-:-:S02]  /*11530*/  IMAD R36, R6, 0xa0, RZ ;  /* 0x000000a006247824 */ /* 0x000fc400078e02ff */
[----:B------:R-:W-:Y:S01]  /*11540*/  IMAD R38, R6, 0xa4, RZ ;  /* 0x000000a406267824 */ /* 0x000fe200078e02ff */
[-C--:B------:R-:W-:Y:S02]  /*11550*/  LEA.HI.X.SX32 R35, R35, R5.reuse, 0x2, P0 ;  /* 0x0000000523237211 */ /* 0x080fe400000f16ff */
[-C--:B------:R-:W-:Y:S01]  /*11560*/  IADD3 R36, P0, PT, R36, R4.reuse, RZ ;  /* 0x0000000424247210 */ /* 0x080fe20007f1e0ff */
[----:B------:R-:W-:Y:S02]  /*11570*/  IMAD R237, R182, UR56, RZ ;  /* 0x00000038b6ed7c24 */ /* 0x000fe4000f8e02ff */
[----:B------:R-:W-:Y:S01]  /*11580*/  IMAD R41, R99, UR56, RZ ;  /* 0x0000003863297c24 */ /* 0x000fe2000f8e02ff */
[----:B------:R-:W-:Y:S01]  /*11590*/  LEA.HI.X.SX32 R37, R37, R5, 0x2, P0 ;  /* 0x0000000525257211 */ /* 0x000fe200000f16ff */
[----:B------:R-:W-:Y:S01]  /*115a0*/  IMAD.MOV.U32 R182, RZ, RZ, R40 ;  /* 0x000000ffffb67224 */ /* 0x000fe200078e0028 */
[----:B------:R-:W-:Y:S01]  /*115b0*/  IADD3 R38, P0, PT, R38, R4, RZ ;  /* 0x0000000426267210 */ /* 0x000fe20007f1e0ff */
[----:B------:R-:W-:-:S02]  /*115c0*/  IMAD R39, R6, 0x29, RZ ;  /* 0x0000002906277824 */ /* 0x000fc400078e02ff */
[----:B------:R-:W-:Y:S02]  /*115d0*/  IMAD R40, R6, 0xa8, RZ ;  /* 0x000000a806287824 */ /* 0x000fe400078e02ff */
[----:B------:R-:W-:Y:S01]  /*115e0*/  IMAD.MOV.U32 R241, RZ, RZ, R41 ;  /* 0x000000fffff17224 */ /* 0x000fe200078e0029 */
[-C--:B------:R-:W-:Y:S01]  /*115f0*/  LEA.HI.X.SX32 R39, R39, R5.reuse, 0x2, P0 ;  /* 0x0000000527277211 */ /* 0x080fe200000f16ff */
[----:B------:R-:W-:Y:S01]  /*11600*/  IMAD.MOV.U32 R240, RZ, RZ, R42 ;  /* 0x000000fffff07224 */ /* 0x000fe200078e002a */
[-C--:B------:R-:W-:Y:S01]  /*11610*/  IADD3 R40, P0, PT, R40, R4.reuse, RZ ;  /* 0x0000000428287210 */ /* 0x080fe20007f1e0ff */
[C---:B------:R-:W-:Y:S02]  /*11620*/  IMAD R41, R6.reuse, 0x2a, RZ ;  /* 0x0000002a06297824 */ /* 0x040fe400078e02ff */
[C---:B------:R-:W-:Y:S02]  /*11630*/  IMAD R42, R6.reuse, 0xac, RZ ;  /* 0x000000ac062a7824 */ /* 0x040fe400078e02ff */
[C---:B------:R-:W-:Y:S01]  /*11640*/  IMAD R43, R6.reuse, 0x2b, RZ ;  /* 0x0000002b062b7824 */ /* 0x040fe200078e02ff */
[----:B------:R-:W-:Y:S01]  /*11650*/  LEA.HI.X.SX32 R41, R41, R5, 0x2, P0 ;  /* 0x0000000529297211 */ /* 0x000fe200000f16ff */
[----:B------:R-:W-:Y:S01]  /*11660*/  IMAD R44, R6, 0xb0, RZ ;  /* 0x000000b0062c7824 */ /* 0x000fe200078e02ff */
[----:B------:R-:W-:Y:S01]  /*11670*/  IADD3 R42, P0, PT, R42, R4, RZ ;  /* 0x000000042a2a7210 */ /* 0x000fe20007f1e0ff */
[----:B------:R-:W-:-:S03]  /*11680*/  IMAD R46, R6, 0xb4, RZ ;  /* 0x000000b4062e7824 */ /* 0x000fc600078e02ff */
[-C--:B------:R-:W-:Y:S02]  /*11690*/  LEA.HI.X.SX32 R43, R43, R5.reuse, 0x2, P0 ;  /* 0x000000052b2b7211 */ /* 0x080fe400000f16ff */
[-C--:B------:R-:W-:Y:S01]  /*116a0*/  IADD3 R44, P0, PT, R44, R4.reuse, RZ ;  /* 0x000000042c2c7210 */ /* 0x080fe20007f1e0ff */
[C---:B------:R-:W-:Y:S02]  /*116b0*/  IMAD R47, R6.reuse, 0x2d, RZ ;  /* 0x0000002d062f7824 */ /* 0x040fe400078e02ff */
[----:B------:R-:W-:Y:S01]  /*116c0*/  IMAD R48, R6, 0xb8, RZ ;  /* 0x000000b806307824 */ /* 0x000fe200078e02ff */
[-C--:B------:R-:W-:Y:S02]  /*116d0*/  LEA.HI.X.SX32 R45, R45, R5.reuse, 0x2, P0 ;  /* 0x000000052d2d7211 */ /* 0x080fe400000f16ff */
[----:B------:R-:W-:Y:S01]  /*116e0*/  IADD3 R46, P0, PT, R46, R4, RZ ;  /* 0x000000042e2e7210 */ /* 0x000fe20007f1e0ff */
[C---:B------:R-:W-:Y:S02]  /*116f0*/  IMAD R49, R6.reuse, 0x2e, RZ ;  /* 0x0000002e06317824 */ /* 0x040fe400078e02ff */
[----:B------:R-:W-:Y:S01]  /*11700*/  IMAD R50, R6, 0xbc, RZ ;  /* 0x000000bc06327824 */ /* 0x000fe200078e02ff */
[----:B------:R-:W-:-:S02]  /*11710*/  LEA.HI.X.SX32 R47, R47, R5, 0x2, P0 ;  /* 0x000000052f2f7211 */ /* 0x000fc400000f16ff */
[-C--:B------:R-:W-:Y:S01]  /*11720*/  IADD3 R48, P0, PT, R48, R4.reuse, RZ ;  /* 0x0000000430307210 */ /* 0x080fe20007f1e0ff */
[C---:B------:R-:W-:Y:S02]  /*11730*/  IMAD R51, R6.reuse, 0x2f, RZ ;  /* 0x0000002f06337824 */ /* 0x040fe400078e02ff */
[----:B------:R-:W-:Y:S01]  /*11740*/  IMAD R52, R6, 0xc0, RZ ;  /* 0x000000c006347824 */ /* 0x000fe200078e02ff */
[----:B------:R-:W-:Y:S02]  /*11750*/  LEA.HI.X.SX32 R49, R49, R5, 0x2, P0 ;  /* 0x0000000531317211 */ /* 0x000fe400000f16ff */
        /* <DEDUP_REMOVED lines=49> */
[----:B------:R-:W-:Y:S02]  /*11a70*/  IMAD.MOV.U32 R231, RZ, RZ, R79 ;  /* 0x000000ffffe77224 */ /* 0x000fe400078e004f */
[C---:B------:R-:W-:Y:S01]  /*11a80*/  IMAD R79, R6.reuse, 0x3d, RZ ;  /* 0x0000003d064f7824 */ /* 0x040fe200078e02ff */
[-C--:B------:R-:W-:Y:S01]  /*11a90*/  LEA.HI.X.SX32 R77, R77, R5.reuse, 0x2, P0 ;  /* 0x000000054d4d7211 */ /* 0x080fe200000f16ff */
[----:B------:R-:W-:Y:S01]  /*11aa0*/  IMAD R80, R6, 0xf8, RZ ;  /* 0x000000f806507824 */ /* 0x000fe200078e02ff */
[----:B------:R-:W-:Y:S01]  /*11ab0*/  IADD3 R78, P0, PT, R78, R4, RZ ;  /* 0x000000044e4e7210 */ /* 0x000fe20007f1e0ff */
[C---:B------:R-:W-:Y:S02]  /*11ac0*/  IMAD R81, R6.reuse, 0x3e, RZ ;  /* 0x0000003e06517824 */ /* 0x040fe400078e02ff */
[----:B------:R-:W-:Y:S01]  /*11ad0*/  IMAD R82, R6, 0xfc, RZ ;  /* 0x000000fc06527824 */ /* 0x000fe200078e02ff */
[----:B------:R-:W-:-:S02]  /*11ae0*/  LEA.HI.X.SX32 R79, R79, R5, 0x2, P0 ;  /* 0x000000054f4f7211 */ /* 0x000fc400000f16ff */
[----:B------:R-:W-:Y:S01]  /*11af0*/  IADD3 R80, P0, PT, R80, R4, RZ ;  /* 0x0000000450507210 */ /* 0x000fe20007f1e0ff */
[----:B------:R-:W-:-:S03]  /*11b00*/  IMAD R83, R6, 0x3f, RZ ;  /* 0x0000003f06537824 */ /* 0x000fc600078e02ff */
[-C--:B------:R-:W-:Y:S02]  /*11b10*/  LEA.HI.X.SX32 R81, R81, R5.reuse, 0x2, P0 ;  /* 0x0000000551517211 */ /* 0x080fe400000f16ff */
[-C--:B------:R-:W-:Y:S01]  /*11b20*/  IADD3 R82, P0, PT, R82, R4.reuse, RZ ;  /* 0x0000000452527210 */ /* 0x080fe20007f1e0ff */
[C---:B------:R-:W-:Y:S02]  /*11b30*/  IMAD.SHL.U32 R85, R6.reuse, 0x40, RZ ;  /* 0x0000004006557824 */ /* 0x040fe400078e00ff */
[C---:B------:R-:W-:Y:S01]  /*11b40*/  IMAD R86, R6.reuse, 0x104, RZ ;  /* 0x0000010406567824 */ /* 0x040fe200078e02ff */
[-C--:B------:R-:W-:Y:S02]  /*11b50*/  LEA.HI.X.SX32 R83, R83, R5.reuse, 0x2, P0 ;  /* 0x0000000553537211 */ /* 0x080fe400000f16ff */
[C---:B------:R-:W-:Y:S01]  /*11b60*/  LEA R84, P0, R6.reuse, R4, 0x8 ;  /* 0x0000000406547211 */ /* 0x040fe200078040ff */
[C---:B------:R-:W-:Y:S02]  /*11b70*/  IMAD R87, R6.reuse, 0x41, RZ ;  /* 0x0000004106577824 */ /* 0x040fe400078e02ff */
[----:B------:R-:W-:Y:S01]  /*11b80*/  IMAD R88, R6, 0x108, RZ ;  /* 0x0000010806587824 */ /* 0x000fe200078e02ff */
[----:B------:R-:W-:-:S02]  /*11b90*/  LEA.HI.X.SX32 R85, R85, R5, 0x2, P0 ;  /* 0x0000000555557211 */ /* 0x000fc400000f16ff */
[-C--:B------:R-:W-:Y:S01]  /*11ba0*/  IADD3 R86, P0, PT, R86, R4.reuse, RZ ;  /* 0x0000000456567210 */ /* 0x080fe20007f1e0ff */
[C---:B------:R-:W-:Y:S02]  /*11bb0*/  IMAD R89, R6.reuse, 0x42, RZ ;  /* 0x0000004206597824 */ /* 0x040fe400078e02ff */
[----:B------:R-:W-:Y:S01]  /*11bc0*/  IMAD R90, R6, 0x10c, RZ ;  /* 0x0000010c065a7824 */ /* 0x000fe200078e02ff */
[-C--:B------:R-:W-:Y:S02]  /*11bd0*/  LEA.HI.X.SX32 R87, R87, R5.reuse, 0x2, P0 ;  /* 0x0000000557577211 */ /* 0x080fe400000f16ff */
[-C--:B------:R-:W-:Y:S01]  /*11be0*/  IADD3 R88, P0, PT, R88, R4.reuse, RZ ;  /* 0x0000000458587210 */ /* 0x080fe20007f1e0ff */
[----:B------:R-:W-:Y:S02]  /*11bf0*/  IMAD R252, R91, UR56, RZ ;  /* 0x000000385bfc7c24 */ /* 0x000fe4000f8e02ff */
        /* <DEDUP_REMOVED lines=15> */
[----:B------:R2:W-:Y:S01]  /*11cf0*/  STL.64 [R1+0x1428], R10 ;  /* 0x0014280a01007387 */ /* 0x0005e20000100a00 */
[----:B------:R-:W-:Y:S02]  /*11d00*/  IMAD R7, R190, UR56, RZ ;  /* 0x00000038be077c24 */ /* 0x000fe4000f8e02ff */
[----:B------:R-:W-:Y:S01]  /*11d10*/  IMAD R99, R6, 0x47, RZ ;  /* 0x0000004706637824 */ /* 0x000fe200078e02ff */
[-C--:B------:R-:W-:Y:S01]  /*11d20*/  LEA.HI.X.SX32 R97, R97, R5.reuse, 0x2, P0 ;  /* 0x0000000561617211 */ /* 0x080fe200000f16ff */
[----:B------:R-:W-:Y:S01]  /*11d30*/  IMAD R9, R106, UR49, RZ ;  /* 0x000000316a097c24 */ /* 0x000fe2000f8e02ff */
[----:B------:R-:W-:Y:S01]  /*11d40*/  IADD3 R98, P0, PT, R98, R4, RZ ;  /* 0x0000000462627210 */ /* 0x000fe20007f1e0ff */
[----:B------:R-:W-:Y:S01]  /*11d50*/  IMAD R100, R6, 0x120, RZ ;  /* 0x0000012006647824 */ /* 0x000fe200078e02ff */
[----:B------:R-:W-:Y:S01]  /*11d60*/  STL.64 [R1+0x1430], R12 ;  /* 0x0014300c01007387 */ /* 0x000fe20000100a00 */
[----:B--2---:R-:W-:Y:S01]  /*11d70*/  IMAD R10, R107, UR50, RZ ;  /* 0x000000326b0a7c24 */ /* 0x004fe2000f8e02ff */
[----:B------:R-:W-:Y:S01]  /*11d80*/  LEA.HI.X.SX32 R99, R99, R5, 0x2, P0 ;  /* 0x0000000563637211 */ /* 0x000fe200000f16ff */
[----:B------:R-:W-:-:S02]  /*11d90*/  IMAD R8, R105, UR48, RZ ;  /* 0x0000003069087c24 */ /* 0x000fc4000f8e02ff */
[----:B------:R-:W-:Y:S01]  /*11da0*/  IMAD.MOV.U32 R168, RZ, RZ, R7 ;  /* 0x000000ffffa87224 */ /* 0x000fe200078e0007 */
[----:B------:R-:W-:Y:S01]  /*11db0*/  STL [R1+0x4ec], R10 ;  /* 0x0004ec0a01007387 */ /* 0x000fe20000100800 */
[----:B------:R-:W-:Y:S01]  /*11dc0*/  IMAD R106, R6, 0x12c, RZ ;  /* 0x0000012c066a7824 */ /* 0x000fe200078e02ff */
[-C--:B------:R-:W-:Y:S01]  /*11dd0*/  IADD3 R100, P0, PT, R100, R4.reuse, RZ ;  /* 0x0000000464647210 */ /* 0x080fe20007f1e0ff */
[----:B------:R-:W-:Y:S01]  /*11de0*/  IMAD R7, R102, UR45, RZ ;  /* 0x0000002d66077c24 */ /* 0x000fe2000f8e02ff */
[----:B------:R-:W-:Y:S01]  /*11df0*/  STL.64 [R1+0x1438], R14 ;  /* 0x0014380e01007387 */ /* 0x000fe20000100a00 */
[C---:B------:R-:W-:Y:S01]  /*11e00*/  IMAD R102, R6.reuse, 0x124, RZ ;  /* 0x0000012406667824 */ /* 0x040fe200078e02ff */
[----:B------:R-:W-:Y:S01]  /*11e10*/  MOV R164, R3 ;  /* 0x0000000300a47202 */ /* 0x000fe20000000f00 */
[----:B------:R-:W-:Y:S01]  /*11e20*/  IMAD R107, R6, 0x4b, RZ ;  /* 0x0000004b066b7824 */ /* 0x000fe200078e02ff */
[----:B------:R-:W-:Y:S01]  /*11e30*/  STL [R1+0x4e8], R9 ;  /* 0x0004e80901007387 */ /* 0x000fe20000100800 */
[----:B------:R-:W-:Y:S01]  /*11e40*/  IMAD R3, R103, UR46, RZ ;  /* 0x0000002e67037c24 */ /* 0x000fe2000f8e02ff */
[-C--:B------:R-:W-:Y:S01]  /*11e50*/  IADD3 R106, P4, PT, R106, R4.reuse, RZ ;  /* 0x000000046a6a7210 */ /* 0x080fe20007f9e0ff */
[----:B------:R-:W-:Y:S01]  /*11e60*/  IMAD R133, R101, UR44, RZ ;  /* 0x0000002c65857c24 */ /* 0x000fe2000f8e02ff */
[----:B------:R-:W-:Y:S01]  /*11e70*/  STL.64 [R1+0x1440], R16 ;  /* 0x0014401001007387 */ /* 0x000fe20000100a00 */
[C---:B------:R-:W-:Y:S01]  /*11e80*/  IMAD R110, R6.reuse, 0x134, RZ ;  /* 0x00000134066e7824 */ /* 0x040fe200078e02ff */
[-C--:B------:R-:W-:Y:S01]  /*11e90*/  LEA.HI.X.SX32 R101, R161, R5.reuse, 0x2, P0 ;  /* 0x00000005a1657211 */ /* 0x080fe200000f16ff */
[----:B------:R-:W-:Y:S01]  /*11ea0*/  IMAD R103, R6, 0x49, RZ ;  /* 0x0000004906677824 */ /* 0x000fe200078e02ff */
[----:B------:R-:W-:Y:S01]  /*11eb0*/  STL.64 [R1+0x1448], R18 ;  /* 0x0014481201007387 */ /* 0x000fe20000100a00 */
[-C--:B------:R-:W-:Y:S01]  /*11ec0*/  IADD3 R102, P0, PT, R102, R4.reuse, RZ ;  /* 0x0000000466667210 */ /* 0x080fe20007f1e0ff */
[C---:B------:R-:W-:Y:S01]  /*11ed0*/  IMAD R111, R6.reuse, 0x4d, RZ ;  /* 0x0000004d066f7824 */ /* 0x040fe200078e02ff */
[-C--:B------:R-:W-:Y:S01]  /*11ee0*/  LEA.HI.X.SX32 R107, R107, R5.reuse, 0x2, P4 ;  /* 0x000000056b6b7211 */ /* 0x080fe200020f16ff */
[----:B------:R2:W-:Y:S01]  /*11ef0*/  STL [R1+0x4f0], R8 ;  /* 0x0004f00801007387 */ /* 0x0005e20000100800 */
[----:B------:R-:W-:Y:S01]  /*11f00*/  IMAD R114, R6, 0x13c, RZ ;  /* 0x0000013c06727824 */ /* 0x000fe200078e02ff */
[----:B------:R-:W-:Y:S01]  /*11f10*/  IADD3 R110, P4, PT, R110, R4, RZ ;  /* 0x000000046e6e7210 */ /* 0x000fe20007f9e0ff */
[C---:B------:R-:W-:Y:S01]  /*11f20*/  IMAD R105, R6.reuse, 0x4a, RZ ;  /* 0x0000004a06697824 */ /* 0x040fe200078e02ff */
[----:B------:R-:W-:Y:S01]  /*11f30*/  LEA.HI.X.SX32 R103, R103, R5, 0x2, P0 ;  /* 0x0000000567677211 */ /* 0x000fe200000f16ff */
[----:B------:R-:W-:-:S02]  /*11f40*/  IMAD R115, R6, 0x4f, RZ ;  /* 0x0000004f06737824 */ /* 0x000fc400078e02ff */
[C---:B------:R-:W-:Y:S02]  /*11f50*/  IMAD R118, R6.reuse, 0x144, RZ ;  /* 0x0000014406767824 */ /* 0x040fe400078e02ff */
[C---:B------:R-:W-:Y:S02]  /*11f60*/  IMAD R108, R6.reuse, 0x130, RZ ;  /* 0x00000130066c7824 */ /* 0x040fe400078e02ff */
[C---:B------:R-:W-:Y:S02]  /*11f70*/  IMAD R119, R6.reuse, 0x51, RZ ;  /* 0x0000005106777824 */ /* 0x040fe400078e02ff */
[C---:B------:R-:W-:Y:S02]  /*11f80*/  IMAD R122, R6.reuse, 0x14c, RZ ;  /* 0x0000014c067a7824 */ /* 0x040fe400078e02ff */
[C---:B------:R-:W-:Y:S02]  /*11f90*/  IMAD R112, R6.reuse, 0x138, RZ ;  /* 0x0000013806707824 */ /* 0x040fe400078e02ff */
        /* <DEDUP_REMOVED lines=20> */
[----:B------:R-:W-:Y:S02]  /*120e0*/  IMAD R146, R6, 0x168, RZ ;  /* 0x0000016806927824 */ /* 0x000fe400078e02ff */
[----:B------:R-:W-:Y:S02]  /*120f0*/  IMAD R157, R154, UR56, RZ ;  /* 0x000000389a9d7c24 */ /* 0x000fe4000f8e02ff */
[----:B------:R-:W-:Y:S01]  /*12100*/  IMAD R140, R6, 0x5f, RZ ;  /* 0x0000005f068c7824 */ /* 0x000fe200078e02ff */
[----:B------:R-:W-:Y:S01]  /*12110*/  MOV R251, R240 ;  /* 0x000000f000fb7202 */ /* 0x000fe20000000f00 */
[----:B--2---:R-:W-:Y:S01]  /*12120*/  IMAD R8, R104, UR47, RZ ;  /* 0x0000002f68087c24 */ /* 0x004fe2000f8e02ff */
[----:B------:R-:W-:Y:S01]  /*12130*/  LEA.HI.X.SX32 R111, R111, R5, 0x2, P4 ;  /* 0x000000056f6f7211 */ /* 0x000fe200020f16ff */
[----:B------:R-:W-:Y:S01]  /*12140*/  IMAD R104, R6, 0x128, RZ ;  /* 0x0000012806687824 */ /* 0x000fe200078e02ff */
[----:B------:R-:W-:Y:S01]  /*12150*/  STL [R1+0x1458], R21 ;  /* 0x0014581501007387 */ /* 0x000fe20000100800 */
[----:B------:R-:W-:Y:S01]  /*12160*/  IADD3 R114, P4, PT, R114, R4, RZ ;  /* 0x0000000472727210 */ /* 0x000fe20007f9e0ff */
[----:B------:R-:W-:-:S02]  /*12170*/  IMAD R138, R6, 0x5a, RZ ;  /* 0x0000005a068a7824 */ /* 0x000fc400078e02ff */
[----:B------:R-:W-:Y:S01]  /*12180*/  IMAD R150, R6, 0x170, RZ ;  /* 0x0000017006967824 */ /* 0x000fe200078e02ff */
[----:B------:R-:W-:Y:S01]  /*12190*/  IADD3 R104, P0, PT, R104, R4, RZ ;  /* 0x0000000468687210 */ /* 0x000fe20007f1e0ff */
[----:B------:R2:W-:Y:S01]  /*121a0*/  STL [R1+0x4f4], R8 ;  /* 0x0004f40801007387 */ /* 0x0005e20000100800 */
[----:B------:R-:W-:Y:S02]  /*121b0*/  IMAD.MOV.U32 R250, RZ, RZ, R157 ;  /* 0x000000fffffa7224 */ /* 0x000fe400078e009d */
[C---:B------:R-:W-:Y:S01]  /*121c0*/  IMAD R132, R6.reuse, 0x5e, RZ ;  /* 0x0000005e06847824 */ /* 0x040fe200078e02ff */
[-C--:B------:R-:W-:Y:S01]  /*121d0*/  LEA.HI.X.SX32 R105, R105, R5.reuse, 0x2, P0 ;  /* 0x0000000569697211 */ /* 0x080fe200000f16ff */
[C---:B------:R-:W-:Y:S01]  /*121e0*/  IMAD R154, R6.reuse, 0x178, RZ ;  /* 0x00000178069a7824 */ /* 0x040fe200078e02ff */
[-C--:B------:R-:W-:Y:S01]  /*121f0*/  LEA.HI.X.SX32 R115, R115, R5.reuse, 0x2, P4 ;  /* 0x0000000573737211 */ /* 0x080fe200020f16ff */
[C---:B------:R-:W-:Y:S02]  /*12200*/  IMAD R158, R6.reuse, 0x180, RZ ;  /* 0x00000180069e7824 */ /* 0x040fe400078e02ff */
[C---:B------:R-:W-:Y:S01]  /*12210*/  IMAD R160, R6.reuse, 0x184, RZ ;  /* 0x0000018406a07824 */ /* 0x040fe200078e02ff */
[C---:B--2---:R-:W-:Y:S01]  /*12220*/  LEA R8, P0, R197.reuse, R0, 0x2 ;  /* 0x00000000c5087211 */ /* 0x044fe200078010ff */
[----:B------:R-:W-:Y:S01]  /*12230*/  IMAD R141, R6, 0x61, RZ ;  /* 0x00000061068d7824 */ /* 0x000fe200078e02ff */
[----:B------:R-:W-:Y:S01]  /*12240*/  IADD3 R118, P4, PT, R118, R4, RZ ;  /* 0x0000000476767210 */ /* 0x000fe20007f9e0ff */
[----:B------:R-:W-:Y:S01]  /*12250*/  IMAD.MOV.U32 R10, RZ, RZ, R164 ;  /* 0x000000ffff0a7224 */ /* 0x000fe200078e00a4 */
[----:B------:R-:W-:Y:S01]  /*12260*/  LEA.HI.X.SX32 R9, R197, R2, 0x2, P0 ;  /* 0x00000002c5097211 */ /* 0x000fe200000f16ff */
[----:B------:R-:W-:Y:S01]  /*12270*/  IMAD R142, R6, 0x62, RZ ;  /* 0x00000062068e7824 */ /* 0x000fe200078e02ff */
[-C--:B------:R-:W-:Y:S01]  /*12280*/  IADD3 R108, P0, PT, R108, R4.reuse, RZ ;  /* 0x000000046c6c7210 */ /* 0x080fe20007f1e0ff */
[----:B------:R-:W-:Y:S01]  /*12290*/  IMAD.MOV.U32 R248, RZ, RZ, R166 ;  /* 0x000000fffff87224 */ /* 0x000fe200078e00a6 */
[-C--:B------:R-:W-:Y:S01]  /*122a0*/  LEA.HI.X.SX32 R119, R119, R5.reuse, 0x2, P4 ;  /* 0x0000000577777211 */ /* 0x080fe200020f16ff */
[----:B------:R-:W-:Y:S01]  /*122b0*/  IMAD R143, R6, 0x63, RZ ;  /* 0x00000063068f7824 */ /* 0x000fe200078e02ff */
[-C--:B------:R-:W-:Y:S01]  /*122c0*/  IADD3 R122, P4, PT, R122, R4.reuse, RZ ;  /* 0x000000047a7a7210 */ /* 0x080fe20007f9e0ff */
[----:B------:R-:W-:Y:S01]  /*122d0*/  IMAD.MOV.U32 R12, RZ, RZ, R168 ;  /* 0x000000ffff0c7224 */ /* 0x000fe200078e00a8 */
[-C--:B------:R-:W-:Y:S01]  /*122e0*/  LEA.HI.X.SX32 R109, R162, R5.reuse, 0x2, P0 ;  /* 0x00000005a26d7211 */ /* 0x080fe200000f16ff */
[----:B------:R-:W-:Y:S01]  /*122f0*/  IMAD.MOV.U32 R247, RZ, RZ, R170 ;  /* 0x000000fffff77224 */ /* 0x000fe200078e00aa */
[-C--:B------:R-:W-:Y:S01]  /*12300*/  IADD3 R112, P0, PT, R112, R4.reuse, RZ ;  /* 0x0000000470707210 */ /* 0x080fe20007f1e0ff */
[----:B------:R-:W-:Y:S01]  /*12310*/  IMAD.MOV.U32 R246, RZ, RZ, R165 ;  /* 0x000000fffff67224 */ /* 0x000fe200078e00a5 */
[-C--:B------:R-:W-:Y:S01]  /*12320*/  LEA.HI.X.SX32 R123, R123, R5.reuse, 0x2, P4 ;  /* 0x000000057b7b7211 */ /* 0x080fe200020f16ff */
[----:B------:R-:W-:Y:S01]  /*12330*/  IMAD R194, R171, UR56, RZ ;  /* 0x00000038abc27c24 */ /* 0x000fe2000f8e02ff */
[-C--:B------:R-:W-:Y:S01]  /*12340*/  IADD3 R126, P4, PT, R126, R4.reuse, RZ ;  /* 0x000000047e7e7210 */ /* 0x080fe20007f9e0ff */
[----:B------:R-:W-:Y:S01]  /*12350*/  IMAD R169, R6, 0x65, RZ ;  /* 0x0000006506a97824 */ /* 0x000fe200078e02ff */
[-C--:B------:R-:W-:Y:S01]  /*12360*/  LEA.HI.X.SX32 R113, R113, R5.reuse, 0x2, P0 ;  /* 0x0000000571717211 */ /* 0x080fe200000f16ff */
[----:B------:R-:W-:Y:S01]  /*12370*/  IMAD.MOV.U32 R245, RZ, RZ, R174 ;  /* 0x000000fffff57224 */ /* 0x000fe200078e00ae */
[-C--:B------:R-:W-:Y:S01]  /*12380*/  IADD3 R116, P0, PT, R116, R4.reuse, RZ ;  /* 0x0000000474747210 */ /* 0x080fe20007f1e0ff */
[----:B------:R-:W-:Y:S01]  /*12390*/  IMAD R196, R173, UR56, RZ ;  /* 0x00000038adc47c24 */ /* 0x000fe2000f8e02ff */
[-C--:B------:R-:W-:Y:S01]  /*123a0*/  LEA.HI.X.SX32 R127, R127, R5.reuse, 0x2, P4 ;  /* 0x000000057f7f7211 */ /* 0x080fe200020f16ff */
[----:B------:R-:W-:Y:S01]  /*123b0*/  IMAD.MOV.U32 R15, RZ, RZ, R178 ;  /* 0x000000ffff0f7224 */ /* 0x000fe200078e00b2 */
[----:B------:R-:W-:Y:S01]  /*123c0*/  IADD3 R130, P4, PT, R130, R4, RZ ;  /* 0x0000000482827210 */ /* 0x000fe20007f9e0ff */
[----:B------:R2:W-:Y:S01]  /*123d0*/  STL.64 [R1+0x968], R8 ;  /* 0x0009680801007387 */ /* 0x0005e20000100a00 */
[----:B------:R-:W-:-:S02]  /*123e0*/  LEA.HI.X.SX32 R117, R163, R5, 0x2, P0 ;  /* 0x00000005a3757211 */ /* 0x000fc400000f16ff */
[----:B------:R-:W-:Y:S01]  /*123f0*/  MOV R249, R176 ;  /* 0x000000b000f97202 */ /* 0x000fe20000000f00 */
[----:B------:R-:W3:Y:S01]  /*12400*/  LDL.LU R14, [R1+0xd8] ;  /* 0x0000d800010e7983 */ /* 0x000ee20000300800 */
[-C--:B------:R-:W-:Y:S01]  /*12410*/  IADD3 R120, P0, PT, R120, R4.reuse, RZ ;  /* 0x0000000478787210 */ /* 0x080fe20007f1e0ff */
[----:B------:R-:W-:Y:S01]  /*12420*/  IMAD R226, R177, UR56, RZ ;  /* 0x00000038b1e27c24 */ /* 0x000fe2000f8e02ff */
[-C--:B------:R-:W-:Y:S01]  /*12430*/  LEA.HI.X.SX32 R131, R131, R5.reuse, 0x2, P4 ;  /* 0x0000000583837211 */ /* 0x080fe200020f16ff */
[----:B------:R-:W4:Y:S01]  /*12440*/  LDL.LU R240, [R1+0x80] ;  /* 0x0000800001f07983 */ /* 0x000f220000300800 */
[-C--:B------:R-:W-:Y:S01]  /*12450*/  IADD3 R144, P4, PT, R144, R4.reuse, RZ ;  /* 0x0000000490907210 */ /* 0x080fe20007f9e0ff */
[----:B------:R-:W-:Y:S01]  /*12460*/  IMAD R232, R179, UR56, RZ ;  /* 0x00000038b3e87c24 */ /* 0x000fe2000f8e02ff */
[-C--:B------:R-:W-:Y:S01]  /*12470*/  LEA.HI.X.SX32 R121, R121, R5.reuse, 0x2, P0 ;  /* 0x0000000579797211 */ /* 0x080fe200000f16ff */
[----:B------:R-:W4:Y:S01]  /*12480*/  LDL.LU R16, [R1+0xa0] ;  /* 0x0000a00001107983 */ /* 0x000f220000300800 */
[----:B------:R-:W-:Y:S01]  /*12490*/  IADD3 R124, P0, PT, R124, R4, RZ ;  /* 0x000000047c7c7210 */ /* 0x000fe20007f1e0ff */
[----:B------:R-:W-:Y:S01]  /*124a0*/  IMAD.MOV.U32 R13, RZ, RZ, R180 ;  /* 0x000000ffff0d7224 */ /* 0x000fe200078e00b4 */
[----:B------:R-:W-:-:S02]  /*124b0*/  LEA.HI.X.SX32 R145, R139, R5, 0x2, P4 ;  /* 0x000000058b917211 */ /* 0x000fc400020f16ff */
[----:B------:R-:W-:Y:S01]  /*124c0*/  MOV R11, R182 ;  /* 0x000000b6000b7202 */ /* 0x000fe20000000f00 */
[----:B------:R-:W-:Y:S01]  /*124d0*/  IMAD R181, R6, 0x6b, RZ ;  /* 0x0000006b06b57824 */ /* 0x000fe200078e02ff */
[-C--:B------:R-:W-:Y:S01]  /*124e0*/  IADD3 R148, P4, PT, R148, R4.reuse, RZ ;  /* 0x0000000494947210 */ /* 0x080fe20007f9e0ff */
[----:B------:R-:W-:Y:S01]  /*124f0*/  IMAD.MOV.U32 R242, RZ, RZ, R186 ;  /* 0x000000fffff27224 */ /* 0x000fe200078e00ba */
[-C--:B------:R-:W-:Y:S01]  /*12500*/  LEA.HI.X.SX32 R125, R125, R5.reuse, 0x2, P0 ;  /* 0x000000057d7d7211 */ /* 0x080fe200000f16ff */
[----:B------:R-:W-:Y:S01]  /*12510*/  IMAD R190, R185, UR56, RZ ;  /* 0x00000038b9be7c24 */ /* 0x000fe2000f8e02ff */
[-C--:B------:R-:W-:Y:S01]  /*12520*/  IADD3 R128, P0, PT, R128, R4.reuse, RZ ;  /* 0x0000000480807210 */ /* 0x080fe20007f1e0ff */
[----:B------:R-:W-:Y:S01]  /*12530*/  IMAD.MOV.U32 R243, RZ, RZ, R188 ;  /* 0x000000fffff37224 */ /* 0x000fe200078e00bc */
[-C--:B------:R-:W-:Y:S01]  /*12540*/  LEA.HI.X.SX32 R149, R137, R5.reuse, 0x2, P4 ;  /* 0x0000000589957211 */ /* 0x080fe200020f16ff */
[----:B------:R-:W-:Y:S01]  /*12550*/  IMAD R187, R6, 0x6e, RZ ;  /* 0x0000006e06bb7824 */ /* 0x000fe200078e02ff */
[-C--:B------:R-:W-:Y:S01]  /*12560*/  IADD3 R152, P4, PT, R152, R4.reuse, RZ ;  /* 0x0000000498987210 */ /* 0x080fe20007f9e0ff */
[----:B------:R-:W-:Y:S01]  /*12570*/  IMAD R225, R189, UR56, RZ ;  /* 0x00000038bde17c24 */ /* 0x000fe2000f8e02ff */
[-C--:B------:R-:W-:Y:S01]  /*12580*/  LEA.HI.X.SX32 R129, R129, R5.reuse, 0x2, P0 ;  /* 0x0000000581817211 */ /* 0x080fe200000f16ff */
[----:B------:R-:W-:Y:S01]  /*12590*/  IMAD R239, R239, UR56, RZ ;  /* 0x00000038efef7c24 */ /* 0x000fe2000f8e02ff */
        /* <DEDUP_REMOVED lines=8> */
[----:B------:R-:W-:Y:S01]  /*12620*/  IADD3 R146, P0, PT, R146, R4, RZ ;  /* 0x0000000492927210 */ /* 0x000fe20007f1e0ff */
[----:B------:R-:W-:Y:S01]  /*12630*/  IMAD R215, R215, UR56, RZ ;  /* 0x00000038d7d77c24 */ /* 0x000fe2000f8e02ff */
[-C--:B------:R-:W-:Y:S01]  /*12640*/  LEA.HI.X.SX32 R157, R140, R5.reuse, 0x2, P4 ;  /* 0x000000058c9d7211 */ /* 0x080fe200020f16ff */
[----:B------:R-:W-:Y:S01]  /*12650*/  IMAD R214, R214, UR56, RZ ;  /* 0x00000038d6d67c24 */ /* 0x000fe2000f8e02ff */
[----:B------:R-:W4:Y:S01]  /*12660*/  LDL.LU R140, [R1+0x98] ;  /* 0x00009800018c7983 */ /* 0x000f220000300800 */
[----:B------:R-:W-:Y:S01]  /*12670*/  LEA.HI.X.SX32 R147, R138, R5, 0x2, P0 ;  /* 0x000000058a937211 */ /* 0x000fe200000f16ff */
[----:B------:R-:W-:Y:S01]  /*12680*/  IMAD R213, R213, UR56, RZ ;  /* 0x00000038d5d57c24 */ /* 0x000fe2000f8e02ff */
[----:B------:R-:W1:Y:S01]  /*12690*/  LDCU UR47, c[0x0][0x3b0] ;  /* 0x00007600ff2f77ac */ /* 0x000e620008000800 */
[----:B------:R-:W4:Y:S01]  /*126a0*/  LDL.LU R19, [R1+0xec] ;  /* 0x0000ec0001137983 */ /* 0x000f220000300800 */
[----:B------:R-:W-:-:S02]  /*126b0*/  IMAD R212, R212, UR56, RZ ;  /* 0x00000038d4d47c24 */ /* 0x000fc4000f8e02ff */
[----:B------:R-:W-:Y:S01]  /*126c0*/  IMAD R211, R211, UR56, RZ ;  /* 0x00000038d3d37c24 */ /* 0x000fe2000f8e02ff */
[----:B------:R-:W4:Y:S01]  /*126d0*/  LDL.LU R138, [R1+0x84] ;  /* 0x00008400018a7983 */ /* 0x000f220000300800 */
[-C--:B------:R-:W-:Y:S01]  /*126e0*/  IADD3 R150, P0, PT, R150, R4.reuse, RZ ;  /* 0x0000000496967210 */ /* 0x080fe20007f1e0ff */
[----:B------:R-:W-:Y:S01]  /*126f0*/  IMAD R210, R210, UR56, RZ ;  /* 0x00000038d2d27c24 */ /* 0x000fe2000f8e02ff */
[----:B------:R-:W1:Y:S02]  /*12700*/  LDCU UR45, c[0x0][0x3b0] ;  /* 0x00007600ff2d77ac */ /* 0x000e640008000800 */
[-C--:B------:R-:W-:Y:S02]  /*12710*/  LEA.HI.X.SX32 R151, R151, R5.reuse, 0x2, P0 ;  /* 0x0000000597977211 */ /* 0x080fe400000f16ff */
[----:B------:R-:W-:Y:S01]  /*12720*/  IADD3 R154, P0, PT, R154, R4, RZ ;  /* 0x000000049a9a7210 */ /* 0x000fe20007f1e0ff */
[----:B------:R-:W-:Y:S01]  /*12730*/  IMAD R162, R6, 0x188, RZ ;  /* 0x0000018806a27824 */ /* 0x000fe200078e02ff */
[----:B------:R-:W1:Y:S02]  /*12740*/  LDCU UR50, c[0x0][0x3b0] ;  /* 0x00007600ff3277ac */ /* 0x000e640008000800 */
[----:B------:R-:W-:-:S02]  /*12750*/  LEA.HI.X.SX32 R155, R132, R5, 0x2, P0 ;  /* 0x00000005849b7211 */ /* 0x000fc400000f16ff */
[-C--:B------:R-:W-:Y:S01]  /*12760*/  IADD3 R158, P0, PT, R158, R4.reuse, RZ ;  /* 0x000000049e9e7210 */ /* 0x080fe20007f1e0ff */
[----:B------:R-:W-:Y:S01]  /*12770*/  IMAD R164, R6, 0x18c, RZ ;  /* 0x0000018c06a47824 */ /* 0x000fe200078e02ff */
[-C--:B------:R-:W-:Y:S01]  /*12780*/  IADD3 R160, P4, PT, R160, R4.reuse, RZ ;  /* 0x00000004a0a07210 */ /* 0x080fe20007f9e0ff */
[----:B------:R-:W-:Y:S01]  /*12790*/  IMAD R166, R6, 0x190, RZ ;  /* 0x0000019006a67824 */ /* 0x000fe200078e02ff */
[-C--:B------:R-:W-:Y:S01]  /*127a0*/  LEA.HI.X.SX32 R159, R159, R5.reuse, 0x2, P0 ;  /* 0x000000059f9f7211 */ /* 0x080fe200000f16ff */
[----:B------:R-:W-:Y:S01]  /*127b0*/  IMAD R209, R209, UR56, RZ ;  /* 0x00000038d1d17c24 */ /* 0x000fe2000f8e02ff */
[-C--:B------:R-:W-:Y:S01]  /*127c0*/  IADD3 R162, P0, PT, R162, R4.reuse, RZ ;  /* 0x00000004a2a27210 */ /* 0x080fe20007f1e0ff */
[C---:B------:R-:W-:Y:S01]  /*127d0*/  IMAD R168, R6.reuse, 0x194, RZ ;  /* 0x0000019406a87824 */ /* 0x040fe200078e02ff */
[-C--:B------:R-:W-:Y:S01]  /*127e0*/  LEA.HI.X.SX32 R161, R141, R5.reuse, 0x2, P4 ;  /* 0x000000058da17211 */ /* 0x080fe200020f16ff */
[----:B------:R-:W-:Y:S01]  /*127f0*/  IMAD R170, R6, 0x198, RZ ;  /* 0x0000019806aa7824 */ /* 0x000fe200078e02ff */
[-C--:B------:R-:W-:Y:S01]  /*12800*/  IADD3 R164, P4, PT, R164, R4.reuse, RZ ;  /* 0x00000004a4a47210 */ /* 0x080fe20007f9e0ff */
[----:B------:R-:W-:Y:S01]  /*12810*/  IMAD R208, R208, UR56, RZ ;  /* 0x00000038d0d07c24 */ /* 0x000fe2000f8e02ff */
[-C--:B------:R-:W-:Y:S01]  /*12820*/  LEA.HI.X.SX32 R163, R142, R5.reuse, 0x2, P0 ;  /* 0x000000058ea37211 */ /* 0x080fe200000f16ff */
[----:B------:R-:W-:Y:S01]  /*12830*/  IMAD R207, R207, UR56, RZ ;  /* 0x00000038cfcf7c24 */ /* 0x000fe2000f8e02ff */
[-C--:B------:R-:W-:Y:S01]  /*12840*/  IADD3 R166, P0, PT, R166, R4.reuse, RZ ;  /* 0x00000004a6a67210 */ /* 0x080fe20007f1e0ff */
[----:B--2---:R-:W-:Y:S01]  /*12850*/  IMAD.MOV.U32 R8, RZ, RZ, R172 ;  /* 0x000000ffff087224 */ /* 0x004fe200078e00ac */
[-C--:B------:R-:W-:Y:S01]  /*12860*/  LEA.HI.X.SX32 R165, R143, R5.reuse, 0x2, P4 ;  /* 0x000000058fa57211 */ /* 0x080fe200020f16ff */
[----:B------:R-:W-:Y:S01]  /*12870*/  IMAD R171, R6, 0x66, RZ ;  /* 0x0000006606ab7824 */ /* 0x000fe200078e02ff */
[-C--:B------:R-:W-:Y:S01]  /*12880*/  IADD3 R168, P4, PT, R168, R4.reuse, RZ ;  /* 0x00000004a8a87210 */ /* 0x080fe20007f9e0ff */
[C---:B------:R-:W-:Y:S01]  /*12890*/  IMAD R172, R6.reuse, 0x19c, RZ ;  /* 0x0000019c06ac7824 */ /* 0x040fe200078e02ff */
        /* <DEDUP_REMOVED lines=15> */
[----:B------:R-:W-:Y:S01]  /*12990*/  IMAD R182, R6, 0x1b0, RZ ;  /* 0x000001b006b67824 */ /* 0x000fe200078e02ff */
[-C--:B------:R-:W-:Y:S01]  /*129a0*/  LEA.HI.X.SX32 R175, R175, R5.reuse, 0x2, P0 ;  /* 0x00000005afaf7211 */ /* 0x080fe200000f16ff */
[----:B------:R-:W-:Y:S01]  /*129b0*/  IMAD.MOV.U32 R9, RZ, RZ, R184 ;  /* 0x000000ffff097224 */ /* 0x000fe200078e00b8 */
        /* <DEDUP_REMOVED lines=17> */
[----:B------:R-:W2:Y:S01]  /*12ad0*/  LDL.LU R143, [R1+0xb8] ;  /* 0x0000b800018f7983 */ /* 0x000ea20000300800 */
[-C--:B------:R-:W-:Y:S01]  /*12ae0*/  LEA.HI.X.SX32 R185, R185, R5.reuse, 0x2, P4 ;  /* 0x00000005b9b97211 */ /* 0x080fe200020f16ff */
[----:B------:R-:W-:Y:S01]  /*12af0*/  IMAD R206, R206, UR56, RZ ;  /* 0x00000038cece7c24 */ /* 0x000fe2000f8e02ff */
[-C--:B------:R-:W-:Y:S01]  /*12b00*/  IADD3 R188, P4, PT, R188, R4.reuse, RZ ;  /* 0x00000004bcbc7210 */ /* 0x080fe20007f9e0ff */
[----:B------:R-:W-:Y:S01]  /*12b10*/  IMAD.MOV.U32 R15, RZ, RZ, R225 ;  /* 0x000000ffff0f7224 */ /* 0x000fe200078e00e1 */
[-C--:B------:R-:W-:Y:S01]  /*12b20*/  LEA.HI.X.SX32 R187, R187, R5.reuse, 0x2, P0 ;  /* 0x00000005bbbb7211 */ /* 0x080fe200000f16ff */
[----:B------:R-:W2:Y:S01]  /*12b30*/  LDL.LU R132, [R1+0xbc] ;  /* 0x0000bc0001847983 */ /* 0x000ea20000300800 */
[----:B------:R-:W-:Y:S01]  /*12b40*/  IADD3 R190, P0, PT, R190, R4, RZ ;  /* 0x00000004bebe7210 */ /* 0x000fe20007f1e0ff */
[----:B------:R-:W-:Y:S01]  /*12b50*/  IMAD R205, R205, UR56, RZ ;  /* 0x00000038cdcd7c24 */ /* 0x000fe2000f8e02ff */
[-C--:B------:R-:W-:Y:S01]  /*12b60*/  LEA.HI.X.SX32 R189, R189, R5.reuse, 0x2, P4 ;  /* 0x00000005bdbd7211 */ /* 0x080fe200020f16ff */
[----:B------:R-:W-:Y:S01]  /*12b70*/  IMAD R204, R204, UR56, RZ ;  /* 0x00000038cccc7c24 */ /* 0x000fe2000f8e02ff */
[----:B------:R-:W-:Y:S01]  /*12b80*/  LEA.HI.X.SX32 R191, R191, R5, 0x2, P0 ;  /* 0x00000005bfbf7211 */ /* 0x000fe200000f16ff */
[----:B------:R-:W-:Y:S01]  /*12b90*/  IMAD R203, R203, UR56, RZ ;  /* 0x00000038cbcb7c24 */ /* 0x000fe2000f8e02ff */
[----:B------:R-:W-:Y:S01]  /*12ba0*/  LEA R136, P0, R252, R0, 0x2 ;  /* 0x00000000fc887211 */ /* 0x000fe200078010ff */
[----:B------:R-:W-:Y:S01]  /*12bb0*/  IMAD R202, R202, UR56, RZ ;  /* 0x00000038caca7c24 */ /* 0x000fe2000f8e02ff */
[----:B------:R-:W1:Y:S02]  /*12bc0*/  LDCU UR49, c[0x0][0x3b0] ;  /* 0x00007600ff3177ac */ /* 0x000e640008000800 */
[----:B------:R-:W-:Y:S01]  /*12bd0*/  LEA.HI.X.SX32 R137, R252, R2, 0x2, P0 ;  /* 0x00000002fc897211 */ /* 0x000fe200000f16ff */
[----:B------:R-:W-:Y:S01]  /*12be0*/  IMAD.MOV.U32 R139, RZ, RZ, R17 ;  /* 0x000000ffff8b7224 */ /* 0x000fe200078e0011 */
[----:B------:R-:W1:Y:S01]  /*12bf0*/  LDCU UR48, c[0x0][0x3b0] ;  /* 0x00007600ff3077ac */ /* 0x000e620008000800 */
[----:B------:R-:W-:-:S02]  /*12c00*/  IMAD.MOV.U32 R17, RZ, RZ, R15 ;  /* 0x000000ffff117224 */ /* 0x000fc400078e000f */
[----:B------:R-:W-:Y:S01]  /*12c10*/  IMAD R201, R201, UR56, RZ ;  /* 0x00000038c9c97c24 */ /* 0x000fe2000f8e02ff */
[----:B------:R-:W1:Y:S01]  /*12c20*/  LDCU UR46, c[0x0][0x3b0] ;  /* 0x00007600ff2e77ac */ /* 0x000e620008000800 */
[----:B------:R-:W-:Y:S02]  /*12c30*/  IMAD R198, R198, UR56, RZ ;  /* 0x00000038c6c67c24 */ /* 0x000fe4000f8e02ff */
[----:B------:R-:W-:Y:S01]  /*12c40*/  IMAD R195, R195, UR56, RZ ;  /* 0x00000038c3c37c24 */ /* 0x000fe2000f8e02ff */
[----:B------:R-:W1:Y:S01]  /*12c50*/  LDCU UR44, c[0x0][0x3b0] ;  /* 0x00007600ff2c77ac */ /* 0x000e620008000800 */
[----:B---3--:R-:W-:Y:S01]  /*12c60*/  IMAD R18, R14, UR43, RZ ;  /* 0x0000002b0e127c24 */ /* 0x008fe2000f8e02ff */
[----:B------:R-:W3:Y:S01]  /*12c70*/  LDCU UR43, c[0x0][0x3b0] ;  /* 0x00007600ff2b77ac */ /* 0x000ee20008000800 */
[----:B------:R-:W-:Y:S02]  /*12c80*/  IMAD.MOV.U32 R14, RZ, RZ, R12 ;  /* 0x000000ffff0e7224 */ /* 0x000fe400078e000c */
[----:B------:R-:W-:Y:S01]  /*12c90*/  IMAD.MOV.U32 R12, RZ, RZ, R224 ;  /* 0x000000ffff0c7224 */ /* 0x000fe200078e00e0 */
[----:B------:R-:W-:-:S04]  /*12ca0*/  LEA R224, P4, R239, R0, 0x2 ;  /* 0x00000000efe07211 */ /* 0x000fc800078810ff */
[----:B------:R-:W-:-:S05]  /*12cb0*/  LEA.HI.X.SX32 R225, R239, R2, 0x2, P4 ;  /* 0x00000002efe17211 */ /* 0x000fca00020f16ff */
[----:B------:R-:W-:Y:S04]  /*12cc0*/  STL.64 [R1+0x458], R224 ;  /* 0x000458e001007387 */ /* 0x000fe80000100a00 */
[----:B------:R1:W-:Y:S01]  /*12cd0*/  STL.64 [R1+0x450], R136 ;  /* 0x0004508801007387 */ /* 0x0003e20000100a00 */
[----:B------:R-:W-:Y:S01]  /*12ce0*/  IMAD.MOV.U32 R15, RZ, RZ, R12 ;  /* 0x000000ffff0f7224 */ /* 0x000fe200078e000c */
[----:B------:R-:W-:Y:S01]  /*12cf0*/  MOV R197, R14 ;  /* 0x0000000e00c57202 */ /* 0x000fe20000000f00 */
[----:B------:R-:W-:Y:S01]  /*12d00*/  IMAD.MOV.U32 R12, RZ, RZ, R11 ;  /* 0x000000ffff0c7224 */ /* 0x000fe200078e000b */
[----:B------:R-:W-:Y:S01]  /*12d10*/  MOV R11, R9 ;  /* 0x00000009000b7202 */ /* 0x000fe20000000f00 */
[----:B-1----:R-:W2:Y:S01]  /*12d20*/  LDL.LU R136, [R1+0x9c] ;  /* 0x00009c0001887983 */ /* 0x002ea20000300800 */
[----:B----4-:R-:W-:Y:S01]  /*12d30*/  LEA R224, P4, R240, R0, 0x2 ;  /* 0x00000000f0e07211 */ /* 0x010fe200078810ff */
[----:B------:R-:W-:-:S02]  /*12d40*/  IMAD.MOV.U32 R14, RZ, RZ, R13 ;  /* 0x000000ffff0e7224 */ /* 0x000fc400078e000d */
[----:B------:R-:W-:Y:S02]  /*12d50*/  IMAD.MOV.U32 R9, RZ, RZ, R244 ;  /* 0x000000ffff097224 */ /* 0x000fe400078e00f4 */
[----:B------:R-:W-:Y:S02]  /*12d60*/  IMAD.MOV.U32 R13, RZ, RZ, R8 ;  /* 0x000000ffff0d7224 */ /* 0x000fe400078e0008 */
[----:B------:R-:W-:Y:S01]  /*12d70*/  IMAD.MOV.U32 R244, RZ, RZ, R234 ;  /* 0x000000fffff47224 */ /* 0x000fe200078e00ea */
[----:B------:R-:W-:Y:S01]  /*12d80*/  LEA.HI.X.SX32 R225, R240, R2, 0x2, P4 ;  /* 0x00000002f0e17211 */ /* 0x000fe200020f16ff */
[----:B------:R-:W-:Y:S02]  /*12d90*/  IMAD.MOV.U32 R8, RZ, RZ, R242 ;  /* 0x000000ffff087224 */ /* 0x000fe400078e00f2 */
[----:B------:R-:W-:Y:S02]  /*12da0*/  IMAD.MOV.U32 R242, RZ, RZ, R243 ;  /* 0x000000fffff27224 */ /* 0x000fe400078e00f3 */
[----:B------:R-:W-:Y:S01]  /*12db0*/  IMAD.MOV.U32 R243, RZ, RZ, R251 ;  /* 0x000000fffff37224 */ /* 0x000fe200078e00fb */
[----:B------:R-:W-:-:S02]  /*12dc0*/  LEA R234, P0, R138, R0, 0x2 ;  /* 0x000000008aea7211 */ /* 0x000fc400078010ff */
[----:B------:R-:W-:Y:S02]  /*12dd0*/  MOV R251, R235 ;  /* 0x000000eb00fb7202 */ /* 0x000fe40000000f00 */
[----:B------:R-:W-:Y:S01]  /*12de0*/  LEA.HI.X.SX32 R235, R138, R2, 0x2, P0 ;  /* 0x000000028aeb7211 */ /* 0x000fe200000f16ff */
[----:B------:R1:W-:Y:S01]  /*12df0*/  STL.64 [R1+0x448], R224 ;  /* 0x000448e001007387 */ /* 0x0003e20000100a00 */
[----:B------:R-:W-:Y:S02]  /*12e00*/  IMAD R21, R19, UR42, RZ ;  /* 0x0000002a13157c24 */ /* 0x000fe4000f8e02ff */
[----:B------:R-:W-:Y:S01]  /*12e10*/  IMAD.MOV.U32 R137, RZ, RZ, R139 ;  /* 0x000000ffff897224 */ /* 0x000fe200078e008b */
[----:B------:R-:W-:Y:S01]  /*12e20*/  LEA R240, P4, R140, R0, 0x2 ;  /* 0x000000008cf07211 */ /* 0x000fe200078810ff */
[----:B-1----:R-:W4:Y:S01]  /*12e30*/  LDL.LU.64 R224, [R1+0x14a8] ;  /* 0x0014a80001e07983 */ /* 0x002f220000300a00 */
[----:B------:R-:W-:Y:S01]  /*12e40*/  IMAD.MOV.U32 R138, RZ, RZ, R197 ;  /* 0x000000ffff8a7224 */ /* 0x000fe200078e00c5 */
[----:B------:R-:W1:Y:S02]  /*12e50*/  LDCU UR42, c[0x0][0x3b0] ;  /* 0x00007600ff2a77ac */ /* 0x000e640008000800 */
[----:B------:R-:W3:Y:S04]  /*12e60*/  LDL.LU R19, [R1+0xf8] ;  /* 0x0000f80001137983 */ /* 0x000ee80000300800 */
[----:B------:R1:W-:Y:S04]  /*12e70*/  STL.64 [R1+0x440], R234 ;  /* 0x000440ea01007387 */ /* 0x0003e80000100a00 */
[----:B-1----:R-:W3:Y:S04]  /*12e80*/  LDL.LU.64 R234, [R1+0x14a0] ;  /* 0x0014a00001ea7983 */ /* 0x002ee80000300a00 */
[----:B------:R-:W3:Y:S01]  /*12e90*/  LDL.LU R252, [R1+0xa4] ;  /* 0x0000a40001fc7983 */ /* 0x000ee20000300800 */
[----:B------:R-:W-:Y:S01]  /*12ea0*/  IMAD.MOV.U32 R139, RZ, RZ, R17 ;  /* 0x000000ffff8b7224 */ /* 0x000fe200078e0011 */
[----:B------:R-:W-:Y:S01]  /*12eb0*/  MOV R17, R12 ;  /* 0x0000000c00117202 */ /* 0x000fe20000000f00 */
[----:B------:R-:W-:-:S02]  /*12ec0*/  IMAD.MOV.U32 R12, RZ, RZ, R13 ;  /* 0x000000ffff0c7224 */ /* 0x000fc400078e000d */
[----:B------:R-:W-:Y:S01]  /*12ed0*/  IMAD.MOV.U32 R13, RZ, RZ, R9 ;  /* 0x000000ffff0d7224 */ /* 0x000fe200078e0009 */
[----:B------:R-:W-:Y:S01]  /*12ee0*/  MOV R9, R251 ;  /* 0x000000fb00097202 */ /* 0x000fe20000000f00 */
[----:B------:R-:W-:Y:S02]  /*12ef0*/  IMAD.MOV.U32 R197, RZ, RZ, R14 ;  /* 0x000000ffffc57224 */ /* 0x000fe400078e000e */
[----:B------:R-:W-:Y:S02]  /*12f00*/  IMAD.MOV.U32 R251, RZ, RZ, R236 ;  /* 0x000000fffffb7224 */ /* 0x000fe400078e00ec */
[----:B------:R-:W-:Y:S02]  /*12f10*/  IMAD.MOV.U32 R14, RZ, RZ, R11 ;  /* 0x000000ffff0e7224 */ /* 0x000fe400078e000b */
[----:B------:R-:W-:Y:S02]  /*12f20*/  IMAD.MOV.U32 R11, RZ, RZ, R8 ;  /* 0x000000ffff0b7224 */ /* 0x000fe400078e0008 */
[----:B------:R-:W-:Y:S01]  /*12f30*/  IMAD.MOV.U32 R141, RZ, RZ, R241 ;  /* 0x000000ffff8d7224 */ /* 0x000fe200078e00f1 */
[----:B------:R-:W-:Y:S01]  /*12f40*/  LEA.HI.X.SX32 R241, R140, R2, 0x2, P4 ;  /* 0x000000028cf17211 */ /* 0x000fe200020f16ff */
[----:B------:R-:W-:-:S02]  /*12f50*/  IMAD.MOV.U32 R8, RZ, RZ, R244 ;  /* 0x000000ffff087224 */ /* 0x000fc400078e00f4 */
[----:B------:R-:W-:Y:S02]  /*12f60*/  IMAD.MOV.U32 R244, RZ, RZ, R237 ;  /* 0x000000fffff47224 */ /* 0x000fe400078e00ed */
[----:B------:R1:W-:Y:S01]  /*12f70*/  STL.64 [R1+0x438], R240 ;  /* 0x000438f001007387 */ /* 0x0003e20000100a00 */
[----:B------:R-:W-:Y:S02]  /*12f80*/  IMAD.MOV.U32 R140, RZ, RZ, R137 ;  /* 0x000000ffff8c7224 */ /* 0x000fe400078e0089 */
[----:B------:R-:W-:Y:S02]  /*12f90*/  IMAD.MOV.U32 R137, RZ, RZ, R141 ;  /* 0x000000ffff897224 */ /* 0x000fe400078e008d */
[----:B------:R-:W-:Y:S01]  /*12fa0*/  IMAD.MOV.U32 R239, RZ, RZ, R140 ;  /* 0x000000ffffef7224 */ /* 0x000fe200078e008c */
[----:B-1----:R-:W-:Y:S02]  /*12fb0*/  LEA R240, P4, R16, R0, 0x2 ;  /* 0x0000000010f07211 */ /* 0x002fe400078810ff */
[----:B------:R-:W-:-:S02]  /*12fc0*/  MOV R141, R137 ;  /* 0x00000089008d7202 */ /* 0x000fc40000000f00 */
[----:B------:R-:W-:Y:S02]  /*12fd0*/  LEA.HI.X.SX32 R241, R16, R2, 0x2, P4 ;  /* 0x0000000210f17211 */ /* 0x000fe400020f16ff */
[-C--:B------:R-:W-:Y:S02]  /*12fe0*/  LEA R140, P4, R137, R0.reuse, 0x2 ;  /* 0x00000000898c7211 */ /* 0x080fe400078810ff */
[----:B--2---:R-:W-:-:S04]  /*12ff0*/  LEA R236, P0, R136, R0, 0x2 ;  /* 0x0000000088ec7211 */ /* 0x004fc800078010ff */
[----:B------:R-:W-:-:S05]  /*13000*/  LEA.HI.X.SX32 R237, R136, R2, 0x2, P0 ;  /* 0x0000000288ed7211 */ /* 0x000fca00000f16ff */
[----:B------:R1:W-:Y:S04]  /*13010*/  STL.64 [R1+0x530], R236 ;  /* 0x000530ec01007387 */ /* 0x0003e80000100a00 */
[----:B-1----:R-:W2:Y:S04]  /*13020*/  LDL.LU.64 R236, [R1+0x1498] ;  /* 0x0014980001ec7983 */ /* 0x002ea80000300a00 */
[----:B------:R-:W2:Y:S04]  /*13030*/  LDL.LU R142, [R1+0xac] ;  /* 0x0000ac00018e7983 */ /* 0x000ea80000300800 */
[----:B------:R1:W-:Y:S04]  /*13040*/  STL.64 [R1+0x630], R240 ;  /* 0x000630f001007387 */ /* 0x0003e80000100a00 */
[----:B-1----:R-:W4:Y:S04]  /*13050*/  LDL.LU.64 R240, [R1+0x1490] ;  /* 0x0014900001f07983 */ /* 0x002f280000300a00 */
[----:B------:R-:W4:Y:S01]  /*13060*/  LDL.LU R16, [R1+0x114] ;  /* 0x0001140001107983 */ /* 0x000f220000300800 */
[----:B---3--:R-:W-:-:S04]  /*13070*/  LEA R136, P0, R252, R0, 0x2 ;  /* 0x00000000fc887211 */ /* 0x008fc800078010ff */
[----:B------:R-:W-:-:S05]  /*13080*/  LEA.HI.X.SX32 R137, R252, R2, 0x2, P0 ;  /* 0x00000002fc897211 */ /* 0x000fca00000f16ff */
[----:B------:R-:W-:Y:S04]  /*13090*/  STL.64 [R1+0x770], R136 ;  /* 0x0007708801007387 */ /* 0x000fe80000100a00 */
[----:B------:R-:W3:Y:S01]  /*130a0*/  LDL.LU R252, [R1+0xb4] ;  /* 0x0000b40001fc7983 */ /* 0x000ee20000300800 */
[----:B------:R-:W-:-:S05]  /*130b0*/  LEA.HI.X.SX32 R141, R141, R2, 0x2, P4 ;  /* 0x000000028d8d7211 */ /* 0x000fca00020f16ff */
[----:B------:R1:W-:Y:S02]  /*130c0*/  STL.64 [R1+0x430], R140 ;  /* 0x0004308c01007387 */ /* 0x0003e40000100a00 */
[----:B-1----:R-:W-:Y:S01]  /*130d0*/  LEA R140, P4, R239, R0, 0x2 ;  /* 0x00000000ef8c7211 */ /* 0x002fe200078810ff */
[----:B------:R-:W-:Y:S02]  /*130e0*/  IMAD.MOV.U32 R141, RZ, RZ, R239 ;  /* 0x000000ffff8d7224 */ /* 0x000fe400078e00ef */
[----:B------:R-:W4:Y:S03]  /*130f0*/  LDL.LU R239, [R1+0x12c] ;  /* 0x00012c0001ef7983 */ /* 0x000f260000300800 */
[----:B------:R-:W-:Y:S02]  /*13100*/  LEA.HI.X.SX32 R141, R141, R2, 0x2, P4 ;  /* 0x000000028d8d7211 */ /* 0x000fe400020f16ff */
[----:B--2---:R-:W-:-:S04]  /*13110*/  LEA R136, P0, R142, R0, 0x2 ;  /* 0x000000008e887211 */ /* 0x004fc800078010ff */
[----:B------:R-:W-:-:S05]  /*13120*/  LEA.HI.X.SX32 R137, R142, R2, 0x2, P0 ;  /* 0x000000028e897211 */ /* 0x000fca00000f16ff */
[----:B------:R-:W-:Y:S04]  /*13130*/  STL.64 [R1+0x428], R136 ;  /* 0x0004288801007387 */ /* 0x000fe80000100a00 */
[----:B------:R-:W2:Y:S04]  /*13140*/  LDL.LU R142, [R1+0xc0] ;  /* 0x0000c000018e7983 */ /* 0x000ea80000300800 */
[----:B------:R1:W-:Y:S02]  /*13150*/  STL.64 [R1+0x420], R140 ;  /* 0x0004208c01007387 */ /* 0x0003e40000100a00 */
[----:B-1----:R-:W-:-:S04]  /*13160*/  LEA R140, P4, R143, R0, 0x2 ;  /* 0x000000008f8c7211 */ /* 0x002fc800078810ff */
[----:B------:R-:W-:Y:S02]  /*13170*/  LEA.HI.X.SX32 R141, R143, R2, 0x2, P4 ;  /* 0x000000028f8d7211 */ /* 0x000fe400020f16ff */
[----:B---3--:R-:W-:-:S04]  /*13180*/  LEA R136, P0, R252, R0, 0x2 ;  /* 0x00000000fc887211 */ /* 0x008fc800078010ff */
[----:B------:R-:W-:-:S05]  /*13190*/  LEA.HI.X.SX32 R137, R252, R2, 0x2, P0 ;  /* 0x00000002fc897211 */ /* 0x000fca00000f16ff */
[----:B------:R1:W-:Y:S04]  /*131a0*/  STL.64 [R1+0x418], R136 ;  /* 0x0004188801007387 */ /* 0x0003e80000100a00 */
[----:B------:R-:W-:Y:S01]  /*131b0*/  STL.64 [R1+0x410], R140 ;  /* 0x0004108c01007387 */ /* 0x000fe20000100a00 */
[----:B-1----:R-:W-:-:S04]  /*131c0*/  LEA R136, P0, R132, R0, 0x2 ;  /* 0x0000000084887211 */ /* 0x002fc800078010ff */
[----:B------:R-:W-:Y:S02]  /*131d0*/  LEA.HI.X.SX32 R137, R132, R2, 0x2, P0 ;  /* 0x0000000284897211 */ /* 0x000fe400000f16ff */
[----:B------:R-:W3:Y:S04]  /*131e0*/  LDL.LU R132, [R1+0x148] ;  /* 0x0001480001847983 */ /* 0x000ee80000300800 */
[----:B------:R4:W-:Y:S02]  /*131f0*/  STL.64 [R1+0x538], R136 ;  /* 0x0005388801007387 */ /* 0x0009e40000100a00 */
[----:B----4-:R-:W-:-:S04]  /*13200*/  LEA R136, P0, R241, R0, 0x2 ;  /* 0x00000000f1887211 */ /* 0x010fc800078010ff */
[----:B------:R-:W-:Y:S01]  /*13210*/  LEA.HI.X.SX32 R137, R241, R2, 0x2, P0 ;  /* 0x00000002f1897211 */ /* 0x000fe200000f16ff */
[----:B------:R-:W-:Y:S01]  /*13220*/  IMAD R252, R239, UR39, RZ ;  /* 0x00000027effc7c24 */ /* 0x000fe2000f8e02ff */
[----:B------:R-:W1:Y:S01]  /*13230*/  LDCU UR39, c[0x0][0x3b0] ;  /* 0x00007600ff2777ac */ /* 0x000e620008000800 */
[----:B--2---:R-:W-:-:S04]  /*13240*/  LEA R140, P4, R142, R0, 0x2 ;  /* 0x000000008e8c7211 */ /* 0x004fc800078810ff */
[----:B------:R-:W-:-:S05]  /*13250*/  LEA.HI.X.SX32 R141, R142, R2, 0x2, P4 ;  /* 0x000000028e8d7211 */ /* 0x000fca00020f16ff */
[----:B------:R2:W-:Y:S04]  /*13260*/  STL.64 [R1+0x638], R140 ;  /* 0x0006388c01007387 */ /* 0x0005e80000100a00 */
[----:B------:R4:W-:Y:S01]  /*13270*/  STL.64 [R1+0x780], R136 ;  /* 0x0007808801007387 */ /* 0x0009e20000100a00 */
[-C--:B--2---:R-:W-:Y:S02]  /*13280*/  LEA R140, P4, R240, R0.reuse, 0x2 ;  /* 0x00000000f08c7211 */ /* 0x084fe400078810ff */
[----:B----4-:R-:W-:Y:S02]  /*13290*/  LEA R136, P0, R238, R0, 0x2 ;  /* 0x00000000ee887211 */ /* 0x010fe400078010ff */
[-C--:B------:R-:W-:Y:S02]  /*132a0*/  LEA.HI.X.SX32 R141, R240, R2.reuse, 0x2, P4 ;  /* 0x00000002f08d7211 */ /* 0x080fe400020f16ff */
[----:B------:R-:W-:-:S03]  /*132b0*/  LEA.HI.X.SX32 R137, R238, R2, 0x2, P0 ;  /* 0x00000002ee897211 */ /* 0x000fc600000f16ff */
[----:B------:R2:W-:Y:S01]  /*132c0*/  STL.64 [R1+0x408], R140 ;  /* 0x0004088c01007387 */ /* 0x0005e20000100a00 */
[----:B------:R-:W-:-:S03]  /*132d0*/  LEA R142, P4, R237, R0, 0x2 ;  /* 0x00000000ed8e7211 */ /* 0x000fc600078810ff */
[----:B------:R4:W-:Y:S01]  /*132e0*/  STL.64 [R1+0x400], R136 ;  /* 0x0004008801007387 */ /* 0x0009e20000100a00 */
[----:B------:R-:W-:Y:S01]  /*132f0*/  LEA.HI.X.SX32 R143, R237, R2, 0x2, P4 ;  /* 0x00000002ed8f7211 */ /* 0x000fe200020f16ff */
[----:B--2---:R-:W-:Y:S01]  /*13300*/  IMAD.MOV.U32 R140, RZ, RZ, R138 ;  /* 0x000000ffff8c7224 */ /* 0x004fe200078e008a */
[----:B------:R-:W-:Y:S01]  /*13310*/  MOV R138, R14 ;  /* 0x0000000e008a7202 */ /* 0x000fe20000000f00 */
[----:B------:R-:W-:Y:S02]  /*13320*/  IMAD.MOV.U32 R14, RZ, RZ, R244 ;  /* 0x000000ffff0e7224 */ /* 0x000fe400078e00f4 */
[----:B----4-:R-:W-:Y:S02]  /*13330*/  IMAD.MOV.U32 R136, RZ, RZ, R197 ;  /* 0x000000ffff887224 */ /* 0x010fe400078e00c5 */
[----:B------:R-:W-:Y:S02]  /*13340*/  IMAD.MOV.U32 R137, RZ, RZ, R17 ;  /* 0x000000ffff897224 */ /* 0x000fe400078e0011 */
[----:B------:R-:W-:Y:S01]  /*13350*/  IMAD.MOV.U32 R244, RZ, RZ, R228 ;  /* 0x000000fffff47224 */ /* 0x000fe200078e00e4 */
[----:B------:R-:W-:Y:S01]  /*13360*/  LEA R228, P0, R236, R0, 0x2 ;  /* 0x00000000ece47211 */ /* 0x000fe200078010ff */
[----:B------:R-:W-:Y:S01]  /*13370*/  IMAD.MOV.U32 R197, RZ, RZ, R8 ;  /* 0x000000ffffc57224 */ /* 0x000fe200078e0008 */
[----:B------:R-:W-:Y:S01]  /*13380*/  MOV R8, R248 ;  /* 0x000000f800087202 */ /* 0x000fe20000000f00 */
[----:B------:R-:W-:-:S02]  /*13390*/  IMAD.MOV.U32 R17, RZ, RZ, R9 ;  /* 0x000000ffff117224 */ /* 0x000fc400078e0009 */
[----:B------:R-:W-:Y:S01]  /*133a0*/  IMAD.MOV.U32 R9, RZ, RZ, R232 ;  /* 0x000000ffff097224 */ /* 0x000fe200078e00e8 */
[----:B------:R-:W-:Y:S01]  /*133b0*/  LEA R232, P4, R235, R0, 0x2 ;  /* 0x00000000ebe87211 */ /* 0x000fe200078810ff */
[----:B---3--:R-:W-:Y:S01]  /*133c0*/  IMAD R239, R132, UR38, RZ ;  /* 0x0000002684ef7c24 */ /* 0x008fe2000f8e02ff */
[----:B------:R2:W-:Y:S01]  /*133d0*/  STL.64 [R1+0x3f8], R142 ;  /* 0x0003f88e01007387 */ /* 0x0005e20000100a00 */
[----:B------:R-:W-:Y:S01]  /*133e0*/  IMAD.MOV.U32 R132, RZ, RZ, R139 ;  /* 0x000000ffff847224 */ /* 0x000fe200078e008b */
[----:B------:R-:W3:Y:S01]  /*133f0*/  LDCU UR38, c[0x0][0x3b0] ;  /* 0x00007600ff2677ac */ /* 0x000ee20008000800 */
[----:B------:R-:W-:Y:S02]  /*13400*/  IMAD.MOV.U32 R248, RZ, RZ, R249 ;  /* 0x000000fffff87224 */ /* 0x000fe400078e00f9 */
[----:B------:R-:W-:Y:S02]  /*13410*/  IMAD.MOV.U32 R139, RZ, RZ, R13 ;  /* 0x000000ffff8b7224 */ /* 0x000fe400078e000d */
[----:B------:R-:W-:Y:S01]  /*13420*/  IMAD.MOV.U32 R249, RZ, RZ, R229 ;  /* 0x000000fffff97224 */ /* 0x000fe200078e00e5 */
[----:B------:R-:W-:Y:S01]  /*13430*/  LEA.HI.X.SX32 R229, R236, R2, 0x2, P0 ;  /* 0x00000002ece57211 */ /* 0x000fe200000f16ff */
[----:B------:R-:W-:-:S02]  /*13440*/  IMAD.MOV.U32 R13, RZ, RZ, R247 ;  /* 0x000000ffff0d7224 */ /* 0x000fc400078e00f7 */
[----:B------:R-:W-:Y:S01]  /*13450*/  IMAD.MOV.U32 R247, RZ, RZ, R233 ;  /* 0x000000fffff77224 */ /* 0x000fe200078e00e9 */
[----:B------:R-:W-:Y:S01]  /*13460*/  LEA.HI.X.SX32 R233, R235, R2, 0x2, P4 ;  /* 0x00000002ebe97211 */ /* 0x000fe200020f16ff */
[----:B--2---:R-:W2:Y:S04]  /*13470*/  LDL.LU R143, [R1+0x168] ;  /* 0x00016800018f7983 */ /* 0x004ea80000300800 */
[----:B------:R4:W-:Y:S04]  /*13480*/  STL.64 [R1+0x3f0], R228 ;  /* 0x0003f0e401007387 */ /* 0x0009e80000100a00 */
[----:B----4-:R-:W4:Y:S04]  /*13490*/  LDL.LU.64 R228, [R1+0x1488] ;  /* 0x0014880001e47983 */ /* 0x010f280000300a00 */
[----:B------:R1:W-:Y:S04]  /*134a0*/  STL.64 [R1+0x3e8], R232 ;  /* 0x0003e8e801007387 */ /* 0x0003e80000100a00 */
[----:B-1----:R-:W2:Y:S01]  /*134b0*/  LDL.LU.64 R232, [R1+0x1480] ;  /* 0x0014800001e87983 */ /* 0x002ea20000300a00 */
[----:B------:R-:W-:Y:S01]  /*134c0*/  MOV R142, R140 ;  /* 0x0000008c008e7202 */ /* 0x000fe20000000f00 */
[----:B------:R-:W-:-:S02]  /*134d0*/  IMAD.MOV.U32 R140, RZ, RZ, R136 ;  /* 0x000000ffff8c7224 */ /* 0x000fc400078e0088 */
[----:B------:R-:W-:Y:S02]  /*134e0*/  IMAD.MOV.U32 R141, RZ, RZ, R132 ;  /* 0x000000ffff8d7224 */ /* 0x000fe400078e0084 */
[----:B------:R-:W-:Y:S01]  /*134f0*/  IMAD.MOV.U32 R136, RZ, RZ, R138 ;  /* 0x000000ffff887224 */ /* 0x000fe200078e008a */
[----:B------:R-:W-:Y:S01]  /*13500*/  MOV R138, R197 ;  /* 0x000000c5008a7202 */ /* 0x000fe20000000f00 */
[----:B------:R-:W-:Y:S02]  /*13510*/  IMAD.MOV.U32 R132, RZ, RZ, R137 ;  /* 0x000000ffff847224 */ /* 0x000fe400078e0089 */
[----:B------:R-:W-:Y:S02]  /*13520*/  IMAD.MOV.U32 R137, RZ, RZ, R139 ;  /* 0x000000ffff897224 */ /* 0x000fe400078e008b */
[----:B------:R-:W-:Y:S02]  /*13530*/  IMAD.MOV.U32 R197, RZ, RZ, R14 ;  /* 0x000000ffffc57224 */ /* 0x000fe400078e000e */
[----:B------:R-:W-:-:S02]  /*13540*/  IMAD.MOV.U32 R139, RZ, RZ, R17 ;  /* 0x000000ffff8b7224 */ /* 0x000fc400078e0011 */
[----:B------:R-:W-:Y:S01]  /*13550*/  IMAD.MOV.U32 R14, RZ, RZ, R230 ;  /* 0x000000ffff0e7224 */ /* 0x000fe200078e00e6 */
[C---:B------:R-:W-:Y:S01]  /*13560*/  LEA R230, P0, R234.reuse, R0, 0x2 ;  /* 0x00000000eae67211 */ /* 0x040fe200078010ff */
[----:B------:R-:W-:Y:S02]  /*13570*/  IMAD.MOV.U32 R17, RZ, RZ, R9 ;  /* 0x000000ffff117224 */ /* 0x000fe400078e0009 */
[----:B------:R-:W-:Y:S02]  /*13580*/  IMAD.MOV.U32 R9, RZ, RZ, R244 ;  /* 0x000000ffff097224 */ /* 0x000fe400078e00f4 */
[----:B------:R-:W-:Y:S01]  /*13590*/  IMAD.MOV.U32 R244, RZ, RZ, R245 ;  /* 0x000000fffff47224 */ /* 0x000fe200078e00f5 */
[----:B------:R-:W-:Y:S02]  /*135a0*/  MOV R245, R231 ;  /* 0x000000e700f57202 */ /* 0x000fe40000000f00 */
[----:B------:R-:W-:-:S05]  /*135b0*/  LEA.HI.X.SX32 R231, R234, R2, 0x2, P0 ;  /* 0x00000002eae77211 */ /* 0x000fca00000f16ff */
[----:B------:R1:W-:Y:S04]  /*135c0*/  STL.64 [R1+0x540], R230 ;  /* 0x000540e601007387 */ /* 0x0003e80000100a00 */
[----:B-1----:R-:W3:Y:S01]  /*135d0*/  LDL.LU.64 R230, [R1+0x1478] ;  /* 0x0014780001e67983 */ /* 0x002ee20000300a00 */
[----:B------:R-:W-:Y:S01]  /*135e0*/  IMAD.MOV.U32 R235, RZ, RZ, R241 ;  /* 0x000000ffffeb7224 */ /* 0x000fe200078e00f1 */
[----:B--2---:R-:W-:-:S05]  /*135f0*/  LEA R240, P4, R233, R0, 0x2 ;  /* 0x00000000e9f07211 */ /* 0x004fca00078810ff */
[----:B------:R1:W-:Y:S01]  /*13600*/  STL [R1+0x640], R240 ;  /* 0x000640f001007387 */ /* 0x0003e20000100800 */
[----:B------:R-:W-:Y:S01]  /*13610*/  IMAD.MOV.U32 R234, RZ, RZ, R240 ;  /* 0x000000ffffea7224 */ /* 0x000fe200078e00f0 */
[----:B------:R-:W-:Y:S02]  /*13620*/  LEA.HI.X.SX32 R235, R233, R2, 0x2, P4 ;  /* 0x00000002e9eb7211 */ /* 0x000fe400020f16ff */
[----:B-1----:R-:W-:-:S04]  /*13630*/  LEA R240, P0, R232, R0, 0x2 ;  /* 0x00000000e8f07211 */ /* 0x002fc800078010ff */
[----:B------:R-:W-:Y:S01]  /*13640*/  LEA.HI.X.SX32 R241, R232, R2, 0x2, P0 ;  /* 0x00000002e8f17211 */ /* 0x000fe200000f16ff */
[----:B------:R-:W-:Y:S04]  /*13650*/  STL [R1+0x644], R235 ;  /* 0x000644eb01007387 */ /* 0x000fe80000100800 */
[----:B------:R1:W-:Y:S04]  /*13660*/  STL.64 [R1+0x790], R240 ;  /* 0x000790f001007387 */ /* 0x0003e80000100a00 */
[----:B-1----:R-:W2:Y:S01]  /*13670*/  LDL.LU R240, [R1+0x18c] ;  /* 0x00018c0001f07983 */ /* 0x002ea20000300800 */
[----:B------:R-:W-:Y:S01]  /*13680*/  IMAD R236, R143, UR37, RZ ;  /* 0x000000258fec7c24 */ /* 0x000fe2000f8e02ff */
[----:B------:R-:W1:Y:S01]  /*13690*/  LDCU UR37, c[0x0][0x3b0] ;  /* 0x00007600ff2577ac */ /* 0x000e620008000800 */
        /* <DEDUP_REMOVED lines=8> */
[----:B------:R-:W-:Y:S01]  /*13720*/  MOV R9, R244 ;  /* 0x000000f400097202 */ /* 0x000fe20000000f00 */
[----:B------:R-:W-:Y:S01]  /*13730*/  IMAD.MOV.U32 R244, RZ, RZ, R245 ;  /* 0x000000fffff47224 */ /* 0x000fe200078e00f5 */
[CC--:B---3--:R-:W-:Y:S01]  /*13740*/  LEA R234, P4, R231.reuse, R0.reuse, 0x2 ;  /* 0x00000000e7ea7211 */ /* 0x0c8fe200078810ff */
[----:B------:R-:W-:Y:S01]  /*13750*/  IMAD.MOV.U32 R245, RZ, RZ, R226 ;  /* 0x000000fffff57224 */ /* 0x000fe200078e00e2 */
[----:B------:R-:W-:Y:S01]  /*13760*/  LEA R226, P0, R230, R0, 0x2 ;  /* 0x00000000e6e27211 */ /* 0x000fe200078010ff */
[----:B------:R-:W-:Y:S01]  /*13770*/  IMAD.MOV.U32 R241, RZ, RZ, R227 ;  /* 0x000000fffff17224 */ /* 0x000fe200078e00e3 */
[----:B------:R-:W-:-:S02]  /*13780*/  LEA.HI.X.SX32 R235, R231, R2, 0x2, P4 ;  /* 0x00000002e7eb7211 */ /* 0x000fc400020f16ff */
[----:B------:R-:W-:-:S03]  /*13790*/  LEA.HI.X.SX32 R227, R230, R2, 0x2, P0 ;  /* 0x00000002e6e37211 */ /* 0x000fc600000f16ff */
[----:B------:R-:W-:Y:S04]  /*137a0*/  STL.64 [R1+0x3e0], R234 ;  /* 0x0003e0ea01007387 */ /* 0x000fe80000100a00 */
[----:B------:R3:W-:Y:S01]  /*137b0*/  STL.64 [R1+0x3d8], R226 ;  /* 0x0003d8e201007387 */ /* 0x0007e20000100a00 */
[----:B----4-:R-:W-:-:S03]  /*137c0*/  LEA R230, P0, R228, R0, 0x2 ;  /* 0x00000000e4e67211 */ /* 0x010fc600078010ff */
[----:B---3--:R-:W3:Y:S01]  /*137d0*/  LDL.LU.64 R226, [R1+0x1470] ;  /* 0x0014700001e27983 */ /* 0x008ee20000300a00 */
[C---:B------:R-:W-:Y:S02]  /*137e0*/  LEA R234, P4, R229.reuse, R0, 0x2 ;  /* 0x00000000e5ea7211 */ /* 0x040fe400078810ff */
[-C--:B------:R-:W-:Y:S02]  /*137f0*/  LEA.HI.X.SX32 R231, R228, R2.reuse, 0x2, P0 ;  /* 0x00000002e4e77211 */ /* 0x080fe400000f16ff */
[----:B------:R-:W-:-:S05]  /*13800*/  LEA.HI.X.SX32 R235, R229, R2, 0x2, P4 ;  /* 0x00000002e5eb7211 */ /* 0x000fca00020f16ff */
[----:B------:R3:W-:Y:S04]  /*13810*/  STL.64 [R1+0x3d0], R234 ;  /* 0x0003d0ea01007387 */ /* 0x0007e80000100a00 */
[----:B------:R4:W-:Y:S01]  /*13820*/  STL.64 [R1+0x3c8], R230 ;  /* 0x0003c8e601007387 */ /* 0x0009e20000100a00 */
[----:B--2---:R-:W-:Y:S01]  /*13830*/  IMAD R232, R240, UR36, RZ ;  /* 0x00000024f0e87c24 */ /* 0x004fe2000f8e02ff */
[----:B------:R-:W2:Y:S02]  /*13840*/  LDCU UR36, c[0x0][0x3b0] ;  /* 0x00007600ff2477ac */ /* 0x000ea40008000800 */
[----:B------:R-:W2:Y:S01]  /*13850*/  LDL.LU R240, [R1+0x1ac] ;  /* 0x0001ac0001f07983 */ /* 0x000ea20000300800 */
[-C--:B---3--:R-:W-:Y:S02]  /*13860*/  LEA R234, P4, R227, R0.reuse, 0x2 ;  /* 0x00000000e3ea7211 */ /* 0x088fe400078810ff */
[----:B----4-:R-:W-:-:S02]  /*13870*/  LEA R230, P0, R226, R0, 0x2 ;  /* 0x00000000e2e67211 */ /* 0x010fc400078010ff */
[-C--:B------:R-:W-:Y:S02]  /*13880*/  LEA.HI.X.SX32 R235, R227, R2.reuse, 0x2, P4 ;  /* 0x00000002e3eb7211 */ /* 0x080fe400020f16ff */
[----:B------:R-:W-:-:S03]  /*13890*/  LEA.HI.X.SX32 R231, R226, R2, 0x2, P0 ;  /* 0x00000002e2e77211 */ /* 0x000fc600000f16ff */
[----:B------:R3:W-:Y:S04]  /*138a0*/  STL.64 [R1+0x3c0], R234 ;  /* 0x0003c0ea01007387 */ /* 0x0007e80000100a00 */
[----:B------:R4:W-:Y:S01]  /*138b0*/  STL.64 [R1+0x548], R230 ;  /* 0x000548e601007387 */ /* 0x0009e20000100a00 */
[CC--:B---3--:R-:W-:Y:S02]  /*138c0*/  LEA R234, P4, R225.reuse, R0.reuse, 0x2 ;  /* 0x00000000e1ea7211 */ /* 0x0c8fe400078810ff */
[C---:B----4-:R-:W-:Y:S02]  /*138d0*/  LEA R230, P0, R224.reuse, R0, 0x2 ;  /* 0x00000000e0e67211 */ /* 0x050fe400078010ff */
[-C--:B------:R-:W-:Y:S02]  /*138e0*/  LEA.HI.X.SX32 R235, R225, R2.reuse, 0x2, P4 ;  /* 0x00000002e1eb7211 */ /* 0x080fe400020f16ff */
[----:B------:R-:W-:-:S03]  /*138f0*/  LEA.HI.X.SX32 R231, R224, R2, 0x2, P0 ;  /* 0x00000002e0e77211 */ /* 0x000fc600000f16ff */
[----:B------:R-:W-:Y:S04]  /*13900*/  STL.64 [R1+0x648], R234 ;  /* 0x000648ea01007387 */ /* 0x000fe80000100a00 */
[----:B------:R3:W-:Y:S01]  /*13910*/  STL.64 [R1+0x7a0], R230 ;  /* 0x0007a0e601007387 */ /* 0x0007e20000100a00 */
[----:B--2---:R-:W-:Y:S01]  /*13920*/  IMAD R228, R240, UR35, RZ ;  /* 0x00000023f0e47c24 */ /* 0x004fe2000f8e02ff */
[-C--:B------:R-:W-:Y:S02]  /*13930*/  LEA R226, P4, R223, R0.reuse, 0x2 ;  /* 0x00000000dfe27211 */ /* 0x080fe400078810ff */
[----:B------:R-:W2:Y:S01]  /*13940*/  LDL.LU R240, [R1+0x1d0] ;  /* 0x0001d00001f07983 */ /* 0x000ea20000300800 */
[----:B---3--:R-:W-:Y:S01]  /*13950*/  LEA R230, P0, R222, R0, 0x2 ;  /* 0x00000000dee67211 */ /* 0x008fe200078010ff */
[----:B------:R-:W-:Y:S01]  /*13960*/  IMAD R193, R193, UR56, RZ ;  /* 0x00000038c1c17c24 */ /* 0x000fe2000f8e02ff */
[-C--:B------:R-:W-:Y:S01]  /*13970*/  LEA.HI.X.SX32 R227, R223, R2.reuse, 0x2, P4 ;  /* 0x00000002dfe37211 */ /* 0x080fe200020f16ff */
[----:B------:R-:W-:Y:S01]  /*13980*/  IMAD R192, R192, UR56, RZ ;  /* 0x00000038c0c07c24 */ /* 0x000fe2000f8e02ff */
[----:B------:R-:W-:Y:S01]  /*13990*/  LEA.HI.X.SX32 R231, R222, R2, 0x2, P0 ;  /* 0x00000002dee77211 */ /* 0x000fe200000f16ff */
[----:B------:R-:W-:Y:S01]  /*139a0*/  IMAD R19, R19, UR41, RZ ;  /* 0x0000002913137c24 */ /* 0x000fe2000f8e02ff */
[----:B------:R-:W3:Y:S01]  /*139b0*/  LDCU UR56, c[0x0][0x3b0] ;  /* 0x00007600ff3877ac */ /* 0x000ee20008000800 */
[----:B------:R4:W-:Y:S01]  /*139c0*/  STL.64 [R1+0x3b8], R226 ;  /* 0x0003b8e201007387 */ /* 0x0009e20000100a00 */
[----:B------:R-:W-:Y:S01]  /*139d0*/  IMAD R16, R16, UR40, RZ ;  /* 0x0000002810107c24 */ /* 0x000fe2000f8e02ff */
[----:B------:R-:W1:Y:S02]  /*139e0*/  LDCU UR40, c[0x0][0x3b0] ;  /* 0x00007600ff2877ac */ /* 0x000e640008000800 */
[----:B------:R3:W-:Y:S01]  /*139f0*/  STL.64 [R1+0x3b0], R230 ;  /* 0x0003b0e601007387 */ /* 0x0007e20000100a00 */
[----:B------:R-:W1:Y:S01]  /*13a00*/  LDCU UR41, c[0x0][0x3b0] ;  /* 0x00007600ff2977ac */ /* 0x000e620008000800 */
[----:B------:R-:W1:Y:S01]  /*13a10*/  LDCU UR35, c[0x0][0x3b0] ;  /* 0x00007600ff2377ac */ /* 0x000e620008000800 */
[----:B----4-:R-:W-:-:S02]  /*13a20*/  LEA R226, P4, R221, R0, 0x2 ;  /* 0x00000000dde27211 */ /* 0x010fc400078810ff */
[C---:B---3--:R-:W-:Y:S02]  /*13a30*/  LEA R230, P0, R220.reuse, R0, 0x2 ;  /* 0x00000000dce67211 */ /* 0x048fe400078010ff */
[-C--:B------:R-:W-:Y:S02]  /*13a40*/  LEA.HI.X.SX32 R227, R221, R2.reuse, 0x2, P4 ;  /* 0x00000002dde37211 */ /* 0x080fe400020f16ff */
[----:B------:R-:W-:-:S03]  /*13a50*/  LEA.HI.X.SX32 R231, R220, R2, 0x2, P0 ;  /* 0x00000002dce77211 */ /* 0x000fc600000f16ff */
[----:B------:R3:W-:Y:S04]  /*13a60*/  STL.64 [R1+0x3a8], R226 ;  /* 0x0003a8e201007387 */ /* 0x0007e80000100a00 */
[----:B------:R-:W-:Y:S01]  /*13a70*/  STL.64 [R1+0x3a0], R230 ;  /* 0x0003a0e601007387 */ /* 0x000fe20000100a00 */
[----:B--2---:R-:W-:Y:S01]  /*13a80*/  IMAD R224, R240, UR34, RZ ;  /* 0x00000022f0e07c24 */ /* 0x004fe2000f8e02ff */
[CC--:B---3--:R-:W-:Y:S02]  /*13a90*/  LEA R226, P4, R219.reuse, R0.reuse, 0x2 ;  /* 0x00000000dbe27211 */ /* 0x0c8fe400078810ff */
[----:B------:R-:W2:Y:S01]  /*13aa0*/  LDL.LU R240, [R1+0x1fc] ;  /* 0x0001fc0001f07983 */ /* 0x000ea20000300800 */
[----:B------:R-:W-:Y:S01]  /*13ab0*/  LEA R222, P0, R218, R0, 0x2 ;  /* 0x00000000dade7211 */ /* 0x000fe200078010ff */
[----:B------:R-:W3:Y:S01]  /*13ac0*/  LDCU UR34, c[0x0][0x3b0] ;  /* 0x00007600ff2277ac */ /* 0x000ee20008000800 */
[----:B------:R-:W-:-:S02]  /*13ad0*/  LEA.HI.X.SX32 R227, R219, R2, 0x2, P4 ;  /* 0x00000002dbe37211 */ /* 0x000fc400020f16ff */
[----:B------:R-:W-:-:S03]  /*13ae0*/  LEA.HI.X.SX32 R223, R218, R2, 0x2, P0 ;  /* 0x00000002dadf7211 */ /* 0x000fc600000f16ff */
[----:B------:R4:W-:Y:S04]  /*13af0*/  STL.64 [R1+0x398], R226 ;  /* 0x000398e201007387 */ /* 0x0009e80000100a00 */
[----:B------:R1:W-:Y:S01]  /*13b00*/  STL.64 [R1+0x550], R222 ;  /* 0x000550de01007387 */ /* 0x0003e20000100a00 */
[CC--:B----4-:R-:W-:Y:S02]  /*13b10*/  LEA R226, P4, R217.reuse, R0.reuse, 0x2 ;  /* 0x00000000d9e27211 */ /* 0x0d0fe400078810ff */
[C---:B-1----:R-:W-:Y:S02]  /*13b20*/  LEA R222, P0, R216.reuse, R0, 0x2 ;  /* 0x00000000d8de7211 */ /* 0x042fe400078010ff */
[-C--:B------:R-:W-:Y:S02]  /*13b30*/  LEA.HI.X.SX32 R227, R217, R2.reuse, 0x2, P4 ;  /* 0x00000002d9e37211 */ /* 0x080fe400020f16ff */
[----:B------:R-:W-:-:S03]  /*13b40*/  LEA.HI.X.SX32 R223, R216, R2, 0x2, P0 ;  /* 0x00000002d8df7211 */ /* 0x000fc600000f16ff */
[----:B------:R-:W-:Y:S04]  /*13b50*/  STL.64 [R1+0x650], R226 ;  /* 0x000650e201007387 */ /* 0x000fe80000100a00 */
[----:B------:R1:W-:Y:S01]  /*13b60*/  STL.64 [R1+0x7b0], R222 ;  /* 0x0007b0de01007387 */ /* 0x0003e20000100a00 */
[----:B--2---:R-:W-:Y:S01]  /*13b70*/  IMAD R220, R240, UR33, RZ ;  /* 0x00000021f0dc7c24 */ /* 0x004fe2000f8e02ff */
[CC--:B------:R-:W-:Y:S02]  /*13b80*/  LEA R218, P4, R215.reuse, R0.reuse, 0x2 ;  /* 0x00000000d7da7211 */ /* 0x0c0fe400078810ff */
[----:B------:R-:W2:Y:S01]  /*13b90*/  LDL.LU R240, [R1+0x210] ;  /* 0x0002100001f07983 */ /* 0x000ea20000300800 */
[----:B-1----:R-:W-:Y:S01]  /*13ba0*/  LEA R222, P0, R214, R0, 0x2 ;  /* 0x00000000d6de7211 */ /* 0x002fe200078010ff */
[----:B------:R-:W1:Y:S01]  /*13bb0*/  LDCU UR33, c[0x0][0x3b0] ;  /* 0x00007600ff2177ac */ /* 0x000e620008000800 */
[----:B------:R-:W-:-:S02]  /*13bc0*/  LEA.HI.X.SX32 R219, R215, R2, 0x2, P4 ;  /* 0x00000002d7db7211 */ /* 0x000fc400020f16ff */
[----:B------:R-:W-:-:S03]  /*13bd0*/  LEA.HI.X.SX32 R223, R214, R2, 0x2, P0 ;  /* 0x00000002d6df7211 */ /* 0x000fc600000f16ff */
[----:B------:R4:W-:Y:S04]  /*13be0*/  STL.64 [R1+0x390], R218 ;  /* 0x000390da01007387 */ /* 0x0009e80000100a00 */
[----:B------:R1:W-:Y:S01]  /*13bf0*/  STL.64 [R1+0x388], R222 ;  /* 0x000388de01007387 */ /* 0x0003e20000100a00 */
[----:B----4-:R-:W-:-:S04]  /*13c00*/  LEA R218, P4, R213, R0, 0x2 ;  /* 0x00000000d5da7211 */ /* 0x010fc800078810ff */
[----:B------:R-:W-:Y:S02]  /*13c10*/  LEA.HI.X.SX32 R219, R213, R2, 0x2, P4 ;  /* 0x00000002d5db7211 */ /* 0x000fe400020f16ff */
[----:B-1----:R-:W-:-:S03]  /*13c20*/  LEA R222, P0, R212, R0, 0x2 ;  /* 0x00000000d4de7211 */ /* 0x002fc600078010ff */
[----:B------:R1:W-:Y:S01]  /*13c30*/  STL.64 [R1+0x380], R218 ;  /* 0x000380da01007387 */ /* 0x0003e20000100a00 */
[----:B------:R-:W-:Y:S02]  /*13c40*/  LEA.HI.X.SX32 R223, R212, R2, 0x2, P0 ;  /* 0x00000002d4df7211 */ /* 0x000fe400000f16ff */
[-C--:B------:R-:W-:Y:S02]  /*13c50*/  LEA R214, P0, R210, R0.reuse, 0x2 ;  /* 0x00000000d2d67211 */ /* 0x080fe400078010ff */
[----:B-1----:R-:W-:-:S04]  /*13c60*/  LEA R218, P4, R211, R0, 0x2 ;  /* 0x00000000d3da7211 */ /* 0x002fc800078810ff */
[----:B------:R-:W-:Y:S02]  /*13c70*/  LEA.HI.X.SX32 R219, R211, R2, 0x2, P4 ;  /* 0x00000002d3db7211 */ /* 0x000fe400020f16ff */
[C---:B------:R-:W-:Y:S02]  /*13c80*/  LEA R212, P4, R209.reuse, R0, 0x2 ;  /* 0x00000000d1d47211 */ /* 0x040fe400078810ff */
[-C--:B------:R-:W-:Y:S01]  /*13c90*/  LEA.HI.X.SX32 R215, R210, R2.reuse, 0x2, P0 ;  /* 0x00000002d2d77211 */ /* 0x080fe200000f16ff */
[----:B------:R-:W-:Y:S01]  /*13ca0*/  STL.64 [R1+0x378], R222 ;  /* 0x000378de01007387 */ /* 0x000fe20000100a00 */
[----:B------:R-:W-:Y:S01]  /*13cb0*/  LEA.HI.X.SX32 R213, R209, R2, 0x2, P4 ;  /* 0x00000002d1d57211 */ /* 0x000fe200020f16ff */
[----:B--2---:R-:W-:Y:S01]  /*13cc0*/  IMAD R216, R240, UR32, RZ ;  /* 0x00000020f0d87c24 */ /* 0x004fe2000f8e02ff */
[----:B------:R-:W1:Y:S01]  /*13cd0*/  LDCU UR32, c[0x0][0x3b0] ;  /* 0x00007600ff2077ac */ /* 0x000e620008000800 */
[----:B------:R-:W-:Y:S02]  /*13ce0*/  IMAD.MOV.U32 R240, RZ, RZ, R241 ;  /* 0x000000fffff07224 */ /* 0x000fe400078e00f1 */
[----:B------:R-:W-:Y:S01]  /*13cf0*/  IMAD.MOV.U32 R241, RZ, RZ, R143 ;  /* 0x000000fffff17224 */ /* 0x000fe200078e008f */
[----:B------:R-:W-:Y:S01]  /*13d00*/  MOV R143, R142 ;  /* 0x0000008e008f7202 */ /* 0x000fe20000000f00 */
[----:B------:R-:W-:-:S02]  /*13d10*/  IMAD.MOV.U32 R142, RZ, RZ, R141 ;  /* 0x000000ffff8e7224 */ /* 0x000fc400078e008d */
[----:B------:R-:W-:Y:S02]  /*13d20*/  IMAD.MOV.U32 R141, RZ, RZ, R140 ;  /* 0x000000ffff8d7224 */ /* 0x000fe400078e008c */
[----:B------:R-:W-:Y:S02]  /*13d30*/  IMAD.MOV.U32 R140, RZ, RZ, R132 ;  /* 0x000000ffff8c7224 */ /* 0x000fe400078e0084 */
[----:B------:R-:W-:Y:S02]  /*13d40*/  IMAD.MOV.U32 R132, RZ, RZ, R136 ;  /* 0x000000ffff847224 */ /* 0x000fe400078e0088 */
[----:B------:R-:W-:Y:S01]  /*13d50*/  IMAD.MOV.U32 R136, RZ, RZ, R137 ;  /* 0x000000ffff887224 */ /* 0x000fe200078e0089 */
[----:B------:R-:W-:Y:S01]  /*13d60*/  MOV R137, R138 ;  /* 0x0000008a00897202 */ /* 0x000fe20000000f00 */
[----:B------:R-:W-:Y:S02]  /*13d70*/  IMAD.MOV.U32 R138, RZ, RZ, R197 ;  /* 0x000000ffff8a7224 */ /* 0x000fe400078e00c5 */
[----:B------:R-:W2:Y:S01]  /*13d80*/  LDL.LU R197, [R1+0x214] ;  /* 0x0002140001c57983 */ /* 0x000ea20000300800 */
[----:B------:R-:W-:-:S03]  /*13d90*/  IMAD.MOV.U32 R238, RZ, RZ, R240 ;  /* 0x000000ffffee7224 */ /* 0x000fc600078e00f0 */
[----:B------:R-:W-:Y:S01]  /*13da0*/  STL.64 [R1+0x370], R218 ;  /* 0x000370da01007387 */ /* 0x000fe20000100a00 */
[----:B------:R-:W-:-:S03]  /*13db0*/  IMAD.MOV.U32 R240, RZ, RZ, R241 ;  /* 0x000000fffff07224 */ /* 0x000fc600078e00f1 */
[----:B------:R4:W-:Y:S01]  /*13dc0*/  STL.64 [R1+0x558], R214 ;  /* 0x000558d601007387 */ /* 0x0009e20000100a00 */
[----:B------:R-:W-:-:S03]  /*13dd0*/  IMAD.MOV.U32 R241, RZ, RZ, R143 ;  /* 0x000000fffff17224 */ /* 0x000fc600078e008f */
[----:B------:R1:W-:Y:S01]  /*13de0*/  STL.64 [R1+0x658], R212 ;  /* 0x000658d401007387 */ /* 0x0003e20000100a00 */
[----:B------:R-:W-:Y:S01]  /*13df0*/  IMAD.MOV.U32 R143, RZ, RZ, R142 ;  /* 0x000000ffff8f7224 */ /* 0x000fe200078e008e */
[----:B------:R-:W-:Y:S02]  /*13e00*/  MOV R237, R238 ;  /* 0x000000ee00ed7202 */ /* 0x000fe40000000f00 */
[CC--:B----4-:R-:W-:Y:S02]  /*13e10*/  LEA R214, P0, R208.reuse, R0.reuse, 0x2 ;  /* 0x00000000d0d67211 */ /* 0x0d0fe400078010ff */
[C---:B-1----:R-:W-:Y:S02]  /*13e20*/  LEA R212, P4, R207.reuse, R0, 0x2 ;  /* 0x00000000cfd47211 */ /* 0x042fe400078810ff */
[----:B------:R-:W-:Y:S01]  /*13e30*/  LEA.HI.X.SX32 R215, R208, R2, 0x2, P0 ;  /* 0x00000002d0d77211 */ /* 0x000fe200000f16ff */
[----:B------:R-:W-:Y:S01]  /*13e40*/  IMAD.MOV.U32 R238, RZ, RZ, R240 ;  /* 0x000000ffffee7224 */ /* 0x000fe200078e00f0 */
[C---:B------:R-:W-:Y:S01]  /*13e50*/  LEA R210, P0, R206.reuse, R0, 0x2 ;  /* 0x00000000ced27211 */ /* 0x040fe200078010ff */
[----:B------:R-:W-:Y:S01]  /*13e60*/  IMAD.MOV.U32 R240, RZ, RZ, R241 ;  /* 0x000000fffff07224 */ /* 0x000fe200078e00f1 */
[----:B------:R-:W-:Y:S01]  /*13e70*/  LEA.HI.X.SX32 R213, R207, R2, 0x2, P4 ;  /* 0x00000002cfd57211 */ /* 0x000fe200020f16ff */
[----:B------:R-:W-:Y:S01]  /*13e80*/  IMAD.MOV.U32 R241, RZ, RZ, R143 ;  /* 0x000000fffff17224 */ /* 0x000fe200078e008f */
[C---:B------:R-:W-:Y:S01]  /*13e90*/  LEA R208, P4, R205.reuse, R0, 0x2 ;  /* 0x00000000cdd07211 */ /* 0x040fe200078810ff */
[----:B------:R-:W-:Y:S01]  /*13ea0*/  IMAD.MOV.U32 R143, RZ, RZ, R141 ;  /* 0x000000ffff8f7224 */ /* 0x000fe200078e008d */
[-C--:B------:R-:W-:Y:S01]  /*13eb0*/  LEA.HI.X.SX32 R211, R206, R2.reuse, 0x2, P0 ;  /* 0x00000002ced37211 */ /* 0x080fe200000f16ff */
[----:B------:R-:W-:Y:S01]  /*13ec0*/  IMAD.MOV.U32 R141, RZ, RZ, R140 ;  /* 0x000000ffff8d7224 */ /* 0x000fe200078e008c */
[----:B------:R-:W-:Y:S01]  /*13ed0*/  STL.64 [R1+0x7c0], R214 ;  /* 0x0007c0d601007387 */ /* 0x000fe20000100a00 */
[----:B------:R-:W-:Y:S01]  /*13ee0*/  IMAD.MOV.U32 R231, RZ, RZ, R237 ;  /* 0x000000ffffe77224 */ /* 0x000fe200078e00ed */
[----:B------:R-:W-:-:S02]  /*13ef0*/  LEA.HI.X.SX32 R209, R205, R2, 0x2, P4 ;  /* 0x00000002cdd17211 */ /* 0x000fc400020f16ff */
[----:B------:R-:W-:Y:S01]  /*13f00*/  MOV R140, R132 ;  /* 0x00000084008c7202 */ /* 0x000fe20000000f00 */
[----:B------:R-:W4:Y:S01]  /*13f10*/  LDL.LU R142, [R1+0x218] ;  /* 0x00021800018e7983 */ /* 0x000f220000300800 */
[----:B------:R-:W-:Y:S01]  /*13f20*/  MOV R237, R238 ;  /* 0x000000ee00ed7202 */ /* 0x000fe20000000f00 */
[----:B------:R-:W-:Y:S02]  /*13f30*/  IMAD.MOV.U32 R132, RZ, RZ, R136 ;  /* 0x000000ffff847224 */ /* 0x000fe400078e0088 */
[----:B------:R-:W-:Y:S01]  /*13f40*/  IMAD.MOV.U32 R238, RZ, RZ, R240 ;  /* 0x000000ffffee7224 */ /* 0x000fe200078e00f0 */
[----:B------:R-:W-:Y:S01]  /*13f50*/  STL.64 [R1+0x368], R212 ;  /* 0x000368d401007387 */ /* 0x000fe20000100a00 */
[----:B------:R-:W-:Y:S02]  /*13f60*/  IMAD.MOV.U32 R240, RZ, RZ, R241 ;  /* 0x000000fffff07224 */ /* 0x000fe400078e00f1 */
[----:B------:R-:W-:Y:S01]  /*13f70*/  IMAD.MOV.U32 R136, RZ, RZ, R137 ;  /* 0x000000ffff887224 */ /* 0x000fe200078e0089 */
[----:B------:R1:W-:Y:S01]  /*13f80*/  STL.64 [R1+0x360], R210 ;  /* 0x000360d201007387 */ /* 0x0003e20000100a00 */
[----:B------:R-:W-:-:S02]  /*13f90*/  IMAD.MOV.U32 R241, RZ, RZ, R143 ;  /* 0x000000fffff17224 */ /* 0x000fc400078e008f */
[----:B------:R-:W-:Y:S01]  /*13fa0*/  IMAD.MOV.U32 R137, RZ, RZ, R138 ;  /* 0x000000ffff897224 */ /* 0x000fe200078e008a */
[----:B------:R3:W-:Y:S01]  /*13fb0*/  STL.64 [R1+0x358], R208 ;  /* 0x000358d001007387 */ /* 0x0007e20000100a00 */
[----:B------:R-:W-:Y:S02]  /*13fc0*/  IMAD.MOV.U32 R143, RZ, RZ, R141 ;  /* 0x000000ffff8f7224 */ /* 0x000fe400078e008d */
[----:B------:R-:W-:Y:S02]  /*13fd0*/  IMAD.MOV.U32 R138, RZ, RZ, R139 ;  /* 0x000000ffff8a7224 */ /* 0x000fe400078e008b */
[----:B------:R-:W-:Y:S01]  /*13fe0*/  IMAD.MOV.U32 R141, RZ, RZ, R140 ;  /* 0x000000ffff8d7224 */ /* 0x000fe200078e008c */
[----:B------:R-:W-:Y:S01]  /*13ff0*/  MOV R140, R132 ;  /* 0x00000084008c7202 */ /* 0x000fe20000000f00 */
[----:B------:R-:W-:Y:S01]  /*14000*/  IMAD.MOV.U32 R230, RZ, RZ, R237 ;  /* 0x000000ffffe67224 */ /* 0x000fe200078e00ed */
[----:B-1----:R-:W-:Y:S01]  /*14010*/  LEA R210, P0, R204, R0, 0x2 ;  /* 0x00000000ccd27211 */ /* 0x002fe200078010ff */
[----:B------:R-:W-:-:S02]  /*14020*/  IMAD.MOV.U32 R237, RZ, RZ, R238 ;  /* 0x000000ffffed7224 */ /* 0x000fc400078e00ee */
[----:B------:R-:W-:Y:S01]  /*14030*/  IMAD.MOV.U32 R132, RZ, RZ, R136 ;  /* 0x000000ffff847224 */ /* 0x000fe200078e0088 */
[C---:B---3--:R-:W-:Y:S01]  /*14040*/  LEA R208, P4, R203.reuse, R0, 0x2 ;  /* 0x00000000cbd07211 */ /* 0x048fe200078810ff */
[----:B------:R-:W-:Y:S01]  /*14050*/  IMAD.MOV.U32 R238, RZ, RZ, R240 ;  /* 0x000000ffffee7224 */ /* 0x000fe200078e00f0 */
[----:B------:R-:W-:Y:S01]  /*14060*/  LEA.HI.X.SX32 R211, R204, R2, 0x2, P0 ;  /* 0x00000002ccd37211 */ /* 0x000fe200000f16ff */
[----:B------:R-:W-:Y:S01]  /*14070*/  IMAD.MOV.U32 R136, RZ, RZ, R137 ;  /* 0x000000ffff887224 */ /* 0x000fe200078e0089 */
[----:B------:R-:W-:Y:S01]  /*14080*/  LEA R206, P0, R202, R0, 0x2 ;  /* 0x00000000cace7211 */ /* 0x000fe200078010ff */
[----:B------:R-:W-:Y:S01]  /*14090*/  IMAD.MOV.U32 R240, RZ, RZ, R241 ;  /* 0x000000fffff07224 */ /* 0x000fe200078e00f1 */
[----:B------:R-:W-:Y:S01]  /*140a0*/  LEA.HI.X.SX32 R209, R203, R2, 0x2, P4 ;  /* 0x00000002cbd17211 */ /* 0x000fe200020f16ff */
[----:B------:R-:W-:Y:S02]  /*140b0*/  IMAD.MOV.U32 R137, RZ, RZ, R138 ;  /* 0x000000ffff897224 */ /* 0x000fe400078e008a */
[----:B------:R-:W-:Y:S01]  /*140c0*/  IMAD.MOV.U32 R241, RZ, RZ, R143 ;  /* 0x000000fffff17224 */ /* 0x000fe200078e008f */
[----:B------:R-:W-:Y:S01]  /*140d0*/  MOV R143, R141 ;  /* 0x0000008d008f7202 */ /* 0x000fe20000000f00 */
[----:B------:R-:W-:-:S02]  /*140e0*/  IMAD.MOV.U32 R138, RZ, RZ, R17 ;  /* 0x000000ffff8a7224 */ /* 0x000fc400078e0011 */
[----:B------:R-:W-:Y:S02]  /*140f0*/  IMAD.MOV.U32 R17, RZ, RZ, R245 ;  /* 0x000000ffff117224 */ /* 0x000fe400078e00f5 */
[----:B------:R-:W-:Y:S01]  /*14100*/  IMAD.MOV.U32 R141, RZ, RZ, R140 ;  /* 0x000000ffff8d7224 */ /* 0x000fe200078e008c */
[----:B------:R-:W-:Y:S01]  /*14110*/  STL.64 [R1+0x350], R210 ;  /* 0x000350d201007387 */ /* 0x000fe20000100a00 */
[----:B------:R-:W-:Y:S01]  /*14120*/  IMAD.MOV.U32 R140, RZ, RZ, R132 ;  /* 0x000000ffff8c7224 */ /* 0x000fe200078e0084 */
[----:B------:R-:W-:Y:S01]  /*14130*/  LEA.HI.X.SX32 R207, R202, R2, 0x2, P0 ;  /* 0x00000002cacf7211 */ /* 0x000fe200000f16ff */
[----:B------:R-:W-:Y:S01]  /*14140*/  IMAD.MOV.U32 R132, RZ, RZ, R136 ;  /* 0x000000ffff847224 */ /* 0x000fe200078e0088 */
[----:B------:R-:W3:Y:S01]  /*14150*/  LDL.LU R139, [R1+0x21c] ;  /* 0x00021c00018b7983 */ /* 0x000ee20000300800 */
[----:B------:R-:W-:Y:S01]  /*14160*/  IMAD.MOV.U32 R136, RZ, RZ, R137 ;  /* 0x000000ffff887224 */ /* 0x000fe200078e0089 */
[----:B------:R-:W-:Y:S01]  /*14170*/  MOV R245, R200 ;  /* 0x000000c800f57202 */ /* 0x000fe20000000f00 */
[----:B------:R-:W-:Y:S01]  /*14180*/  IMAD.MOV.U32 R137, RZ, RZ, R138 ;  /* 0x000000ffff897224 */ /* 0x000fe200078e008a */
[----:B------:R-:W-:Y:S01]  /*14190*/  STL.64 [R1+0x460], R208 ;  /* 0x000460d001007387 */ /* 0x000fe20000100a00 */
[----:B------:R-:W-:Y:S01]  /*141a0*/  MOV R138, R17 ;  /* 0x00000011008a7202 */ /* 0x000fe20000000f00 */
[----:B------:R-:W-:-:S02]  /*141b0*/  IMAD.MOV.U32 R17, RZ, RZ, R14 ;  /* 0x000000ffff117224 */ /* 0x000fc400078e000e */
[----:B------:R-:W2:Y:S01]  /*141c0*/  LDL.LU R200, [R1+0x1468] ;  /* 0x0014680001c87983 */ /* 0x000ea20000300800 */
[----:B------:R-:W-:-:S03]  /*141d0*/  IMAD.MOV.U32 R14, RZ, RZ, R199 ;  /* 0x000000ffff0e7224 */ /* 0x000fc600078e00c7 */
[----:B------:R-:W-:Y:S04]  /*141e0*/  STL.64 [R1+0x560], R206 ;  /* 0x000560ce01007387 */ /* 0x000fe80000100a00 */
[----:B------:R-:W3:Y:S01]  /*141f0*/  LDL.LU R199, [R1+0x1464] ;  /* 0x0014640001c77983 */ /* 0x000ee20000300800 */
[----:B------:R-:W-:Y:S02]  /*14200*/  IMAD.MOV.U32 R226, RZ, RZ, R237 ;  /* 0x000000ffffe27224 */ /* 0x000fe400078e00ed */
        /* <DEDUP_REMOVED lines=9> */
[----:B------:R-:W-:Y:S01]  /*142a0*/  IMAD.MOV.U32 R132, RZ, RZ, R136 ;  /* 0x000000ffff847224 */ /* 0x000fe200078e0088 */
[----:B------:R-:W-:Y:S01]  /*142b0*/  LEA R204, P4, R201, R0, 0x2 ;  /* 0x00000000c9cc7211 */ /* 0x000fe200078810ff */
[----:B------:R-:W-:Y:S01]  /*142c0*/  IMAD.MOV.U32 R240, RZ, RZ, R241 ;  /* 0x000000fffff07224 */ /* 0x000fe200078e00f1 */
[----:B------:R-:W-:Y:S01]  /*142d0*/  MOV R227, R235 ;  /* 0x000000eb00e37202 */ /* 0x000fe20000000f00 */
[----:B------:R-:W-:-:S02]  /*142e0*/  IMAD.MOV.U32 R136, RZ, RZ, R137 ;  /* 0x000000ffff887224 */ /* 0x000fc400078e0089 */
[----:B------:R-:W-:Y:S02]  /*142f0*/  IMAD.MOV.U32 R241, RZ, RZ, R143 ;  /* 0x000000fffff17224 */ /* 0x000fe400078e008f */
[----:B------:R-:W-:Y:S02]  /*14300*/  IMAD.MOV.U32 R143, RZ, RZ, R141 ;  /* 0x000000ffff8f7224 */ /* 0x000fe400078e008d */
[----:B------:R-:W-:Y:S02]  /*14310*/  IMAD.MOV.U32 R141, RZ, RZ, R132 ;  /* 0x000000ffff8d7224 */ /* 0x000fe400078e0084 */
[----:B------:R-:W-:Y:S01]  /*14320*/  IMAD.MOV.U32 R235, RZ, RZ, R237 ;  /* 0x000000ffffeb7224 */ /* 0x000fe200078e00ed */
[----:B------:R-:W-:Y:S01]  /*14330*/  LEA.HI.X.SX32 R205, R201, R2, 0x2, P4 ;  /* 0x00000002c9cd7211 */ /* 0x000fe200020f16ff */
        /* <DEDUP_REMOVED lines=9> */
[----:B------:R-:W-:Y:S01]  /*143d0*/  IMAD.MOV.U32 R229, RZ, RZ, R235 ;  /* 0x000000ffffe57224 */ /* 0x000fe200078e00eb */
[----:B------:R3:W-:Y:S01]  /*143e0*/  STL.64 [R1+0x660], R204 ;  /* 0x000660cc01007387 */ /* 0x0007e20000100a00 */
[----:B------:R-:W-:-:S02]  /*143f0*/  IMAD.MOV.U32 R14, RZ, RZ, R10 ;  /* 0x000000ffff0e7224 */ /* 0x000fc400078e000a */
[----:B------:R-:W-:Y:S01]  /*14400*/  IMAD.MOV.U32 R141, RZ, RZ, R132 ;  /* 0x000000ffff8d7224 */ /* 0x000fe200078e0084 */
[----:B------:R-:W4:Y:S01]  /*14410*/  LDL.LU R10, [R1+0x23c] ;  /* 0x00023c00010a7983 */ /* 0x000f220000300800 */
[----:B------:R-:W-:Y:S02]  /*14420*/  IMAD.MOV.U32 R235, RZ, RZ, R237 ;  /* 0x000000ffffeb7224 */ /* 0x000fe400078e00ed */
[----:B------:R-:W-:Y:S02]  /*14430*/  IMAD.MOV.U32 R132, RZ, RZ, R137 ;  /* 0x000000ffff847224 */ /* 0x000fe400078e0089 */
[----:B------:R-:W-:Y:S02]  /*14440*/  IMAD.MOV.U32 R237, RZ, RZ, R238 ;  /* 0x000000ffffed7224 */ /* 0x000fe400078e00ee */
[----:B------:R-:W-:Y:S02]  /*14450*/  IMAD.MOV.U32 R137, RZ, RZ, R138 ;  /* 0x000000ffff897224 */ /* 0x000fe400078e008a */
        /* <DEDUP_REMOVED lines=9> */
[----:B------:R-:W-:-:S02]  /*144f0*/  IMAD.MOV.U32 R132, RZ, RZ, R137 ;  /* 0x000000ffff847224 */ /* 0x000fc400078e0089 */
[----:B------:R-:W-:Y:S01]  /*14500*/  IMAD.MOV.U32 R137, RZ, RZ, R138 ;  /* 0x000000ffff897224 */ /* 0x000fe200078e008a */
[----:B------:R-:W-:Y:S01]  /*14510*/  MOV R138, R17 ;  /* 0x00000011008a7202 */ /* 0x000fe20000000f00 */
[----:B------:R-:W-:Y:S02]  /*14520*/  IMAD.MOV.U32 R17, RZ, RZ, R14 ;  /* 0x000000ffff117224 */ /* 0x000fe400078e000e */
[----:B------:R-:W-:Y:S01]  /*14530*/  IMAD.MOV.U32 R14, RZ, RZ, R15 ;  /* 0x000000ffff0e7224 */ /* 0x000fe200078e000f */
[----:B--2---:R-:W-:-:S04]  /*14540*/  LEA R202, P0, R200, R0, 0x2 ;  /* 0x00000000c8ca7211 */ /* 0x004fc800078010ff */
[----:B------:R-:W-:Y:S02]  /*14550*/  LEA.HI.X.SX32 R203, R200, R2, 0x2, P0 ;  /* 0x00000002c8cb7211 */ /* 0x000fe400000f16ff */
[----:B---3--:R-:W-:-:S03]  /*14560*/  LEA R204, P4, R199, R0, 0x2 ;  /* 0x00000000c7cc7211 */ /* 0x008fc600078810ff */
[----:B------:R1:W-:Y:S01]  /*14570*/  STL.64 [R1+0x7c8], R202 ;  /* 0x0007c8ca01007387 */ /* 0x0003e20000100a00 */
[----:B------:R-:W-:-:S03]  /*14580*/  LEA.HI.X.SX32 R205, R199, R2, 0x2, P4 ;  /* 0x00000002c7cd7211 */ /* 0x000fc600020f16ff */
[----:B------:R-:W2:Y:S04]  /*14590*/  LDL.LU R136, [R1+0x220] ;  /* 0x0002200001887983 */ /* 0x000ea80000300800 */
[----:B------:R-:W3:Y:S04]  /*145a0*/  LDL.LU R196, [R1+0x1460] ;  /* 0x0014600001c47983 */ /* 0x000ee80000300800 */
[----:B------:R-:W-:Y:S04]  /*145b0*/  STL.64 [R1+0x348], R204 ;  /* 0x000348cc01007387 */ /* 0x000fe80000100a00 */
[----:B------:R-:W2:Y:S01]  /*145c0*/  LDL.LU R15, [R1+0x71c] ;  /* 0x00071c00010f7983 */ /* 0x000ea20000300800 */
[----:B------:R-:W-:-:S02]  /*145d0*/  IMAD.MOV.U32 R225, RZ, RZ, R235 ;  /* 0x000000ffffe17224 */ /* 0x000fc400078e00eb */
[----:B------:R-:W-:Y:S02]  /*145e0*/  IMAD.MOV.U32 R235, RZ, RZ, R237 ;  /* 0x000000ffffeb7224 */ /* 0x000fe400078e00ed */
[----:B------:R-:W-:Y:S01]  /*145f0*/  IMAD.MOV.U32 R237, RZ, RZ, R238 ;  /* 0x000000ffffed7224 */ /* 0x000fe200078e00ee */
[----:B------:R-:W-:Y:S01]  /*14600*/  MOV R238, R240 ;  /* 0x000000f000ee7202 */ /* 0x000fe20000000f00 */
[----:B------:R-:W-:Y:S01]  /*14610*/  IMAD.MOV.U32 R240, RZ, RZ, R241 ;  /* 0x000000fffff07224 */ /* 0x000fe200078e00f1 */
[C---:B-1----:R-:W-:Y:S01]  /*14620*/  LEA R202, P0, R198.reuse, R0, 0x2 ;  /* 0x00000000c6ca7211 */ /* 0x042fe200078010ff */
[----:B------:R-:W-:Y:S02]  /*14630*/  IMAD.MOV.U32 R241, RZ, RZ, R143 ;  /* 0x000000fffff17224 */ /* 0x000fe400078e008f */
[----:B------:R-:W-:Y:S02]  /*14640*/  IMAD.MOV.U32 R143, RZ, RZ, R141 ;  /* 0x000000ffff8f7224 */ /* 0x000fe400078e008d */
[----:B------:R-:W-:Y:S01]  /*14650*/  IMAD.MOV.U32 R141, RZ, RZ, R132 ;  /* 0x000000ffff8d7224 */ /* 0x000fe200078e0084 */
[----:B------:R-:W-:Y:S01]  /*14660*/  LEA.HI.X.SX32 R203, R198, R2, 0x2, P0 ;  /* 0x00000002c6cb7211 */ /* 0x000fe200000f16ff */
[----:B------:R-:W-:Y:S01]  /*14670*/  IMAD.MOV.U32 R132, RZ, RZ, R137 ;  /* 0x000000ffff847224 */ /* 0x000fe200078e0089 */
[----:B------:R-:W-:Y:S01]  /*14680*/  MOV R137, R138 ;  /* 0x0000008a00897202 */ /* 0x000fe20000000f00 */
[----:B------:R-:W-:-:S02]  /*14690*/  IMAD.MOV.U32 R138, RZ, RZ, R17 ;  /* 0x000000ffff8a7224 */ /* 0x000fc400078e0011 */
[----:B------:R-:W-:Y:S01]  /*146a0*/  IMAD.MOV.U32 R17, RZ, RZ, R14 ;  /* 0x000000ffff117224 */ /* 0x000fe200078e000e */
[----:B------:R-:W-:Y:S01]  /*146b0*/  STL.64 [R1+0x340], R202 ;  /* 0x000340ca01007387 */ /* 0x000fe20000100a00 */
[----:B--2---:R-:W-:Y:S02]  /*146c0*/  IMAD.MOV.U32 R14, RZ, RZ, R15 ;  /* 0x000000ffff0e7224 */ /* 0x004fe400078e000f */
[----:B------:R-:W-:Y:S02]  /*146d0*/  IMAD.MOV.U32 R15, RZ, RZ, R12 ;  /* 0x000000ffff0f7224 */ /* 0x000fe400078e000c */
[----:B------:R-:W-:Y:S02]  /*146e0*/  IMAD.MOV.U32 R12, RZ, RZ, R194 ;  /* 0x000000ffff0c7224 */ /* 0x000fe400078e00c2 */
[----:B------:R-:W2:Y:S01]  /*146f0*/  LDL.LU R194, [R1+0x145c] ;  /* 0x00145c0001c27983 */ /* 0x000ea20000300800 */
        /* <DEDUP_REMOVED lines=8> */
[----:B------:R-:W-:-:S02]  /*14780*/  IMAD.MOV.U32 R235, RZ, RZ, R237 ;  /* 0x000000ffffeb7224 */ /* 0x000fc400078e00ed */
[----:B------:R-:W-:Y:S02]  /*14790*/  IMAD.MOV.U32 R141, RZ, RZ, R132 ;  /* 0x000000ffff8d7224 */ /* 0x000fe400078e0084 */
[----:B------:R-:W-:Y:S01]  /*147a0*/  IMAD.MOV.U32 R237, RZ, RZ, R238 ;  /* 0x000000ffffed7224 */ /* 0x000fe200078e00ee */
[----:B------:R-:W-:Y:S01]  /*147b0*/  MOV R238, R240 ;  /* 0x000000f000ee7202 */ /* 0x000fe20000000f00 */
[----:B------:R-:W-:Y:S01]  /*147c0*/  IMAD.MOV.U32 R132, RZ, RZ, R137 ;  /* 0x000000ffff847224 */ /* 0x000fe200078e0089 */
[-C--:B---3--:R-:W-:Y:S01]  /*147d0*/  LEA R200, P4, R196, R0.reuse, 0x2 ;  /* 0x00000000c4c87211 */ /* 0x088fe200078810ff */
[----:B------:R-:W-:Y:S02]  /*147e0*/  IMAD.MOV.U32 R240, RZ, RZ, R241 ;  /* 0x000000fffff07224 */ /* 0x000fe400078e00f1 */
[----:B------:R-:W-:Y:S02]  /*147f0*/  IMAD.MOV.U32 R241, RZ, RZ, R143 ;  /* 0x000000fffff17224 */ /* 0x000fe400078e008f */
[----:B------:R-:W-:Y:S01]  /*14800*/  IMAD.MOV.U32 R217, RZ, RZ, R234 ;  /* 0x000000ffffd97224 */ /* 0x000fe200078e00ea */
[----:B------:R-:W-:Y:S01]  /*14810*/  MOV R234, R235 ;  /* 0x000000eb00ea7202 */ /* 0x000fe20000000f00 */
[----:B------:R-:W-:Y:S01]  /*14820*/  IMAD.MOV.U32 R143, RZ, RZ, R141 ;  /* 0x000000ffff8f7224 */ /* 0x000fe200078e008d */
[----:B------:R-:W-:Y:S01]  /*14830*/  LEA R198, P0, R195, R0, 0x2 ;  /* 0x00000000c3c67211 */ /* 0x000fe200078010ff */
[----:B------:R-:W-:-:S02]  /*14840*/  IMAD.MOV.U32 R141, RZ, RZ, R132 ;  /* 0x000000ffff8d7224 */ /* 0x000fc400078e0084 */
[----:B------:R-:W-:Y:S01]  /*14850*/  IMAD.MOV.U32 R235, RZ, RZ, R237 ;  /* 0x000000ffffeb7224 */ /* 0x000fe200078e00ed */
[-C--:B------:R-:W-:Y:S01]  /*14860*/  LEA.HI.X.SX32 R201, R196, R2.reuse, 0x2, P4 ;  /* 0x00000002c4c97211 */ /* 0x080fe200020f16ff */
        /* <DEDUP_REMOVED lines=9> */
[----:B------:R-:W-:Y:S01]  /*14900*/  MOV R143, R141 ;  /* 0x0000008d008f7202 */ /* 0x000fe20000000f00 */
[----:B------:R-:W-:Y:S02]  /*14910*/  IMAD.MOV.U32 R233, RZ, RZ, R234 ;  /* 0x000000ffffe97224 */ /* 0x000fe400078e00ea */
[----:B------:R-:W-:Y:S01]  /*14920*/  IMAD.MOV.U32 R234, RZ, RZ, R235 ;  /* 0x000000ffffea7224 */ /* 0x000fe200078e00eb */
[----:B------:R-:W-:Y:S01]  /*14930*/  STL.64 [R1+0x338], R200 ;  /* 0x000338c801007387 */ /* 0x000fe20000100a00 */
[----:B------:R-:W-:Y:S02]  /*14940*/  IMAD.MOV.U32 R15, RZ, RZ, R12 ;  /* 0x000000ffff0f7224 */ /* 0x000fe400078e000c */
[----:B------:R-:W-:Y:S02]  /*14950*/  IMAD.MOV.U32 R235, RZ, RZ, R237 ;  /* 0x000000ffffeb7224 */ /* 0x000fe400078e00ed */
[----:B------:R-:W-:-:S02]  /*14960*/  IMAD.MOV.U32 R12, RZ, RZ, R11 ;  /* 0x000000ffff0c7224 */ /* 0x000fc400078e000b */
[----:B------:R-:W-:Y:S01]  /*14970*/  IMAD.MOV.U32 R141, RZ, RZ, R137 ;  /* 0x000000ffff8d7224 */ /* 0x000fe200078e0089 */
[----:B------:R-:W3:Y:S01]  /*14980*/  LDL.LU R11, [R1+0x258] ;  /* 0x00025800010b7983 */ /* 0x000ee20000300800 */
[----:B------:R-:W-:Y:S02]  /*14990*/  IMAD.MOV.U32 R237, RZ, RZ, R238 ;  /* 0x000000ffffed7224 */ /* 0x000fe400078e00ee */
[----:B------:R-:W-:Y:S01]  /*149a0*/  IMAD.MOV.U32 R137, RZ, RZ, R138 ;  /* 0x000000ffff897224 */ /* 0x000fe200078e008a */
[----:B------:R1:W-:Y:S01]  /*149b0*/  STL.64 [R1+0x330], R198 ;  /* 0x000330c601007387 */ /* 0x0003e20000100a00 */
[----:B------:R-:W-:Y:S01]  /*149c0*/  IMAD.MOV.U32 R238, RZ, RZ, R240 ;  /* 0x000000ffffee7224 */ /* 0x000fe200078e00f0 */
[----:B------:R-:W-:Y:S01]  /*149d0*/  MOV R240, R241 ;  /* 0x000000f100f07202 */ /* 0x000fe20000000f00 */
[----:B------:R-:W-:Y:S01]  /*149e0*/  IMAD.MOV.U32 R138, RZ, RZ, R14 ;  /* 0x000000ffff8a7224 */ /* 0x000fe200078e000e */
[----:B------:R-:W3:Y:S01]  /*149f0*/  LDL.LU R132, [R1+0x224] ;  /* 0x0002240001847983 */ /* 0x000ee20000300800 */
[----:B------:R-:W-:-:S02]  /*14a00*/  IMAD.MOV.U32 R218, RZ, RZ, R233 ;  /* 0x000000ffffda7224 */ /* 0x000fc400078e00e9 */
[----:B------:R-:W-:Y:S02]  /*14a10*/  IMAD.MOV.U32 R14, RZ, RZ, R15 ;  /* 0x000000ffff0e7224 */ /* 0x000fe400078e000f */
[----:B------:R-:W-:Y:S02]  /*14a20*/  IMAD.MOV.U32 R241, RZ, RZ, R143 ;  /* 0x000000fffff17224 */ /* 0x000fe400078e008f */
[----:B------:R-:W-:Y:S01]  /*14a30*/  IMAD.MOV.U32 R233, RZ, RZ, R234 ;  /* 0x000000ffffe97224 */ /* 0x000fe200078e00ea */
[C---:B-1----:R-:W-:Y:S01]  /*14a40*/  LEA R198, P0, R193.reuse, R0, 0x2 ;  /* 0x00000000c1c67211 */ /* 0x042fe200078010ff */
[----:B------:R-:W-:Y:S01]  /*14a50*/  IMAD.MOV.U32 R15, RZ, RZ, R12 ;  /* 0x000000ffff0f7224 */ /* 0x000fe200078e000c */
[----:B------:R-:W-:Y:S01]  /*14a60*/  MOV R12, R243 ;  /* 0x000000f3000c7202 */ /* 0x000fe20000000f00 */
[----:B------:R-:W-:Y:S02]  /*14a70*/  IMAD.MOV.U32 R143, RZ, RZ, R141 ;  /* 0x000000ffff8f7224 */ /* 0x000fe400078e008d */
[----:B------:R-:W-:Y:S01]  /*14a80*/  IMAD.MOV.U32 R234, RZ, RZ, R235 ;  /* 0x000000ffffea7224 */ /* 0x000fe200078e00eb */
[----:B------:R-:W-:Y:S01]  /*14a90*/  LEA.HI.X.SX32 R199, R193, R2, 0x2, P0 ;  /* 0x00000002c1c77211 */ /* 0x000fe200000f16ff */
[----:B------:R-:W-:Y:S01]  /*14aa0*/  IMAD.MOV.U32 R141, RZ, RZ, R137 ;  /* 0x000000ffff8d7224 */ /* 0x000fe200078e0089 */
[----:B------:R-:W3:Y:S01]  /*14ab0*/  LDL.LU R243, [R1+0x70c] ;  /* 0x00070c0001f37983 */ /* 0x000ee20000300800 */
[----:B------:R-:W-:-:S02]  /*14ac0*/  IMAD.MOV.U32 R235, RZ, RZ, R237 ;  /* 0x000000ffffeb7224 */ /* 0x000fc400078e00ed */
[----:B------:R-:W-:Y:S02]  /*14ad0*/  IMAD.MOV.U32 R137, RZ, RZ, R138 ;  /* 0x000000ffff897224 */ /* 0x000fe400078e008a */
[----:B------:R-:W-:Y:S01]  /*14ae0*/  IMAD.MOV.U32 R237, RZ, RZ, R238 ;  /* 0x000000ffffed7224 */ /* 0x000fe200078e00ee */
[----:B------:R-:W-:Y:S01]  /*14af0*/  MOV R238, R240 ;  /* 0x000000f000ee7202 */ /* 0x000fe20000000f00 */
[----:B------:R-:W-:Y:S02]  /*14b00*/  IMAD.MOV.U32 R138, RZ, RZ, R14 ;  /* 0x000000ffff8a7224 */ /* 0x000fe400078e000e */
[----:B------:R-:W-:Y:S01]  /*14b10*/  IMAD.MOV.U32 R240, RZ, RZ, R241 ;  /* 0x000000fffff07224 */ /* 0x000fe200078e00f1 */
[----:B------:R-:W-:Y:S01]  /*14b20*/  MOV R14, R12 ;  /* 0x0000000c000e7202 */ /* 0x000fe20000000f00 */
[----:B------:R-:W-:Y:S02]  /*14b30*/  IMAD.MOV.U32 R241, RZ, RZ, R143 ;  /* 0x000000fffff17224 */ /* 0x000fe400078e008f */
[----:B------:R-:W-:-:S02]  /*14b40*/  IMAD.MOV.U32 R143, RZ, RZ, R141 ;  /* 0x000000ffff8f7224 */ /* 0x000fc400078e008d */
[----:B------:R-:W-:Y:S02]  /*14b50*/  IMAD.MOV.U32 R141, RZ, RZ, R137 ;  /* 0x000000ffff8d7224 */ /* 0x000fe400078e0089 */
[----:B------:R-:W-:Y:S01]  /*14b60*/  IMAD.MOV.U32 R137, RZ, RZ, R138 ;  /* 0x000000ffff897224 */ /* 0x000fe200078e008a */
[----:B--2---:R-:W-:-:S04]  /*14b70*/  LEA R200, P4, R194, R0, 0x2 ;  /* 0x00000000c2c87211 */ /* 0x004fc800078810ff */
[----:B------:R-:W-:-:S05]  /*14b80*/  LEA.HI.X.SX32 R201, R194, R2, 0x2, P4 ;  /* 0x00000002c2c97211 */ /* 0x000fca00020f16ff */
[----:B------:R-:W-:Y:S04]  /*14b90*/  STL.64 [R1+0x468], R200 ;  /* 0x000468c801007387 */ /* 0x000fe80000100a00 */
[----:B------:R-:W2:Y:S04]  /*14ba0*/  LDL.LU R12, [R1+0x240] ;  /* 0x00024000010c7983 */ /* 0x000ea80000300800 */
[----:B------:R1:W-:Y:S04]  /*14bb0*/  STL.64 [R1+0x568], R198 ;  /* 0x000568c601007387 */ /* 0x0003e80000100a00 */
[----:B------:R-:W2:Y:S01]  /*14bc0*/  LDL.LU R138, [R1+0x234] ;  /* 0x00023400018a7983 */ /* 0x000ea20000300800 */
[----:B------:R-:W-:-:S04]  /*14bd0*/  LEA R194, P4, R192, R0, 0x2 ;  /* 0x00000000c0c27211 */ /* 0x000fc800078810ff */
[----:B------:R-:W-:Y:S02]  /*14be0*/  LEA.HI.X.SX32 R195, R192, R2, 0x2, P4 ;  /* 0x00000002c0c37211 */ /* 0x000fe400020f16ff */
[----:B-1----:R-:W-:-:S03]  /*14bf0*/  LEA R198, P0, R231, R0, 0x2 ;  /* 0x00000000e7c67211 */ /* 0x002fc600078010ff */
[----:B------:R1:W-:Y:S01]  /*14c00*/  STL.64 [R1+0x670], R194 ;  /* 0x000670c201007387 */ /* 0x0003e20000100a00 */
[----:B------:R-:W-:Y:S02]  /*14c10*/  LEA.HI.X.SX32 R199, R231, R2, 0x2, P0 ;  /* 0x00000002e7c77211 */ /* 0x000fe400000f16ff */
[----:B------:R-:W-:Y:S01]  /*14c20*/  MOV R231, R233 ;  /* 0x000000e900e77202 */ /* 0x000fe20000000f00 */
[----:B------:R-:W-:Y:S01]  /*14c30*/  IMAD.MOV.U32 R233, RZ, RZ, R234 ;  /* 0x000000ffffe97224 */ /* 0x000fe200078e00ea */
[----:B------:R-:W3:Y:S01]  /*14c40*/  LDL.LU R219, [R1+0xf4] ;  /* 0x0000f40001db7983 */ /* 0x000ee20000300800 */
[----:B------:R-:W-:Y:S02]  /*14c50*/  IMAD.MOV.U32 R234, RZ, RZ, R235 ;  /* 0x000000ffffea7224 */ /* 0x000fe400078e00eb */
[----:B------:R-:W-:Y:S01]  /*14c60*/  IMAD.MOV.U32 R235, RZ, RZ, R237 ;  /* 0x000000ffffeb7224 */ /* 0x000fe200078e00ed */
[----:B-1----:R-:W-:Y:S01]  /*14c70*/  LEA R194, P4, R230, R0, 0x2 ;  /* 0x00000000e6c27211 */ /* 0x002fe200078810ff */
[----:B------:R-:W-:-:S02]  /*14c80*/  IMAD.MOV.U32 R237, RZ, RZ, R238 ;  /* 0x000000ffffed7224 */ /* 0x000fc400078e00ee */
[----:B------:R-:W-:Y:S01]  /*14c90*/  IMAD.MOV.U32 R238, RZ, RZ, R240 ;  /* 0x000000ffffee7224 */ /* 0x000fe200078e00f0 */
[----:B------:R-:W-:Y:S01]  /*14ca0*/  LEA.HI.X.SX32 R195, R230, R2, 0x2, P4 ;  /* 0x00000002e6c37211 */ /* 0x000fe200020f16ff */
        /* <DEDUP_REMOVED lines=8> */
[----:B------:R-:W-:Y:S02]  /*14d30*/  IMAD.MOV.U32 R237, RZ, RZ, R238 ;  /* 0x000000ffffed7224 */ /* 0x000fe400078e00ee */
[----:B------:R-:W-:Y:S01]  /*14d40*/  IMAD.MOV.U32 R238, RZ, RZ, R240 ;  /* 0x000000ffffee7224 */ /* 0x000fe200078e00f0 */
[----:B------:R-:W-:Y:S01]  /*14d50*/  STL.64 [R1+0x7d0], R198 ;  /* 0x0007d0c601007387 */ /* 0x000fe20000100a00 */
[----:B------:R-:W-:Y:S02]  /*14d60*/  IMAD.MOV.U32 R240, RZ, RZ, R143 ;  /* 0x000000fffff07224 */ /* 0x000fe400078e008f */
[----:B------:R-:W-:Y:S01]  /*14d70*/  IMAD.MOV.U32 R143, RZ, RZ, R141 ;  /* 0x000000ffff8f7224 */ /* 0x000fe200078e008d */
[----:B------:R-:W3:Y:S04]  /*14d80*/  LDL.LU R137, [R1+0x228] ;  /* 0x0002280001897983 */ /* 0x000ee80000300800 */
[----:B------:R-:W3:Y:S04]  /*14d90*/  LDL.LU R222, [R1+0xfc] ;  /* 0x0000fc0001de7983 */ /* 0x000ee80000300800 */
[----:B------:R1:W-:Y:S01]  /*14da0*/  STL.64 [R1+0x328], R194 ;  /* 0x000328c201007387 */ /* 0x0003e20000100a00 */
[----:B--2---:R-:W-:Y:S01]  /*14db0*/  MOV R141, R138 ;  /* 0x0000008a008d7202 */ /* 0x004fe20000000f00 */
[----:B------:R-:W-:-:S02]  /*14dc0*/  IMAD.MOV.U32 R138, RZ, RZ, R13 ;  /* 0x000000ffff8a7224 */ /* 0x000fc400078e000d */
[----:B------:R-:W-:Y:S02]  /*14dd0*/  IMAD.MOV.U32 R13, RZ, RZ, R8 ;  /* 0x000000ffff0d7224 */ /* 0x000fe400078e0008 */
[----:B------:R-:W2:Y:S01]  /*14de0*/  LDL.LU R8, [R1+0x250] ;  /* 0x0002500001087983 */ /* 0x000ea20000300800 */
[----:B------:R-:W-:Y:S01]  /*14df0*/  IMAD.MOV.U32 R223, RZ, RZ, R231 ;  /* 0x000000ffffdf7224 */ /* 0x000fe200078e00e7 */
[C---:B------:R-:W-:Y:S01]  /*14e00*/  LEA R192, P0, R226.reuse, R0, 0x2 ;  /* 0x00000000e2c07211 */ /* 0x040fe200078010ff */
[----:B------:R-:W-:Y:S02]  /*14e10*/  IMAD.MOV.U32 R231, RZ, RZ, R233 ;  /* 0x000000ffffe77224 */ /* 0x000fe400078e00e9 */
[----:B------:R-:W-:Y:S01]  /*14e20*/  IMAD.MOV.U32 R233, RZ, RZ, R234 ;  /* 0x000000ffffe97224 */ /* 0x000fe200078e00ea */
[----:B------:R-:W-:Y:S01]  /*14e30*/  MOV R234, R235 ;  /* 0x000000eb00ea7202 */ /* 0x000fe20000000f00 */
[----:B------:R-:W-:Y:S01]  /*14e40*/  IMAD.MOV.U32 R235, RZ, RZ, R237 ;  /* 0x000000ffffeb7224 */ /* 0x000fe200078e00ed */
[----:B------:R-:W-:Y:S01]  /*14e50*/  LEA.HI.X.SX32 R193, R226, R2, 0x2, P0 ;  /* 0x00000002e2c17211 */ /* 0x000fe200000f16ff */
        /* <DEDUP_REMOVED lines=9> */
[----:B------:R-:W-:Y:S01]  /*14ef0*/  MOV R234, R235 ;  /* 0x000000eb00ea7202 */ /* 0x000fe20000000f00 */
[----:B------:R-:W-:Y:S01]  /*14f00*/  IMAD.MOV.U32 R235, RZ, RZ, R237 ;  /* 0x000000ffffeb7224 */ /* 0x000fe200078e00ed */
[----:B------:R-:W-:Y:S01]  /*14f10*/  LEA.HI.X.SX32 R195, R227, R2, 0x2, P4 ;  /* 0x00000002e3c37211 */ /* 0x000fe200020f16ff */
[----:B------:R-:W-:-:S02]  /*14f20*/  IMAD.MOV.U32 R237, RZ, RZ, R238 ;  /* 0x000000ffffed7224 */ /* 0x000fc400078e00ee */
[----:B------:R-:W-:Y:S02]  /*14f30*/  IMAD.MOV.U32 R238, RZ, RZ, R240 ;  /* 0x000000ffffee7224 */ /* 0x000fe400078e00f0 */
[----:B------:R-:W-:Y:S01]  /*14f40*/  IMAD.MOV.U32 R240, RZ, RZ, R143 ;  /* 0x000000fffff07224 */ /* 0x000fe200078e008f */
[----:B------:R1:W-:Y:S01]  /*14f50*/  STL.64 [R1+0x320], R192 ;  /* 0x000320c001007387 */ /* 0x0003e20000100a00 */
[----:B------:R-:W-:Y:S02]  /*14f60*/  IMAD.MOV.U32 R143, RZ, RZ, R138 ;  /* 0x000000ffff8f7224 */ /* 0x000fe400078e008a */
[----:B--2---:R-:W-:Y:S02]  /*14f70*/  IMAD.MOV.U32 R13, RZ, RZ, R8 ;  /* 0x000000ffff0d7224 */ /* 0x004fe400078e0008 */
[----:B------:R-:W-:Y:S02]  /*14f80*/  IMAD.MOV.U32 R8, RZ, RZ, R249 ;  /* 0x000000ffff087224 */ /* 0x000fe400078e00f9 */
[----:B------:R-:W2:Y:S03]  /*14f90*/  LDL.LU R249, [R1+0x73c] ;  /* 0x00073c0001f97983 */ /* 0x000ea60000300800 */
[----:B------:R-:W-:Y:S01]  /*14fa0*/  MOV R138, R8 ;  /* 0x00000008008a7202 */ /* 0x000fe20000000f00 */
[----:B------:R-:W-:Y:S01]  /*14fb0*/  IMAD.MOV.U32 R8, RZ, RZ, R9 ;  /* 0x000000ffff087224 */ /* 0x000fe200078e0009 */
[----:B------:R3:W-:Y:S01]  /*14fc0*/  STL.64 [R1+0x318], R194 ;  /* 0x000318c201007387 */ /* 0x0007e20000100a00 */
[----:B------:R-:W-:-:S03]  /*14fd0*/  IMAD.MOV.U32 R9, RZ, RZ, R244 ;  /* 0x000000ffff097224 */ /* 0x000fc600078e00f4 */
[----:B------:R-:W2:Y:S01]  /*14fe0*/  LDL.LU R244, [R1+0x188] ;  /* 0x0001880001f47983 */ /* 0x000ea20000300800 */
[----:B-1----:R-:W-:-:S04]  /*14ff0*/  LEA R192, P0, R229, R0, 0x2 ;  /* 0x00000000e5c07211 */ /* 0x002fc800078010ff */
[----:B------:R-:W-:Y:S01]  /*15000*/  LEA.HI.X.SX32 R193, R229, R2, 0x2, P0 ;  /* 0x00000002e5c17211 */ /* 0x000fe200000f16ff */
[----:B------:R-:W-:Y:S02]  /*15010*/  IMAD.MOV.U32 R229, RZ, RZ, R231 ;  /* 0x000000ffffe57224 */ /* 0x000fe400078e00e7 */
[----:B------:R-:W-:Y:S02]  /*15020*/  IMAD.MOV.U32 R231, RZ, RZ, R233 ;  /* 0x000000ffffe77224 */ /* 0x000fe400078e00e9 */
[----:B------:R-:W-:Y:S01]  /*15030*/  IMAD.MOV.U32 R233, RZ, RZ, R234 ;  /* 0x000000ffffe97224 */ /* 0x000fe200078e00ea */
[----:B------:R-:W-:Y:S01]  /*15040*/  MOV R234, R235 ;  /* 0x000000eb00ea7202 */ /* 0x000fe20000000f00 */
[----:B------:R-:W-:Y:S01]  /*15050*/  IMAD.MOV.U32 R235, RZ, RZ, R237 ;  /* 0x000000ffffeb7224 */ /* 0x000fe200078e00ed */
[----:B------:R-:W-:Y:S01]  /*15060*/  MOV R227, R231 ;  /* 0x000000e700e37202 */ /* 0x000fe20000000f00 */
[----:B------:R-:W-:Y:S02]  /*15070*/  IMAD.MOV.U32 R237, RZ, RZ, R238 ;  /* 0x000000ffffed7224 */ /* 0x000fe400078e00ee */
[----:B------:R-:W-:-:S02]  /*15080*/  IMAD.MOV.U32 R238, RZ, RZ, R240 ;  /* 0x000000ffffee7224 */ /* 0x000fc400078e00f0 */
[----:B------:R-:W-:Y:S02]  /*15090*/  IMAD.MOV.U32 R240, RZ, RZ, R143 ;  /* 0x000000fffff07224 */ /* 0x000fe400078e008f */
[----:B------:R-:W-:Y:S01]  /*150a0*/  IMAD.MOV.U32 R231, RZ, RZ, R233 ;  /* 0x000000ffffe77224 */ /* 0x000fe200078e00e9 */
[----:B---3--:R-:W-:Y:S01]  /*150b0*/  LEA R194, P4, R225, R0, 0x2 ;  /* 0x00000000e1c27211 */ /* 0x008fe200078810ff */
[----:B------:R-:W-:Y:S02]  /*150c0*/  IMAD.MOV.U32 R233, RZ, RZ, R234 ;  /* 0x000000ffffe97224 */ /* 0x000fe400078e00ea */
[----:B------:R-:W-:Y:S02]  /*150d0*/  IMAD.MOV.U32 R143, RZ, RZ, R138 ;  /* 0x000000ffff8f7224 */ /* 0x000fe400078e008a */
[----:B------:R-:W-:Y:S02]  /*150e0*/  IMAD.MOV.U32 R234, RZ, RZ, R235 ;  /* 0x000000ffffea7224 */ /* 0x000fe400078e00eb */
[----:B------:R-:W-:-:S02]  /*150f0*/  IMAD.MOV.U32 R235, RZ, RZ, R237 ;  /* 0x000000ffffeb7224 */ /* 0x000fc400078e00ed */
[----:B------:R-:W-:Y:S01]  /*15100*/  IMAD.MOV.U32 R237, RZ, RZ, R238 ;  /* 0x000000ffffed7224 */ /* 0x000fe200078e00ee */
[----:B------:R-:W-:Y:S01]  /*15110*/  MOV R238, R240 ;  /* 0x000000f000ee7202 */ /* 0x000fe20000000f00 */
[----:B------:R-:W-:Y:S01]  /*15120*/  IMAD.MOV.U32 R240, RZ, RZ, R143 ;  /* 0x000000fffff07224 */ /* 0x000fe200078e008f */
[----:B------:R-:W-:Y:S01]  /*15130*/  LEA.HI.X.SX32 R195, R225, R2, 0x2, P4 ;  /* 0x00000002e1c37211 */ /* 0x000fe200020f16ff */
[----:B------:R-:W-:Y:S02]  /*15140*/  IMAD.MOV.U32 R143, RZ, RZ, R9 ;  /* 0x000000ffff8f7224 */ /* 0x000fe400078e0009 */
[----:B------:R-:W-:Y:S01]  /*15150*/  IMAD.MOV.U32 R225, RZ, RZ, R231 ;  /* 0x000000ffffe17224 */ /* 0x000fe200078e00e7 */
[----:B------:R-:W-:Y:S01]  /*15160*/  MOV R231, R233 ;  /* 0x000000e900e77202 */ /* 0x000fe20000000f00 */
[----:B------:R-:W-:Y:S01]  /*15170*/  IMAD.MOV.U32 R233, RZ, RZ, R234 ;  /* 0x000000ffffe97224 */ /* 0x000fe200078e00ea */
[----:B------:R1:W-:Y:S01]  /*15180*/  STL.64 [R1+0x310], R192 ;  /* 0x000310c001007387 */ /* 0x0003e20000100a00 */
[----:B------:R-:W-:-:S02]  /*15190*/  IMAD.MOV.U32 R234, RZ, RZ, R235 ;  /* 0x000000ffffea7224 */ /* 0x000fc400078e00eb */
[----:B------:R-:W-:Y:S01]  /*151a0*/  IMAD.MOV.U32 R235, RZ, RZ, R237 ;  /* 0x000000ffffeb7224 */ /* 0x000fe200078e00ed */
[----:B------:R-:W3:Y:S01]  /*151b0*/  LDL.LU R138, [R1+0x22c] ;  /* 0x00022c00018a7983 */ /* 0x000ee20000300800 */
[----:B------:R-:W-:Y:S02]  /*151c0*/  IMAD.MOV.U32 R237, RZ, RZ, R238 ;  /* 0x000000ffffed7224 */ /* 0x000fe400078e00ee */
[----:B------:R-:W-:Y:S02]  /*151d0*/  IMAD.MOV.U32 R238, RZ, RZ, R240 ;  /* 0x000000ffffee7224 */ /* 0x000fe400078e00f0 */
[----:B--2---:R-:W-:Y:S02]  /*151e0*/  IMAD.MOV.U32 R9, RZ, RZ, R244 ;  /* 0x000000ffff097224 */ /* 0x004fe400078e00f4 */
[----:B------:R-:W-:Y:S02]  /*151f0*/  IMAD.MOV.U32 R244, RZ, RZ, R245 ;  /* 0x000000fffff47224 */ /* 0x000fe400078e00f5 */
[----:B------:R-:W2:Y:S03]  /*15200*/  LDL.LU R245, [R1+0x76c] ;  /* 0x00076c0001f57983 */ /* 0x000ea60000300800 */
[----:B------:R-:W-:Y:S01]  /*15210*/  MOV R240, R244 ;  /* 0x000000f400f07202 */ /* 0x000fe20000000f00 */
[----:B------:R4:W-:Y:S04]  /*15220*/  STL.64 [R1+0x470], R194 ;  /* 0x000470c201007387 */ /* 0x0009e80000100a00 */
[----:B------:R-:W2:Y:S01]  /*15230*/  LDL.LU R244, [R1+0x154] ;  /* 0x0001540001f47983 */ /* 0x000ea20000300800 */
[----:B-1----:R-:W-:-:S04]  /*15240*/  LEA R192, P0, R221, R0, 0x2 ;  /* 0x00000000ddc07211 */ /* 0x002fc800078010ff */
[----:B------:R-:W-:Y:S01]  /*15250*/  LEA.HI.X.SX32 R193, R221, R2, 0x2, P0 ;  /* 0x00000002ddc17211 */ /* 0x000fe200000f16ff */
[----:B------:R-:W-:Y:S01]  /*15260*/  IMAD.MOV.U32 R221, RZ, RZ, R231 ;  /* 0x000000ffffdd7224 */ /* 0x000fe200078e00e7 */
[C---:B----4-:R-:W-:Y:S01]  /*15270*/  LEA R194, P4, R217.reuse, R0, 0x2 ;  /* 0x00000000d9c27211 */ /* 0x050fe200078810ff */
[----:B------:R-:W-:Y:S02]  /*15280*/  IMAD.MOV.U32 R231, RZ, RZ, R233 ;  /* 0x000000ffffe77224 */ /* 0x000fe400078e00e9 */
        /* <DEDUP_REMOVED lines=8> */
[----:B------:R-:W-:Y:S02]  /*15310*/  IMAD.MOV.U32 R231, RZ, RZ, R233 ;  /* 0x000000ffffe77224 */ /* 0x000fe400078e00e9 */
[----:B------:R-:W-:Y:S01]  /*15320*/  IMAD.MOV.U32 R233, RZ, RZ, R234 ;  /* 0x000000ffffe97224 */ /* 0x000fe200078e00ea */
[----:B------:R-:W-:Y:S01]  /*15330*/  MOV R234, R235 ;  /* 0x000000eb00ea7202 */ /* 0x000fe20000000f00 */
[----:B------:R-:W-:Y:S02]  /*15340*/  IMAD.MOV.U32 R235, RZ, RZ, R237 ;  /* 0x000000ffffeb7224 */ /* 0x000fe400078e00ed */
[----:B------:R-:W-:Y:S01]  /*15350*/  IMAD.MOV.U32 R237, RZ, RZ, R238 ;  /* 0x000000ffffed7224 */ /* 0x000fe200078e00ee */
[----:B-1----:R-:W-:-:S04]  /*15360*/  LEA R192, P0, R140, R0, 0x2 ;  /* 0x000000008cc07211 */ /* 0x002fc800078010ff */
[----:B------:R-:W-:Y:S01]  /*15370*/  LEA.HI.X.SX32 R193, R140, R2, 0x2, P0 ;  /* 0x000000028cc17211 */ /* 0x000fe200000f16ff */
[----:B--2---:R-:W-:Y:S02]  /*15380*/  IMAD.MOV.U32 R240, RZ, RZ, R244 ;  /* 0x000000fffff07224 */ /* 0x004fe400078e00f4 */
[----:B------:R-:W2:Y:S04]  /*15390*/  LDL.LU R244, [R1+0x254] ;  /* 0x0002540001f47983 */ /* 0x000ea80000300800 */
[----:B------:R1:W-:Y:S01]  /*153a0*/  STL.64 [R1+0x678], R194 ;  /* 0x000678c201007387 */ /* 0x0003e20000100a00 */
[----:B------:R-:W-:Y:S02]  /*153b0*/  IMAD.MOV.U32 R238, RZ, RZ, R240 ;  /* 0x000000ffffee7224 */ /* 0x000fe400078e00f0 */
[----:B------:R-:W-:Y:S01]  /*153c0*/  IMAD.MOV.U32 R240, RZ, RZ, R241 ;  /* 0x000000fffff07224 */ /* 0x000fe200078e00f1 */
[----:B------:R-:W4:Y:S01]  /*153d0*/  LDL.LU R140, [R1+0x230] ;  /* 0x00023000018c7983 */ /* 0x000f220000300800 */
[----:B------:R-:W-:Y:S01]  /*153e0*/  IMAD.MOV.U32 R241, RZ, RZ, R19 ;  /* 0x000000fffff17224 */ /* 0x000fe200078e0013 */
[----:B------:R-:W-:-:S02]  /*153f0*/  MOV R19, R17 ;  /* 0x0000001100137202 */ /* 0x000fc40000000f00 */
[----:B-1----:R-:W-:Y:S01]  /*15400*/  LEA R194, P4, R218, R0, 0x2 ;  /* 0x00000000dac27211 */ /* 0x002fe200078810ff */
[----:B------:R-:W-:-:S03]  /*15410*/  IMAD.MOV.U32 R17, RZ, RZ, R10 ;  /* 0x000000ffff117224 */ /* 0x000fc600078e000a */
[----:B------:R-:W-:Y:S01]  /*15420*/  LEA.HI.X.SX32 R195, R218, R2, 0x2, P4 ;  /* 0x00000002dac37211 */ /* 0x000fe200020f16ff */
[----:B------:R-:W-:Y:S02]  /*15430*/  IMAD.MOV.U32 R218, RZ, RZ, R231 ;  /* 0x000000ffffda7224 */ /* 0x000fe400078e00e7 */
[----:B------:R-:W-:Y:S02]  /*15440*/  IMAD.MOV.U32 R231, RZ, RZ, R233 ;  /* 0x000000ffffe77224 */ /* 0x000fe400078e00e9 */
[----:B------:R-:W-:Y:S02]  /*15450*/  IMAD.MOV.U32 R233, RZ, RZ, R234 ;  /* 0x000000ffffe97224 */ /* 0x000fe400078e00ea */
[----:B------:R-:W-:Y:S01]  /*15460*/  IMAD.MOV.U32 R234, RZ, RZ, R235 ;  /* 0x000000ffffea7224 */ /* 0x000fe200078e00eb */
[----:B------:R-:W-:Y:S01]  /*15470*/  MOV R235, R237 ;  /* 0x000000ed00eb7202 */ /* 0x000fe20000000f00 */
[----:B------:R1:W-:Y:S01]  /*15480*/  STL.64 [R1+0x7d8], R192 ;  /* 0x0007d8c001007387 */ /* 0x0003e20000100a00 */
[----:B------:R-:W-:-:S02]  /*15490*/  IMAD.MOV.U32 R237, RZ, RZ, R238 ;  /* 0x000000ffffed7224 */ /* 0x000fc400078e00ee */
[----:B------:R-:W-:Y:S01]  /*154a0*/  IMAD.MOV.U32 R238, RZ, RZ, R240 ;  /* 0x000000ffffee7224 */ /* 0x000fe200078e00f0 */
[----:B------:R-:W2:Y:S01]  /*154b0*/  LDL.LU R10, [R1+0x24c] ;  /* 0x00024c00010a7983 */ /* 0x000ea20000300800 */
[----:B------:R-:W-:-:S03]  /*154c0*/  IMAD.MOV.U32 R240, RZ, RZ, R17 ;  /* 0x000000fffff07224 */ /* 0x000fc600078e0011 */
[----:B------:R3:W-:Y:S04]  /*154d0*/  STL.64 [R1+0x308], R194 ;  /* 0x000308c201007387 */ /* 0x0007e80000100a00 */
[----:B------:R-:W2:Y:S01]  /*154e0*/  LDL.LU R17, [R1+0x15c] ;  /* 0x00015c0001117983 */ /* 0x000ea20000300800 */
[----:B-1----:R-:W-:-:S04]  /*154f0*/  LEA R192, P0, R219, R0, 0x2 ;  /* 0x00000000dbc07211 */ /* 0x002fc800078010ff */
[----:B------:R-:W-:-:S05]  /*15500*/  LEA.HI.X.SX32 R193, R219, R2, 0x2, P0 ;  /* 0x00000002dbc17211 */ /* 0x000fca00000f16ff */
[----:B------:R1:W-:Y:S01]  /*15510*/  STL.64 [R1+0x300], R192 ;  /* 0x000300c001007387 */ /* 0x0003e20000100a00 */
[----:B---3--:R-:W-:-:S03]  /*15520*/  LEA R194, P4, R222, R0, 0x2 ;  /* 0x00000000dec27211 */ /* 0x008fc600078810ff */
[----:B------:R-:W3:Y:S01]  /*15530*/  LDL.LU R214, [R1+0x130] ;  /* 0x0001300001d67983 */ /* 0x000ee20000300800 */
[----:B------:R-:W-:Y:S02]  /*15540*/  LEA.HI.X.SX32 R195, R222, R2, 0x2, P4 ;  /* 0x00000002dec37211 */ /* 0x000fe400020f16ff */
[----:B-1----:R-:W-:-:S04]  /*15550*/  LEA R192, P0, R230, R0, 0x2 ;  /* 0x00000000e6c07211 */ /* 0x002fc800078010ff */
[----:B------:R-:W-:Y:S01]  /*15560*/  LEA.HI.X.SX32 R193, R230, R2, 0x2, P0 ;  /* 0x00000002e6c17211 */ /* 0x000fe200000f16ff */
[----:B------:R-:W-:Y:S02]  /*15570*/  IMAD.MOV.U32 R230, RZ, RZ, R231 ;  /* 0x000000ffffe67224 */ /* 0x000fe400078e00e7 */
[----:B------:R-:W-:Y:S01]  /*15580*/  IMAD.MOV.U32 R231, RZ, RZ, R233 ;  /* 0x000000ffffe77224 */ /* 0x000fe200078e00e9 */
[----:B------:R-:W-:Y:S01]  /*15590*/  MOV R233, R234 ;  /* 0x000000ea00e97202 */ /* 0x000fe20000000f00 */
[----:B------:R-:W-:Y:S02]  /*155a0*/  IMAD.MOV.U32 R234, RZ, RZ, R235 ;  /* 0x000000ffffea7224 */ /* 0x000fe400078e00eb */
[----:B------:R-:W-:Y:S01]  /*155b0*/  IMAD.MOV.U32 R235, RZ, RZ, R237 ;  /* 0x000000ffffeb7224 */ /* 0x000fe200078e00ed */
[----:B------:R1:W-:Y:S01]  /*155c0*/  STL.64 [R1+0x2f8], R194 ;  /* 0x0002f8c201007387 */ /* 0x0003e20000100a00 */
[----:B------:R-:W-:Y:S02]  /*155d0*/  IMAD.MOV.U32 R237, RZ, RZ, R238 ;  /* 0x000000ffffed7224 */ /* 0x000fe400078e00ee */
[----:B------:R-:W-:Y:S01]  /*155e0*/  IMAD.MOV.U32 R238, RZ, RZ, R240 ;  /* 0x000000ffffee7224 */ /* 0x000fe200078e00f0 */
[----:B------:R-:W3:Y:S04]  /*155f0*/  LDL.LU R215, [R1+0x134] ;  /* 0x0001340001d77983 */ /* 0x000ee80000300800 */
[----:B------:R1:W-:Y:S01]  /*15600*/  STL.64 [R1+0x2f0], R192 ;  /* 0x0002f0c001007387 */ /* 0x0003e20000100a00 */
[----:B--2---:R-:W-:Y:S01]  /*15610*/  IMAD.MOV.U32 R240, RZ, RZ, R17 ;  /* 0x000000fffff07224 */ /* 0x004fe200078e0011 */
[----:B------:R-:W-:-:S02]  /*15620*/  MOV R17, R12 ;  /* 0x0000000c00117202 */ /* 0x000fc40000000f00 */
[----:B------:R-:W2:Y:S01]  /*15630*/  LDL.LU R12, [R1+0x174] ;  /* 0x00017400010c7983 */ /* 0x000ea20000300800 */
[C---:B-1----:R-:W-:Y:S01]  /*15640*/  LEA R194, P4, R223.reuse, R0, 0x2 ;  /* 0x00000000dfc27211 */ /* 0x042fe200078810ff */
[----:B------:R-:W-:Y:S02]  /*15650*/  IMAD.MOV.U32 R222, RZ, RZ, R230 ;  /* 0x000000ffffde7224 */ /* 0x000fe400078e00e6 */
[----:B------:R-:W-:Y:S01]  /*15660*/  IMAD.MOV.U32 R230, RZ, RZ, R231 ;  /* 0x000000ffffe67224 */ /* 0x000fe200078e00e7 */
[----:B------:R-:W-:Y:S01]  /*15670*/  LEA.HI.X.SX32 R195, R223, R2, 0x2, P4 ;  /* 0x00000002dfc37211 */ /* 0x000fe200020f16ff */
[----:B------:R-:W-:Y:S01]  /*15680*/  IMAD.MOV.U32 R231, RZ, RZ, R233 ;  /* 0x000000ffffe77224 */ /* 0x000fe200078e00e9 */
[----:B------:R-:W3:Y:S01]  /*15690*/  LDL.LU R219, [R1+0x138] ;  /* 0x0001380001db7983 */ /* 0x000ee20000300800 */
[----:B------:R-:W-:Y:S02]  /*156a0*/  IMAD.MOV.U32 R233, RZ, RZ, R234 ;  /* 0x000000ffffe97224 */ /* 0x000fe400078e00ea */
[----:B------:R-:W-:Y:S01]  /*156b0*/  IMAD.MOV.U32 R234, RZ, RZ, R235 ;  /* 0x000000ffffea7224 */ /* 0x000fe200078e00eb */
[----:B------:R-:W-:Y:S01]  /*156c0*/  MOV R235, R237 ;  /* 0x000000ed00eb7202 */ /* 0x000fe20000000f00 */
[----:B------:R1:W-:Y:S01]  /*156d0*/  STL.64 [R1+0x478], R194 ;  /* 0x000478c201007387 */ /* 0x0003e20000100a00 */
[----:B------:R-:W-:Y:S01]  /*156e0*/  IMAD.MOV.U32 R237, RZ, RZ, R238 ;  /* 0x000000ffffed7224 */ /* 0x000fe200078e00ee */
[----:B------:R-:W-:Y:S01]  /*156f0*/  MOV R223, R230 ;  /* 0x000000e600df7202 */ /* 0x000fe20000000f00 */
[----:B------:R-:W-:-:S02]  /*15700*/  IMAD.MOV.U32 R238, RZ, RZ, R240 ;  /* 0x000000ffffee7224 */ /* 0x000fc400078e00f0 */
[----:B------:R-:W-:Y:S02]  /*15710*/  IMAD.MOV.U32 R230, RZ, RZ, R231 ;  /* 0x000000ffffe67224 */ /* 0x000fe400078e00e7 */
[----:B------:R-:W-:Y:S01]  /*15720*/  IMAD.MOV.U32 R231, RZ, RZ, R233 ;  /* 0x000000ffffe77224 */ /* 0x000fe200078e00e9 */
[CC--:B------:R-:W-:Y:S01]  /*15730*/  LEA R192, P0, R226.reuse, R0.reuse, 0x2 ;  /* 0x00000000e2c07211 */ /* 0x0c0fe200078010ff */
[----:B------:R-:W-:Y:S01]  /*15740*/  IMAD.MOV.U32 R240, RZ, RZ, R17 ;  /* 0x000000fffff07224 */ /* 0x000fe200078e0011 */
[C---:B-1----:R-:W-:Y:S01]  /*15750*/  LEA R194, P4, R229.reuse, R0, 0x2 ;  /* 0x00000000e5c27211 */ /* 0x042fe200078810ff */
[----:B------:R-:W-:Y:S02]  /*15760*/  IMAD.MOV.U32 R233, RZ, RZ, R234 ;  /* 0x000000ffffe97224 */ /* 0x000fe400078e00ea */
[----:B------:R-:W-:Y:S01]  /*15770*/  IMAD.MOV.U32 R234, RZ, RZ, R235 ;  /* 0x000000ffffea7224 */ /* 0x000fe200078e00eb */
[----:B------:R-:W-:Y:S01]  /*15780*/  LEA.HI.X.SX32 R195, R229, R2, 0x2, P4 ;  /* 0x00000002e5c37211 */ /* 0x000fe200020f16ff */
[----:B------:R-:W-:Y:S01]  /*15790*/  IMAD.MOV.U32 R235, RZ, RZ, R237 ;  /* 0x000000ffffeb7224 */ /* 0x000fe200078e00ed */
[----:B------:R-:W-:Y:S01]  /*157a0*/  MOV R237, R238 ;  /* 0x000000ee00ed7202 */ /* 0x000fe20000000f00 */
[----:B------:R-:W-:Y:S01]  /*157b0*/  IMAD.MOV.U32 R229, RZ, RZ, R230 ;  /* 0x000000ffffe57224 */ /* 0x000fe200078e00e6 */
[----:B------:R-:W-:Y:S01]  /*157c0*/  LEA.HI.X.SX32 R193, R226, R2, 0x2, P0 ;  /* 0x00000002e2c17211 */ /* 0x000fe200000f16ff */
[----:B------:R-:W-:-:S02]  /*157d0*/  IMAD.MOV.U32 R238, RZ, RZ, R240 ;  /* 0x000000ffffee7224 */ /* 0x000fc400078e00f0 */
[----:B------:R-:W-:Y:S01]  /*157e0*/  IMAD.MOV.U32 R230, RZ, RZ, R231 ;  /* 0x000000ffffe67224 */ /* 0x000fe200078e00e7 */
[----:B------:R-:W-:Y:S01]  /*157f0*/  MOV R231, R233 ;  /* 0x000000e900e77202 */ /* 0x000fe20000000f00 */
[----:B------:R-:W-:Y:S02]  /*15800*/  IMAD.MOV.U32 R233, RZ, RZ, R234 ;  /* 0x000000ffffe97224 */ /* 0x000fe400078e00ea */
[----:B------:R-:W-:Y:S02]  /*15810*/  IMAD.MOV.U32 R234, RZ, RZ, R235 ;  /* 0x000000ffffea7224 */ /* 0x000fe400078e00eb */
[----:B------:R-:W-:Y:S02]  /*15820*/  IMAD.MOV.U32 R235, RZ, RZ, R237 ;  /* 0x000000ffffeb7224 */ /* 0x000fe400078e00ed */
[----:B------:R-:W-:Y:S02]  /*15830*/  IMAD.MOV.U32 R237, RZ, RZ, R238 ;  /* 0x000000ffffed7224 */ /* 0x000fe400078e00ee */
[----:B--2---:R-:W-:-:S02]  /*15840*/  IMAD.MOV.U32 R17, RZ, RZ, R12 ;  /* 0x000000ffff117224 */ /* 0x004fc400078e000c */
[----:B------:R-:W-:Y:S02]  /*15850*/  IMAD.MOV.U32 R12, RZ, RZ, R250 ;  /* 0x000000ffff0c7224 */ /* 0x000fe400078e00fa */
[----:B------:R-:W-:Y:S01]  /*15860*/  IMAD.MOV.U32 R240, RZ, RZ, R17 ;  /* 0x000000fffff07224 */ /* 0x000fe200078e0011 */
[----:B------:R-:W2:Y:S01]  /*15870*/  LDL.LU R250, [R1+0x7a8] ;  /* 0x0007a80001fa7983 */ /* 0x000ea20000300800 */
[----:B------:R-:W-:Y:S02]  /*15880*/  IMAD.MOV.U32 R17, RZ, RZ, R12 ;  /* 0x000000ffff117224 */ /* 0x000fe400078e000c */
[----:B------:R-:W-:Y:S01]  /*15890*/  IMAD.MOV.U32 R238, RZ, RZ, R240 ;  /* 0x000000ffffee7224 */ /* 0x000fe200078e00f0 */
[----:B------:R1:W-:Y:S02]  /*158a0*/  STL.64 [R1+0x578], R192 ;  /* 0x000578c001007387 */ /* 0x0003e40000100a00 */
[----:B------:R-:W-:Y:S01]  /*158b0*/  MOV R240, R17 ;  /* 0x0000001100f07202 */ /* 0x000fe20000000f00 */
[----:B------:R-:W-:Y:S01]  /*158c0*/  IMAD.MOV.U32 R17, RZ, RZ, R13 ;  /* 0x000000ffff117224 */ /* 0x000fe200078e000d */
[----:B------:R-:W2:Y:S04]  /*158d0*/  LDL.LU R12, [R1+0x4a4] ;  /* 0x0004a400010c7983 */ /* 0x000ea80000300800 */
[----:B------:R2:W-:Y:S04]  /*158e0*/  STL.64 [R1+0x680], R194 ;  /* 0x000680c201007387 */ /* 0x0005e80000100a00 */
[----:B------:R-:W2:Y:S01]  /*158f0*/  LDL.LU R13, [R1+0x244] ;  /* 0x00024400010d7983 */ /* 0x000ea20000300800 */
[----:B-1----:R-:W-:-:S04]  /*15900*/  LEA R192, P0, R227, R0, 0x2 ;  /* 0x00000000e3c07211 */ /* 0x002fc800078010ff */
[----:B------:R-:W-:Y:S01]  /*15910*/  LEA.HI.X.SX32 R193, R227, R2, 0x2, P0 ;  /* 0x00000002e3c17211 */ /* 0x000fe200000f16ff */
        /* <DEDUP_REMOVED lines=9> */
[----:B--2---:R-:W-:Y:S02]  /*159b0*/  IMAD.MOV.U32 R240, RZ, RZ, R13 ;  /* 0x000000fffff07224 */ /* 0x004fe400078e000d */
[----:B------:R-:W2:Y:S01]  /*159c0*/  LDL.LU R13, [R1+0x184] ;  /* 0x00018400010d7983 */ /* 0x000ea20000300800 */
[-C--:B------:R-:W-:Y:S01]  /*159d0*/  LEA R194, P4, R225, R0.reuse, 0x2 ;  /* 0x00000000e1c27211 */ /* 0x080fe200078810ff */
[----:B------:R-:W-:Y:S01]  /*159e0*/  IMAD.MOV.U32 R226, RZ, RZ, R227 ;  /* 0x000000ffffe27224 */ /* 0x000fe200078e00e3 */
[----:B-1----:R-:W-:Y:S01]  /*159f0*/  LEA R192, P0, R221, R0, 0x2 ;  /* 0x00000000ddc07211 */ /* 0x002fe200078010ff */
[----:B------:R-:W3:Y:S01]  /*15a00*/  LDL.LU R227, [R1+0x14c] ;  /* 0x00014c0001e37983 */ /* 0x000ee20000300800 */
[----:B------:R-:W-:Y:S02]  /*15a10*/  LEA.HI.X.SX32 R195, R225, R2, 0x2, P4 ;  /* 0x00000002e1c37211 */ /* 0x000fe400020f16ff */
[----:B------:R-:W-:Y:S01]  /*15a20*/  MOV R225, R226 ;  /* 0x000000e200e17202 */ /* 0x000fe20000000f00 */
[----:B------:R-:W-:-:S02]  /*15a30*/  IMAD.MOV.U32 R226, RZ, RZ, R230 ;  /* 0x000000ffffe27224 */ /* 0x000fc400078e00e6 */
[----:B------:R-:W-:Y:S02]  /*15a40*/  IMAD.MOV.U32 R230, RZ, RZ, R231 ;  /* 0x000000ffffe67224 */ /* 0x000fe400078e00e7 */
[----:B------:R-:W-:Y:S02]  /*15a50*/  IMAD.MOV.U32 R231, RZ, RZ, R233 ;  /* 0x000000ffffe77224 */ /* 0x000fe400078e00e9 */
[----:B------:R-:W-:Y:S01]  /*15a60*/  IMAD.MOV.U32 R233, RZ, RZ, R234 ;  /* 0x000000ffffe97224 */ /* 0x000fe200078e00ea */
[----:B------:R1:W-:Y:S01]  /*15a70*/  STL.64 [R1+0x2e8], R194 ;  /* 0x0002e8c201007387 */ /* 0x0003e20000100a00 */
[----:B------:R-:W-:Y:S01]  /*15a80*/  IMAD.MOV.U32 R234, RZ, RZ, R235 ;  /* 0x000000ffffea7224 */ /* 0x000fe200078e00eb */
[----:B------:R-:W-:Y:S01]  /*15a90*/  MOV R235, R237 ;  /* 0x000000ed00eb7202 */ /* 0x000fe20000000f00 */
[----:B------:R-:W-:Y:S01]  /*15aa0*/  IMAD.MOV.U32 R237, RZ, RZ, R238 ;  /* 0x000000ffffed7224 */ /* 0x000fe200078e00ee */
[----:B------:R-:W-:Y:S01]  /*15ab0*/  LEA.HI.X.SX32 R193, R221, R2, 0x2, P0 ;  /* 0x00000002ddc17211 */ /* 0x000fe200000f16ff */
[----:B------:R-:W-:Y:S01]  /*15ac0*/  IMAD.MOV.U32 R221, RZ, RZ, R230 ;  /* 0x000000ffffdd7224 */ /* 0x000fe200078e00e6 */
[----:B------:R-:W-:Y:S01]  /*15ad0*/  MOV R230, R231 ;  /* 0x000000e700e67202 */ /* 0x000fe20000000f00 */
[----:B------:R-:W-:-:S02]  /*15ae0*/  IMAD.MOV.U32 R238, RZ, RZ, R240 ;  /* 0x000000ffffee7224 */ /* 0x000fc400078e00f0 */
[----:B------:R-:W-:Y:S01]  /*15af0*/  IMAD.MOV.U32 R231, RZ, RZ, R233 ;  /* 0x000000ffffe77224 */ /* 0x000fe200078e00e9 */
[C---:B-1----:R-:W-:Y:S01]  /*15b00*/  LEA R194, P4, R217.reuse, R0, 0x2 ;  /* 0x00000000d9c27211 */ /* 0x042fe200078810ff */
[----:B------:R-:W-:Y:S02]  /*15b10*/  IMAD.MOV.U32 R233, RZ, RZ, R234 ;  /* 0x000000ffffe97224 */ /* 0x000fe400078e00ea */
[----:B------:R-:W-:Y:S01]  /*15b20*/  IMAD.MOV.U32 R234, RZ, RZ, R235 ;  /* 0x000000ffffea7224 */ /* 0x000fe200078e00eb */
[----:B------:R-:W-:Y:S01]  /*15b30*/  LEA.HI.X.SX32 R195, R217, R2, 0x2, P4 ;  /* 0x00000002d9c37211 */ /* 0x000fe200020f16ff */
[----:B------:R-:W-:Y:S02]  /*15b40*/  IMAD.MOV.U32 R235, RZ, RZ, R237 ;  /* 0x000000ffffeb7224 */ /* 0x000fe400078e00ed */
[----:B------:R-:W-:Y:S02]  /*15b50*/  IMAD.MOV.U32 R217, RZ, RZ, R221 ;  /* 0x000000ffffd97224 */ /* 0x000fe400078e00dd */
[----:B------:R-:W-:-:S02]  /*15b60*/  IMAD.MOV.U32 R237, RZ, RZ, R238 ;  /* 0x000000ffffed7224 */ /* 0x000fc400078e00ee */
[----:B------:R-:W-:Y:S02]  /*15b70*/  IMAD.MOV.U32 R221, RZ, RZ, R230 ;  /* 0x000000ffffdd7224 */ /* 0x000fe400078e00e6 */
[----:B------:R-:W-:Y:S01]  /*15b80*/  IMAD.MOV.U32 R230, RZ, RZ, R231 ;  /* 0x000000ffffe67224 */ /* 0x000fe200078e00e7 */
[----:B------:R-:W-:Y:S01]  /*15b90*/  MOV R231, R233 ;  /* 0x000000e900e77202 */ /* 0x000fe20000000f00 */
[----:B------:R-:W-:Y:S02]  /*15ba0*/  IMAD.MOV.U32 R233, RZ, RZ, R234 ;  /* 0x000000ffffe97224 */ /* 0x000fe400078e00ea */
[----:B------:R-:W-:Y:S02]  /*15bb0*/  IMAD.MOV.U32 R234, RZ, RZ, R235 ;  /* 0x000000ffffea7224 */ /* 0x000fe400078e00eb */
[----:B------:R-:W-:Y:S02]  /*15bc0*/  IMAD.MOV.U32 R235, RZ, RZ, R237 ;  /* 0x000000ffffeb7224 */ /* 0x000fe400078e00ed */
[----:B--2---:R-:W-:-:S02]  /*15bd0*/  IMAD.MOV.U32 R240, RZ, RZ, R13 ;  /* 0x000000fffff07224 */ /* 0x004fc400078e000d */
[----:B------:R-:W-:Y:S02]  /*15be0*/  IMAD.MOV.U32 R13, RZ, RZ, R9 ;  /* 0x000000ffff0d7224 */ /* 0x000fe400078e0009 */
[----:B------:R-:W2:Y:S01]  /*15bf0*/  LDL.LU R9, [R1+0x760] ;  /* 0x0007600001097983 */ /* 0x000ea20000300800 */
[----:B------:R-:W-:Y:S01]  /*15c00*/  MOV R238, R240 ;  /* 0x000000f000ee7202 */ /* 0x000fe20000000f00 */
[----:B------:R-:W-:Y:S02]  /*15c10*/  IMAD.MOV.U32 R240, RZ, RZ, R13 ;  /* 0x000000fffff07224 */ /* 0x000fe400078e000d */
[----:B------:R1:W-:Y:S01]  /*15c20*/  STL.64 [R1+0x2e0], R192 ;  /* 0x0002e0c001007387 */ /* 0x0003e20000100a00 */
[----:B------:R-:W-:Y:S02]  /*15c30*/  IMAD.MOV.U32 R13, RZ, RZ, R245 ;  /* 0x000000ffff0d7224 */ /* 0x000fe400078e00f5 */
[----:B------:R-:W-:Y:S01]  /*15c40*/  IMAD.MOV.U32 R237, RZ, RZ, R238 ;  /* 0x000000ffffed7224 */ /* 0x000fe200078e00ee */
[----:B------:R-:W2:Y:S01]  /*15c50*/  LDL.LU R245, [R1+0x718] ;  /* 0x0007180001f57983 */ /* 0x000ea20000300800 */
[----:B------:R-:W-:-:S03]  /*15c60*/  IMAD.MOV.U32 R238, RZ, RZ, R240 ;  /* 0x000000ffffee7224 */ /* 0x000fc600078e00f0 */
[----:B------:R2:W-:Y:S04]  /*15c70*/  STL.64 [R1+0x2d8], R194 ;  /* 0x0002d8c201007387 */ /* 0x0005e80000100a00 */
[----:B------:R-:W2:Y:S01]  /*15c80*/  LDL.LU R240, [R1+0x248] ;  /* 0x0002480001f07983 */ /* 0x000ea20000300800 */
[----:B-1----:R-:W-:-:S04]  /*15c90*/  LEA R192, P0, R218, R0, 0x2 ;  /* 0x00000000dac07211 */ /* 0x002fc800078010ff */
[----:B------:R-:W-:Y:S02]  /*15ca0*/  LEA.HI.X.SX32 R193, R218, R2, 0x2, P0 ;  /* 0x00000002dac17211 */ /* 0x000fe400000f16ff */
        /* <DEDUP_REMOVED lines=8> */
[----:B------:R1:W-:Y:S01]  /*15d30*/  STL.64 [R1+0x2d0], R192 ;  /* 0x0002d0c001007387 */ /* 0x0003e20000100a00 */
[----:B---3--:R-:W-:Y:S01]  /*15d40*/  LEA R198, P4, R214, R0, 0x2 ;  /* 0x00000000d6c67211 */ /* 0x008fe200078810ff */
[----:B--2---:R-:W-:-:S02]  /*15d50*/  IMAD.MOV.U32 R238, RZ, RZ, R240 ;  /* 0x000000ffffee7224 */ /* 0x004fc400078e00f0 */
[----:B------:R-:W-:Y:S02]  /*15d60*/  IMAD.MOV.U32 R240, RZ, RZ, R241 ;  /* 0x000000fffff07224 */ /* 0x000fe400078e00f1 */
[----:B------:R-:W2:Y:S01]  /*15d70*/  LDL.LU R241, [R1+0x194] ;  /* 0x0001940001f17983 */ /* 0x000ea20000300800 */
[C---:B------:R-:W-:Y:S02]  /*15d80*/  LEA R194, P0, R215.reuse, R0, 0x2 ;  /* 0x00000000d7c27211 */ /* 0x040fe400078010ff */
[-C--:B------:R-:W-:Y:S01]  /*15d90*/  LEA.HI.X.SX32 R199, R214, R2.reuse, 0x2, P4 ;  /* 0x00000002d6c77211 */ /* 0x080fe200020f16ff */
[----:B-1----:R-:W-:Y:S01]  /*15da0*/  IMAD R192, R218, UR18, RZ ;  /* 0x00000012dac07c24 */ /* 0x002fe2000f8e02ff */
[----:B------:R-:W-:Y:S01]  /*15db0*/  LEA.HI.X.SX32 R195, R215, R2, 0x2, P0 ;  /* 0x00000002d7c37211 */ /* 0x000fe200000f16ff */
[----:B------:R-:W-:Y:S01]  /*15dc0*/  IMAD.MOV.U32 R218, RZ, RZ, R221 ;  /* 0x000000ffffda7224 */ /* 0x000fe200078e00dd */
[----:B------:R-:W1:Y:S01]  /*15dd0*/  LDCU UR18, c[0x0][0x3b0] ;  /* 0x00007600ff1277ac */ /* 0x000e620008000800 */
[----:B------:R-:W3:Y:S04]  /*15de0*/  LDL.LU R221, [R1+0x160] ;  /* 0x0001600001dd7983 */ /* 0x000ee80000300800 */
[----:B------:R-:W-:Y:S04]  /*15df0*/  STL.64 [R1+0x480], R198 ;  /* 0x000480c601007387 */ /* 0x000fe80000100a00 */
[----:B------:R1:W-:Y:S04]  /*15e00*/  STL.64 [R1+0x580], R194 ;  /* 0x000580c201007387 */ /* 0x0003e80000100a00 */
[----:B------:R-:W3:Y:S01]  /*15e10*/  LDL.LU R215, [R1+0x164] ;  /* 0x0001640001d77983 */ /* 0x000ee20000300800 */
[----:B-1----:R-:W-:-:S02]  /*15e20*/  LEA R194, P0, R222, R0, 0x2 ;  /* 0x00000000dec27211 */ /* 0x002fc400078010ff */
[C---:B------:R-:W-:Y:S02]  /*15e30*/  LEA R198, P4, R219.reuse, R0, 0x2 ;  /* 0x00000000dbc67211 */ /* 0x040fe400078810ff */
[-C--:B------:R-:W-:Y:S01]  /*15e40*/  LEA.HI.X.SX32 R195, R222, R2.reuse, 0x2, P0 ;  /* 0x00000002dec37211 */ /* 0x080fe200000f16ff */
[----:B------:R-:W-:Y:S01]  /*15e50*/  IMAD.MOV.U32 R222, RZ, RZ, R230 ;  /* 0x000000ffffde7224 */ /* 0x000fe200078e00e6 */
[----:B------:R-:W-:Y:S01]  /*15e60*/  MOV R230, R231 ;  /* 0x000000e700e67202 */ /* 0x000fe20000000f00 */
[----:B------:R-:W-:Y:S01]  /*15e70*/  IMAD.MOV.U32 R231, RZ, RZ, R233 ;  /* 0x000000ffffe77224 */ /* 0x000fe200078e00e9 */
[----:B------:R-:W-:Y:S01]  /*15e80*/  LEA.HI.X.SX32 R199, R219, R2, 0x2, P4 ;  /* 0x00000002dbc77211 */ /* 0x000fe200020f16ff */
[----:B------:R-:W-:Y:S02]  /*15e90*/  IMAD.MOV.U32 R233, RZ, RZ, R234 ;  /* 0x000000ffffe97224 */ /* 0x000fe400078e00ea */
[----:B------:R-:W-:Y:S02]  /*15ea0*/  IMAD.MOV.U32 R234, RZ, RZ, R235 ;  /* 0x000000ffffea7224 */ /* 0x000fe400078e00eb */
[----:B------:R-:W-:-:S02]  /*15eb0*/  IMAD.MOV.U32 R235, RZ, RZ, R237 ;  /* 0x000000ffffeb7224 */ /* 0x000fc400078e00ed */
[----:B------:R-:W-:Y:S01]  /*15ec0*/  IMAD.MOV.U32 R237, RZ, RZ, R238 ;  /* 0x000000ffffed7224 */ /* 0x000fe200078e00ee */
[----:B------:R1:W-:Y:S04]  /*15ed0*/  STL.64 [R1+0x688], R198 ;  /* 0x000688c601007387 */ /* 0x0003e80000100a00 */
[----:B------:R-:W3:Y:S04]  /*15ee0*/  LDL.LU R219, [R1+0x170] ;  /* 0x0001700001db7983 */ /* 0x000ee80000300800 */
[----:B------:R1:W-:Y:S01]  /*15ef0*/  STL.64 [R1+0x7f0], R194 ;  /* 0x0007f0c201007387 */ /* 0x0003e20000100a00 */
[----:B--2---:R-:W-:Y:S01]  /*15f00*/  MOV R238, R241 ;  /* 0x000000f100ee7202 */ /* 0x004fe20000000f00 */
[----:B------:R-:W-:-:S02]  /*15f10*/  IMAD.MOV.U32 R241, RZ, RZ, R16 ;  /* 0x000000fffff17224 */ /* 0x000fc400078e0010 */
[----:B------:R-:W-:Y:S02]  /*15f20*/  IMAD.MOV.U32 R16, RZ, RZ, R14 ;  /* 0x000000ffff107224 */ /* 0x000fe400078e000e */
[----:B------:R-:W-:Y:S02]  /*15f30*/  IMAD.MOV.U32 R14, RZ, RZ, R15 ;  /* 0x000000ffff0e7224 */ /* 0x000fe400078e000f */
[----:B------:R-:W-:Y:S02]  /*15f40*/  IMAD.MOV.U32 R15, RZ, RZ, R10 ;  /* 0x000000ffff0f7224 */ /* 0x000fe400078e000a */
[----:B------:R-:W2:Y:S01]  /*15f50*/  LDL.LU R10, [R1+0x1a8] ;  /* 0x0001a800010a7983 */ /* 0x000ea20000300800 */
[----:B-1----:R-:W-:-:S04]  /*15f60*/  LEA R198, P4, R223, R0, 0x2 ;  /* 0x00000000dfc67211 */ /* 0x002fc800078810ff */
[----:B------:R-:W-:Y:S01]  /*15f70*/  LEA.HI.X.SX32 R199, R223, R2, 0x2, P4 ;  /* 0x00000002dfc77211 */ /* 0x000fe200020f16ff */
        /* <DEDUP_REMOVED lines=8> */
[----:B------:R-:W-:Y:S01]  /*16000*/  IMAD R193, R222, UR17, RZ ;  /* 0x00000011dec17c24 */ /* 0x000fe2000f8e02ff */
[----:B------:R-:W-:Y:S01]  /*16010*/  LEA R194, P0, R229, R0, 0x2 ;  /* 0x00000000e5c27211 */ /* 0x000fe200078010ff */
[----:B------:R-:W3:Y:S01]  /*16020*/  LDL.LU R222, [R1+0x16c] ;  /* 0x00016c0001de7983 */ /* 0x000ee20000300800 */
[----:B------:R-:W-:Y:S01]  /*16030*/  IMAD R197, R197, UR31, RZ ;  /* 0x0000001fc5c57c24 */ /* 0x000fe2000f8e02ff */
[----:B------:R-:W1:Y:S02]  /*16040*/  LDCU UR31, c[0x0][0x3b0] ;  /* 0x00007600ff1f77ac */ /* 0x000e640008000800 */
[----:B------:R1:W-:Y:S01]  /*16050*/  STL.64 [R1+0x2c8], R198 ;  /* 0x0002c8c601007387 */ /* 0x0003e20000100a00 */
[----:B--2---:R-:W-:Y:S01]  /*16060*/  IMAD.MOV.U32 R15, RZ, RZ, R10 ;  /* 0x000000ffff0f7224 */ /* 0x004fe200078e000a */
[----:B------:R-:W2:Y:S01]  /*16070*/  LDCU UR17, c[0x0][0x3b0] ;  /* 0x00007600ff1177ac */ /* 0x000ea20008000800 */
[----:B------:R-:W-:-:S02]  /*16080*/  IMAD.MOV.U32 R10, RZ, RZ, R242 ;  /* 0x000000ffff0a7224 */ /* 0x000fc400078e00f2 */
[----:B------:R-:W2:Y:S01]  /*16090*/  LDL.LU R242, [R1+0x754] ;  /* 0x0007540001f27983 */ /* 0x000ea20000300800 */
[----:B------:R-:W-:Y:S01]  /*160a0*/  LEA.HI.X.SX32 R195, R229, R2, 0x2, P0 ;  /* 0x00000002e5c37211 */ /* 0x000fe200000f16ff */
[----:B------:R-:W-:Y:S01]  /*160b0*/  IMAD.MOV.U32 R229, RZ, RZ, R231 ;  /* 0x000000ffffe57224 */ /* 0x000fe200078e00e7 */
[C---:B-1----:R-:W-:Y:S01]  /*160c0*/  LEA R198, P4, R227.reuse, R0, 0x2 ;  /* 0x00000000e3c67211 */ /* 0x042fe200078810ff */
[----:B------:R-:W-:Y:S02]  /*160d0*/  IMAD.MOV.U32 R231, RZ, RZ, R233 ;  /* 0x000000ffffe77224 */ /* 0x000fe400078e00e9 */
[----:B------:R1:W-:Y:S01]  /*160e0*/  STL.64 [R1+0x2c0], R194 ;  /* 0x0002c0c201007387 */ /* 0x0003e20000100a00 */
[----:B------:R-:W-:Y:S01]  /*160f0*/  LEA.HI.X.SX32 R199, R227, R2, 0x2, P4 ;  /* 0x00000002e3c77211 */ /* 0x000fe200020f16ff */
[----:B------:R-:W-:Y:S02]  /*16100*/  IMAD.MOV.U32 R227, RZ, RZ, R229 ;  /* 0x000000ffffe37224 */ /* 0x000fe400078e00e5 */
[----:B------:R-:W-:Y:S01]  /*16110*/  IMAD.MOV.U32 R233, RZ, RZ, R234 ;  /* 0x000000ffffe97224 */ /* 0x000fe200078e00ea */
[----:B------:R-:W-:Y:S01]  /*16120*/  MOV R234, R235 ;  /* 0x000000eb00ea7202 */ /* 0x000fe20000000f00 */
[----:B------:R-:W-:Y:S01]  /*16130*/  IMAD.MOV.U32 R235, RZ, RZ, R237 ;  /* 0x000000ffffeb7224 */ /* 0x000fe200078e00ed */
[----:B-1----:R-:W-:Y:S01]  /*16140*/  LEA R194, P0, R225, R0, 0x2 ;  /* 0x00000000e1c27211 */ /* 0x002fe200078010ff */
[----:B------:R-:W-:-:S03]  /*16150*/  IMAD.MOV.U32 R237, RZ, RZ, R238 ;  /* 0x000000ffffed7224 */ /* 0x000fc600078e00ee */
[----:B------:R-:W-:Y:S01]  /*16160*/  LEA.HI.X.SX32 R195, R225, R2, 0x2, P0 ;  /* 0x00000002e1c37211 */ /* 0x000fe200000f16ff */
[----:B------:R-:W-:Y:S02]  /*16170*/  IMAD.MOV.U32 R225, RZ, RZ, R227 ;  /* 0x000000ffffe17224 */ /* 0x000fe400078e00e3 */
[----:B------:R-:W-:Y:S02]  /*16180*/  IMAD.MOV.U32 R238, RZ, RZ, R15 ;  /* 0x000000ffffee7224 */ /* 0x000fe400078e000f */
[----:B------:R-:W-:Y:S02]  /*16190*/  IMAD.MOV.U32 R227, RZ, RZ, R231 ;  /* 0x000000ffffe37224 */ /* 0x000fe400078e00e7 */
        /* <DEDUP_REMOVED lines=8> */
[----:B--2---:R-:W-:Y:S01]  /*16220*/  IMAD.MOV.U32 R10, RZ, RZ, R242 ;  /* 0x000000ffff0a7224 */ /* 0x004fe200078e00f2 */
[----:B------:R-:W-:Y:S02]  /*16230*/  MOV R242, R251 ;  /* 0x000000fb00f27202 */ /* 0x000fe40000000f00 */
[----:B------:R-:W2:Y:S04]  /*16240*/  LDL.LU R251, [R1+0x764] ;  /* 0x0007640001fb7983 */ /* 0x000ea80000300800 */
[----:B------:R1:W-:Y:S04]  /*16250*/  STL.64 [R1+0x2b8], R198 ;  /* 0x0002b8c601007387 */ /* 0x0003e80000100a00 */
[----:B------:R-:W2:Y:S04]  /*16260*/  LDL.LU R229, [R1+0x178] ;  /* 0x0001780001e57983 */ /* 0x000ea80000300800 */
[----:B------:R3:W-:Y:S04]  /*16270*/  STL.64 [R1+0x2b0], R194 ;  /* 0x0002b0c201007387 */ /* 0x0007e80000100a00 */
[----:B------:R-:W2:Y:S01]  /*16280*/  LDL.LU R12, [R1+0x1bc] ;  /* 0x0001bc00010c7983 */ /* 0x000ea20000300800 */
[----:B------:R-:W-:-:S02]  /*16290*/  LEA R200, P4, R226, R0, 0x2 ;  /* 0x00000000e2c87211 */ /* 0x000fc400078810ff */
[C---:B-1----:R-:W-:Y:S02]  /*162a0*/  LEA R198, P0, R217.reuse, R0, 0x2 ;  /* 0x00000000d9c67211 */ /* 0x042fe400078010ff */
[-C--:B------:R-:W-:Y:S01]  /*162b0*/  LEA.HI.X.SX32 R201, R226, R2.reuse, 0x2, P4 ;  /* 0x00000002e2c97211 */ /* 0x080fe200020f16ff */
[----:B------:R-:W-:Y:S01]  /*162c0*/  IMAD.MOV.U32 R226, RZ, RZ, R231 ;  /* 0x000000ffffe27224 */ /* 0x000fe200078e00e7 */
[----:B------:R-:W-:Y:S01]  /*162d0*/  MOV R231, R233 ;  /* 0x000000e900e77202 */ /* 0x000fe20000000f00 */
[----:B------:R-:W-:Y:S01]  /*162e0*/  IMAD.MOV.U32 R233, RZ, RZ, R234 ;  /* 0x000000ffffe97224 */ /* 0x000fe200078e00ea */
[----:B------:R-:W-:Y:S01]  /*162f0*/  LEA.HI.X.SX32 R199, R217, R2, 0x2, P0 ;  /* 0x00000002d9c77211 */ /* 0x000fe200000f16ff */
[----:B------:R-:W-:Y:S02]  /*16300*/  IMAD.MOV.U32 R234, RZ, RZ, R235 ;  /* 0x000000ffffea7224 */ /* 0x000fe400078e00eb */
[----:B------:R-:W-:Y:S02]  /*16310*/  IMAD.MOV.U32 R235, RZ, RZ, R237 ;  /* 0x000000ffffeb7224 */ /* 0x000fe400078e00ed */
[----:B---3--:R-:W-:Y:S01]  /*16320*/  IMAD R194, R225, UR16, RZ ;  /* 0x00000010e1c27c24 */ /* 0x008fe2000f8e02ff */
[----:B------:R-:W1:Y:S01]  /*16330*/  LDCU UR16, c[0x0][0x3b0] ;  /* 0x00007600ff1077ac */ /* 0x000e620008000800 */
[----:B------:R-:W-:Y:S01]  /*16340*/  IMAD.MOV.U32 R237, RZ, RZ, R238 ;  /* 0x000000ffffed7224 */ /* 0x000fe200078e00ee */
[----:B------:R-:W3:Y:S01]  /*16350*/  LDL.LU R225, [R1+0x180] ;  /* 0x0001800001e17983 */ /* 0x000ee20000300800 */
[----:B------:R-:W-:-:S02]  /*16360*/  IMAD.MOV.U32 R238, RZ, RZ, R17 ;  /* 0x000000ffffee7224 */ /* 0x000fc400078e0011 */
[----:B------:R-:W-:Y:S01]  /*16370*/  IMAD.MOV.U32 R217, RZ, RZ, R226 ;  /* 0x000000ffffd97224 */ /* 0x000fe200078e00e2 */
[----:B------:R1:W-:Y:S01]  /*16380*/  STL.64 [R1+0x488], R200 ;  /* 0x000488c801007387 */ /* 0x0003e20000100a00 */
[----:B------:R-:W-:Y:S02]  /*16390*/  IMAD.MOV.U32 R226, RZ, RZ, R231 ;  /* 0x000000ffffe27224 */ /* 0x000fe400078e00e7 */
[----:B------:R-:W-:Y:S02]  /*163a0*/  IMAD.MOV.U32 R231, RZ, RZ, R233 ;  /* 0x000000ffffe77224 */ /* 0x000fe400078e00e9 */
[----:B------:R-:W-:Y:S02]  /*163b0*/  IMAD.MOV.U32 R233, RZ, RZ, R234 ;  /* 0x000000ffffe97224 */ /* 0x000fe400078e00ea */
[----:B------:R-:W-:Y:S01]  /*163c0*/  IMAD.MOV.U32 R234, RZ, RZ, R235 ;  /* 0x000000ffffea7224 */ /* 0x000fe200078e00eb */
[----:B-1----:R-:W-:Y:S02]  /*163d0*/  LEA R200, P4, R221, R0, 0x2 ;  /* 0x00000000ddc87211 */ /* 0x002fe400078810ff */
[----:B------:R-:W-:-:S02]  /*163e0*/  MOV R235, R237 ;  /* 0x000000ed00eb7202 */ /* 0x000fc40000000f00 */
[----:B------:R-:W-:Y:S01]  /*163f0*/  LEA.HI.X.SX32 R201, R221, R2, 0x2, P4 ;  /* 0x00000002ddc97211 */ /* 0x000fe200020f16ff */
[----:B------:R-:W-:Y:S02]  /*16400*/  IMAD.MOV.U32 R221, RZ, RZ, R226 ;  /* 0x000000ffffdd7224 */ /* 0x000fe400078e00e2 */
[----:B------:R-:W-:Y:S01]  /*16410*/  IMAD.MOV.U32 R237, RZ, RZ, R238 ;  /* 0x000000ffffed7224 */ /* 0x000fe200078e00ee */
[----:B--2---:R-:W-:Y:S02]  /*16420*/  MOV R17, R12 ;  /* 0x0000000c00117202 */ /* 0x004fe40000000f00 */
[----:B------:R-:W2:Y:S04]  /*16430*/  LDL.LU R12, [R1+0x6f8] ;  /* 0x0006f800010c7983 */ /* 0x000ea80000300800 */
[----:B------:R1:W-:Y:S01]  /*16440*/  STL.64 [R1+0x588], R198 ;  /* 0x000588c601007387 */ /* 0x0003e20000100a00 */
[----:B------:R-:W-:-:S03]  /*16450*/  IMAD.MOV.U32 R238, RZ, RZ, R17 ;  /* 0x000000ffffee7224 */ /* 0x000fc600078e0011 */
[----:B------:R-:W2:Y:S01]  /*16460*/  LDL.LU R17, [R1+0x708] ;  /* 0x0007080001117983 */ /* 0x000ea20000300800 */
[----:B-1----:R-:W-:-:S03]  /*16470*/  LEA R198, P0, R218, R0, 0x2 ;  /* 0x00000000dac67211 */ /* 0x002fc600078010ff */
[----:B------:R1:W-:Y:S01]  /*16480*/  STL.64 [R1+0x690], R200 ;  /* 0x000690c801007387 */ /* 0x0003e20000100a00 */
[----:B------:R-:W-:Y:S01]  /*16490*/  LEA.HI.X.SX32 R199, R218, R2, 0x2, P0 ;  /* 0x00000002dac77211 */ /* 0x000fe200000f16ff */
[----:B------:R-:W-:Y:S02]  /*164a0*/  IMAD.MOV.U32 R218, RZ, RZ, R221 ;  /* 0x000000ffffda7224 */ /* 0x000fe400078e00dd */
[----:B------:R-:W2:Y:S01]  /*164b0*/  LDL.LU R226, [R1+0x190] ;  /* 0x0001900001e27983 */ /* 0x000ea20000300800 */
[----:B------:R-:W-:Y:S01]  /*164c0*/  IMAD.MOV.U32 R221, RZ, RZ, R231 ;  /* 0x000000ffffdd7224 */ /* 0x000fe200078e00e7 */
[----:B------:R-:W-:Y:S01]  /*164d0*/  MOV R231, R233 ;  /* 0x000000e900e77202 */ /* 0x000fe20000000f00 */
[----:B------:R-:W-:Y:S01]  /*164e0*/  IMAD.MOV.U32 R233, RZ, RZ, R234 ;  /* 0x000000ffffe97224 */ /* 0x000fe200078e00ea */
[----:B------:R3:W-:Y:S01]  /*164f0*/  STL.64 [R1+0x800], R198 ;  /* 0x000800c601007387 */ /* 0x0007e20000100a00 */
[----:B------:R-:W-:Y:S01]  /*16500*/  IMAD.MOV.U32 R234, RZ, RZ, R235 ;  /* 0x000000ffffea7224 */ /* 0x000fe200078e00eb */
[----:B-1----:R-:W-:Y:S01]  /*16510*/  LEA R200, P4, R215, R0, 0x2 ;  /* 0x00000000d7c87211 */ /* 0x002fe200078810ff */
[----:B------:R-:W-:-:S02]  /*16520*/  IMAD.MOV.U32 R235, RZ, RZ, R237 ;  /* 0x000000ffffeb7224 */ /* 0x000fc400078e00ed */
[----:B------:R-:W-:Y:S01]  /*16530*/  IMAD.MOV.U32 R237, RZ, RZ, R238 ;  /* 0x000000ffffed7224 */ /* 0x000fe200078e00ee */
[----:B------:R-:W-:Y:S01]  /*16540*/  LEA.HI.X.SX32 R201, R215, R2, 0x2, P4 ;  /* 0x00000002d7c97211 */ /* 0x000fe200020f16ff */
[----:B------:R-:W-:Y:S01]  /*16550*/  IMAD.MOV.U32 R238, RZ, RZ, R244 ;  /* 0x000000ffffee7224 */ /* 0x000fe200078e00f4 */
[C---:B---3--:R-:W-:Y:S01]  /*16560*/  LEA R198, P0, R219.reuse, R0, 0x2 ;  /* 0x00000000dbc67211 */ /* 0x048fe200078010ff */
[----:B------:R-:W-:Y:S01]  /*16570*/  IMAD R195, R218, UR15, RZ ;  /* 0x0000000fdac37c24 */ /* 0x000fe2000f8e02ff */
[----:B------:R-:W-:Y:S02]  /*16580*/  MOV R244, R245 ;  /* 0x000000f500f47202 */ /* 0x000fe40000000f00 */
[----:B------:R-:W-:Y:S01]  /*16590*/  LEA.HI.X.SX32 R199, R219, R2, 0x2, P0 ;  /* 0x00000002dbc77211 */ /* 0x000fe200000f16ff */
[----:B------:R-:W3:Y:S01]  /*165a0*/  LDL.LU R245, [R1+0x750] ;  /* 0x0007500001f57983 */ /* 0x000ee20000300800 */
[----:B------:R-:W-:Y:S01]  /*165b0*/  IMAD.MOV.U32 R218, RZ, RZ, R221 ;  /* 0x000000ffffda7224 */ /* 0x000fe200078e00dd */
[----:B------:R-:W1:Y:S02]  /*165c0*/  LDCU UR15, c[0x0][0x3b0] ;  /* 0x00007600ff0f77ac */ /* 0x000e640008000800 */
[----:B------:R-:W2:Y:S04]  /*165d0*/  LDL.LU R221, [R1+0x198] ;  /* 0x0001980001dd7983 */ /* 0x000ea80000300800 */
[----:B------:R1:W-:Y:S04]  /*165e0*/  STL.64 [R1+0x2a8], R200 ;  /* 0x0002a8c801007387 */ /* 0x0003e80000100a00 */
[----:B------:R4:W-:Y:S04]  /*165f0*/  STL.64 [R1+0x2a0], R198 ;  /* 0x0002a0c601007387 */ /* 0x0009e80000100a00 */
[----:B------:R-:W2:Y:S01]  /*16600*/  LDL.LU R219, [R1+0x19c] ;  /* 0x00019c0001db7983 */ /* 0x000ea20000300800 */
[----:B-1----:R-:W-:-:S02]  /*16610*/  LEA R200, P4, R222, R0, 0x2 ;  /* 0x00000000dec87211 */ /* 0x002fc400078810ff */
[C---:B----4-:R-:W-:Y:S02]  /*16620*/  LEA R198, P0, R223.reuse, R0, 0x2 ;  /* 0x00000000dfc67211 */ /* 0x050fe400078010ff */
[-C--:B------:R-:W-:Y:S02]  /*16630*/  LEA.HI.X.SX32 R201, R222, R2.reuse, 0x2, P4 ;  /* 0x00000002dec97211 */ /* 0x080fe400020f16ff */
[----:B------:R-:W-:Y:S01]  /*16640*/  LEA.HI.X.SX32 R199, R223, R2, 0x2, P0 ;  /* 0x00000002dfc77211 */ /* 0x000fe200000f16ff */
[----:B------:R-:W-:Y:S02]  /*16650*/  IMAD.MOV.U32 R223, RZ, RZ, R231 ;  /* 0x000000ffffdf7224 */ /* 0x000fe400078e00e7 */
[----:B------:R-:W-:Y:S02]  /*16660*/  IMAD.MOV.U32 R231, RZ, RZ, R233 ;  /* 0x000000ffffe77224 */ /* 0x000fe400078e00e9 */
[----:B------:R-:W-:Y:S02]  /*16670*/  IMAD.MOV.U32 R233, RZ, RZ, R234 ;  /* 0x000000ffffe97224 */ /* 0x000fe400078e00ea */
[----:B------:R-:W-:Y:S01]  /*16680*/  IMAD.MOV.U32 R234, RZ, RZ, R237 ;  /* 0x000000ffffea7224 */ /* 0x000fe200078e00ed */
[----:B------:R-:W-:Y:S01]  /*16690*/  MOV R237, R238 ;  /* 0x000000ee00ed7202 */ /* 0x000fe20000000f00 */
[----:B------:R-:W-:Y:S01]  /*166a0*/  IMAD.MOV.U32 R238, RZ, RZ, R241 ;  /* 0x000000ffffee7224 */ /* 0x000fe200078e00f1 */
[----:B------:R1:W-:Y:S01]  /*166b0*/  STL.64 [R1+0x298], R200 ;  /* 0x000298c801007387 */ /* 0x0003e20000100a00 */
[----:B------:R-:W-:-:S02]  /*166c0*/  IMAD.MOV.U32 R241, RZ, RZ, R18 ;  /* 0x000000fffff17224 */ /* 0x000fc400078e0012 */
[----:B------:R-:W-:Y:S01]  /*166d0*/  IMAD.MOV.U32 R18, RZ, RZ, R19 ;  /* 0x000000ffff127224 */ /* 0x000fe200078e0013 */
[----:B------:R-:W4:Y:S01]  /*166e0*/  LDL.LU R222, [R1+0x1a4] ;  /* 0x0001a40001de7983 */ /* 0x000f220000300800 */
[----:B------:R-:W-:-:S03]  /*166f0*/  IMAD.MOV.U32 R19, RZ, RZ, R16 ;  /* 0x000000ffff137224 */ /* 0x000fc600078e0010 */
[----:B------:R1:W-:Y:S04]  /*16700*/  STL.64 [R1+0x290], R198 ;  /* 0x000290c601007387 */ /* 0x0003e80000100a00 */
[----:B------:R-:W2:Y:S01]  /*16710*/  LDL.LU R16, [R1+0x79c] ;  /* 0x00079c0001107983 */ /* 0x000ea20000300800 */
[----:B-1----:R-:W-:-:S04]  /*16720*/  LEA R200, P4, R230, R0, 0x2 ;  /* 0x00000000e6c87211 */ /* 0x002fc800078810ff */
[----:B------:R-:W-:Y:S01]  /*16730*/  LEA.HI.X.SX32 R201, R230, R2, 0x2, P4 ;  /* 0x00000002e6c97211 */ /* 0x000fe200020f16ff */
[----:B------:R-:W-:Y:S01]  /*16740*/  IMAD.MOV.U32 R230, RZ, RZ, R231 ;  /* 0x000000ffffe67224 */ /* 0x000fe200078e00e7 */
[----:B------:R-:W-:Y:S01]  /*16750*/  MOV R231, R233 ;  /* 0x000000e900e77202 */ /* 0x000fe20000000f00 */
[----:B------:R-:W-:Y:S01]  /*16760*/  IMAD.MOV.U32 R233, RZ, RZ, R234 ;  /* 0x000000ffffe97224 */ /* 0x000fe200078e00ea */
[C---:B------:R-:W-:Y:S01]  /*16770*/  LEA R198, P0, R229.reuse, R0, 0x2 ;  /* 0x00000000e5c67211 */ /* 0x040fe200078010ff */
[----:B------:R-:W-:Y:S02]  /*16780*/  IMAD.MOV.U32 R234, RZ, RZ, R237 ;  /* 0x000000ffffea7224 */ /* 0x000fe400078e00ed */
[----:B------:R-:W-:Y:S01]  /*16790*/  IMAD.MOV.U32 R237, RZ, RZ, R241 ;  /* 0x000000ffffed7224 */ /* 0x000fe200078e00f1 */
[----:B------:R-:W-:Y:S01]  /*167a0*/  LEA.HI.X.SX32 R199, R229, R2, 0x2, P0 ;  /* 0x00000002e5c77211 */ /* 0x000fe200000f16ff */
[----:B------:R-:W-:Y:S02]  /*167b0*/  IMAD.MOV.U32 R241, RZ, RZ, R19 ;  /* 0x000000fffff17224 */ /* 0x000fe400078e0013 */
[----:B------:R-:W-:Y:S01]  /*167c0*/  IMAD R196, R223, UR4, RZ ;  /* 0x00000004dfc47c24 */ /* 0x000fe2000f8e02ff */
[----:B------:R-:W1:Y:S01]  /*167d0*/  LDCU UR4, c[0x0][0x3b0] ;  /* 0x00007600ff0477ac */ /* 0x000e620008000800 */
[----:B------:R-:W3:Y:S04]  /*167e0*/  LDL.LU R223, [R1+0x1a0] ;  /* 0x0001a00001df7983 */ /* 0x000ee80000300800 */
[----:B------:R1:W-:Y:S02]  /*167f0*/  STL.64 [R1+0x490], R200 ;  /* 0x000490c801007387 */ /* 0x0003e40000100a00 */
[----:B-1----:R-:W-:-:S04]  /*16800*/  LEA R200, P4, R225, R0, 0x2 ;  /* 0x00000000e1c87211 */ /* 0x002fc800078810ff */
[----:B------:R-:W-:Y:S02]  /*16810*/  LEA.HI.X.SX32 R201, R225, R2, 0x2, P4 ;  /* 0x00000002e1c97211 */ /* 0x000fe400020f16ff */
[----:B------:R-:W-:-:S04]  /*16820*/  LEA R202, P4, R217, R0, 0x2 ;  /* 0x00000000d9ca7211 */ /* 0x000fc800078810ff */
[----:B------:R-:W-:Y:S01]  /*16830*/  LEA.HI.X.SX32 R203, R217, R2, 0x2, P4 ;  /* 0x00000002d9cb7211 */ /* 0x000fe200020f16ff */
[----:B--2---:R-:W-:Y:S01]  /*16840*/  IMAD.MOV.U32 R19, RZ, RZ, R16 ;  /* 0x000000ffff137224 */ /* 0x004fe200078e0010 */
[----:B------:R-:W-:Y:S01]  /*16850*/  MOV R16, R14 ;  /* 0x0000000e00107202 */ /* 0x000fe20000000f00 */
[----:B------:R-:W-:Y:S02]  /*16860*/  IMAD.MOV.U32 R14, RZ, RZ, R11 ;  /* 0x000000ffff0e7224 */ /* 0x000fe400078e000b */
[----:B------:R-:W2:Y:S04]  /*16870*/  LDL.LU R11, [R1+0x6fc] ;  /* 0x0006fc00010b7983 */ /* 0x000ea80000300800 */
[----:B------:R1:W-:Y:S04]  /*16880*/  STL.64 [R1+0x590], R198 ;  /* 0x000590c601007387 */ /* 0x0003e80000100a00 */
[----:B------:R-:W2:Y:S01]  /*16890*/  LDL.LU R229, [R1+0x1b4] ;  /* 0x0001b40001e57983 */ /* 0x000ea20000300800 */
[----:B-1----:R-:W-:-:S03]  /*168a0*/  LEA R198, P0, R227, R0, 0x2 ;  /* 0x00000000e3c67211 */ /* 0x002fc600078010ff */
[----:B------:R1:W-:Y:S01]  /*168b0*/  STL.64 [R1+0x698], R200 ;  /* 0x000698c801007387 */ /* 0x0003e20000100a00 */
[----:B------:R-:W-:Y:S01]  /*168c0*/  LEA.HI.X.SX32 R199, R227, R2, 0x2, P0 ;  /* 0x00000002e3c77211 */ /* 0x000fe200000f16ff */
[----:B------:R-:W-:Y:S02]  /*168d0*/  IMAD.MOV.U32 R227, RZ, RZ, R231 ;  /* 0x000000ffffe37224 */ /* 0x000fe400078e00e7 */
[----:B------:R-:W2:Y:S01]  /*168e0*/  LDL.LU R225, [R1+0x1b0] ;  /* 0x0001b00001e17983 */ /* 0x000ea20000300800 */
[----:B------:R-:W-:Y:S02]  /*168f0*/  IMAD.MOV.U32 R231, RZ, RZ, R233 ;  /* 0x000000ffffe77224 */ /* 0x000fe400078e00e9 */
[----:B------:R-:W-:Y:S02]  /*16900*/  IMAD.MOV.U32 R233, RZ, RZ, R234 ;  /* 0x000000ffffe97224 */ /* 0x000fe400078e00ea */
[----:B------:R-:W-:Y:S01]  /*16910*/  IMAD.MOV.U32 R234, RZ, RZ, R14 ;  /* 0x000000ffffea7224 */ /* 0x000fe200078e000e */
[----:B------:R-:W-:-:S02]  /*16920*/  MOV R14, R15 ;  /* 0x0000000f000e7202 */ /* 0x000fc40000000f00 */
[C---:B-1----:R-:W-:Y:S01]  /*16930*/  LEA R200, P0, R226.reuse, R0, 0x2 ;  /* 0x00000000e2c87211 */ /* 0x042fe200078010ff */
[----:B------:R-:W-:Y:S01]  /*16940*/  IMAD.MOV.U32 R15, RZ, RZ, R10 ;  /* 0x000000ffff0f7224 */ /* 0x000fe200078e000a */
[----:B------:R1:W-:Y:S01]  /*16950*/  STL.64 [R1+0x810], R198 ;  /* 0x000810c601007387 */ /* 0x0003e20000100a00 */
[----:B------:R-:W-:Y:S01]  /*16960*/  IMAD.MOV.U32 R10, RZ, RZ, R243 ;  /* 0x000000ffff0a7224 */ /* 0x000fe200078e00f3 */
[----:B------:R-:W-:Y:S01]  /*16970*/  LEA.HI.X.SX32 R201, R226, R2, 0x2, P0 ;  /* 0x00000002e2c97211 */ /* 0x000fe200000f16ff */
[----:B------:R-:W-:Y:S02]  /*16980*/  IMAD.MOV.U32 R217, RZ, RZ, R231 ;  /* 0x000000ffffd97224 */ /* 0x000fe400078e00e7 */
[----:B------:R-:W-:Y:S02]  /*16990*/  IMAD.MOV.U32 R243, RZ, RZ, R251 ;  /* 0x000000fffff37224 */ /* 0x000fe400078e00fb */
[----:B------:R-:W-:Y:S01]  /*169a0*/  IMAD.MOV.U32 R231, RZ, RZ, R233 ;  /* 0x000000ffffe77224 */ /* 0x000fe200078e00e9 */
[----:B------:R-:W2:Y:S01]  /*169b0*/  LDL.LU R251, [R1+0x78c] ;  /* 0x00078c0001fb7983 */ /* 0x000ea20000300800 */
[----:B------:R-:W-:Y:S01]  /*169c0*/  MOV R233, R234 ;  /* 0x000000ea00e97202 */ /* 0x000fe20000000f00 */
[----:B------:R-:W-:-:S02]  /*169d0*/  IMAD.MOV.U32 R234, RZ, RZ, R235 ;  /* 0x000000ffffea7224 */ /* 0x000fc400078e00eb */
[----:B-1----:R-:W-:Y:S01]  /*169e0*/  IMAD R198, R227, UR14, RZ ;  /* 0x0000000ee3c67c24 */ /* 0x002fe2000f8e02ff */
[----:B------:R-:W1:Y:S01]  /*169f0*/  LDCU UR14, c[0x0][0x3b0] ;  /* 0x00007600ff0e77ac */ /* 0x000e620008000800 */
[----:B------:R-:W2:Y:S01]  /*16a00*/  LDL.LU R227, [R1+0x1b8] ;  /* 0x0001b80001e37983 */ /* 0x000ea20000300800 */
[----:B------:R-:W-:-:S03]  /*16a10*/  IMAD.MOV.U32 R235, RZ, RZ, R21 ;  /* 0x000000ffffeb7224 */ /* 0x000fc600078e0015 */
[----:B------:R3:W-:Y:S04]  /*16a20*/  STL.64 [R1+0x288], R202 ;  /* 0x000288ca01007387 */ /* 0x0007e80000100a00 */
[----:B------:R1:W5:Y:S04]  /*16a30*/  LDL.LU R21, [R1+0x1458] ;  /* 0x0014580001157983 */ /* 0x0003680000300800 */
[----:B------:R1:W-:Y:S01]  /*16a40*/  STL.64 [R1+0x280], R200 ;  /* 0x000280c801007387 */ /* 0x0003e20000100a00 */
[----:B---3--:R-:W-:-:S03]  /*16a50*/  LEA R202, P4, R221, R0, 0x2 ;  /* 0x00000000ddca7211 */ /* 0x008fc600078810ff */
[----:B------:R-:W3:Y:S01]  /*16a60*/  LDL.LU R226, [R1+0x1c0] ;  /* 0x0001c00001e27983 */ /* 0x000ee20000300800 */
[----:B------:R-:W-:Y:S02]  /*16a70*/  LEA.HI.X.SX32 R203, R221, R2, 0x2, P4 ;  /* 0x00000002ddcb7211 */ /* 0x000fe400020f16ff */
[----:B-1----:R-:W-:-:S03]  /*16a80*/  LEA R200, P0, R218, R0, 0x2 ;  /* 0x00000000dac87211 */ /* 0x002fc600078010ff */
[----:B------:R1:W-:Y:S01]  /*16a90*/  STL.64 [R1+0x278], R202 ;  /* 0x000278ca01007387 */ /* 0x0003e20000100a00 */
[----:B------:R-:W-:Y:S01]  /*16aa0*/  LEA.HI.X.SX32 R201, R218, R2, 0x2, P0 ;  /* 0x00000002dac97211 */ /* 0x000fe200000f16ff */
[----:B------:R-:W-:Y:S02]  /*16ab0*/  IMAD.MOV.U32 R218, RZ, RZ, R231 ;  /* 0x000000ffffda7224 */ /* 0x000fe400078e00e7 */
[----:B------:R-:W2:Y:S01]  /*16ac0*/  LDL.LU R221, [R1+0x1c4] ;  /* 0x0001c40001dd7983 */ /* 0x000ea20000300800 */
[----:B------:R-:W-:Y:S02]  /*16ad0*/  IMAD.MOV.U32 R231, RZ, RZ, R233 ;  /* 0x000000ffffe77224 */ /* 0x000fe400078e00e9 */
[----:B------:R-:W-:Y:S01]  /*16ae0*/  IMAD.MOV.U32 R233, RZ, RZ, R234 ;  /* 0x000000ffffe97224 */ /* 0x000fe200078e00ea */
[----:B------:R4:W-:Y:S01]  /*16af0*/  STL.64 [R1+0x270], R200 ;  /* 0x000270c801007387 */ /* 0x0009e20000100a00 */
[----:B------:R-:W-:-:S03]  /*16b00*/  MOV R234, R235 ;  /* 0x000000eb00ea7202 */ /* 0x000fc60000000f00 */
[----:B------:R-:W2:Y:S01]  /*16b10*/  LDL.LU R235, [R1+0x4a8] ;  /* 0x0004a80001eb7983 */ /* 0x000ea20000300800 */
[C---:B-1----:R-:W-:Y:S01]  /*16b20*/  LEA R202, P4, R219.reuse, R0, 0x2 ;  /* 0x00000000dbca7211 */ /* 0x042fe200078810ff */
[----:B------:R-:W-:Y:S01]  /*16b30*/  IMAD R199, R218, UR13, RZ ;  /* 0x0000000ddac77c24 */ /* 0x000fe2000f8e02ff */
[----:B------:R-:W1:Y:S01]  /*16b40*/  LDCU UR13, c[0x0][0x3b0] ;  /* 0x00007600ff0d77ac */ /* 0x000e620008000800 */
[----:B------:R-:W3:Y:S01]  /*16b50*/  LDL.LU R218, [R1+0x1cc] ;  /* 0x0001cc0001da7983 */ /* 0x000ee20000300800 */
[----:B------:R-:W-:Y:S02]  /*16b60*/  LEA.HI.X.SX32 R203, R219, R2, 0x2, P4 ;  /* 0x00000002dbcb7211 */ /* 0x000fe400020f16ff */
[----:B----4-:R-:W-:-:S04]  /*16b70*/  LEA R200, P0, R222, R0, 0x2 ;  /* 0x00000000dec87211 */ /* 0x010fc800078010ff */
[----:B------:R-:W-:Y:S01]  /*16b80*/  LEA.HI.X.SX32 R201, R222, R2, 0x2, P0 ;  /* 0x00000002dec97211 */ /* 0x000fe200000f16ff */
[----:B------:R4:W-:Y:S04]  /*16b90*/  STL.64 [R1+0x498], R202 ;  /* 0x000498ca01007387 */ /* 0x0009e80000100a00 */
[----:B------:R-:W3:Y:S04]  /*16ba0*/  LDL.LU R219, [R1+0x1c8] ;  /* 0x0001c80001db7983 */ /* 0x000ee80000300800 */
[----:B------:R1:W-:Y:S01]  /*16bb0*/  STL.64 [R1+0x598], R200 ;  /* 0x000598c801007387 */ /* 0x0003e20000100a00 */
[----:B----4-:R-:W-:Y:S01]  /*16bc0*/  LEA R202, P4, R223, R0, 0x2 ;  /* 0x00000000dfca7211 */ /* 0x010fe200078810ff */
[----:B------:R-:W-:-:S02]  /*16bd0*/  IMAD.MOV.U32 R215, RZ, RZ, R231 ;  /* 0x000000ffffd77224 */ /* 0x000fc400078e00e7 */
[----:B------:R-:W4:Y:S01]  /*16be0*/  LDL.LU R222, [R1+0x1d4] ;  /* 0x0001d40001de7983 */ /* 0x000f220000300800 */
[----:B------:R-:W-:Y:S02]  /*16bf0*/  LEA.HI.X.SX32 R203, R223, R2, 0x2, P4 ;  /* 0x00000002dfcb7211 */ /* 0x000fe400020f16ff */
[----:B-1----:R-:W-:Y:S01]  /*16c00*/  LEA R200, P0, R230, R0, 0x2 ;  /* 0x00000000e6c87211 */ /* 0x002fe200078010ff */
[----:B------:R-:W-:-:S03]  /*16c10*/  IMAD.MOV.U32 R231, RZ, RZ, R233 ;  /* 0x000000ffffe77224 */ /* 0x000fc600078e00e9 */
[----:B------:R-:W-:Y:S01]  /*16c20*/  LEA.HI.X.SX32 R201, R230, R2, 0x2, P0 ;  /* 0x00000002e6c97211 */ /* 0x000fe200000f16ff */
[----:B------:R1:W-:Y:S04]  /*16c30*/  STL.64 [R1+0x6a0], R202 ;  /* 0x0006a0ca01007387 */ /* 0x0003e80000100a00 */
[----:B------:R-:W3:Y:S04]  /*16c40*/  LDL.LU R223, [R1+0x1dc] ;  /* 0x0001dc0001df7983 */ /* 0x000ee80000300800 */
[----:B------:R1:W-:Y:S01]  /*16c50*/  STL.64 [R1+0x820], R200 ;  /* 0x000820c801007387 */ /* 0x0003e20000100a00 */
[----:B--2---:R-:W-:-:S02]  /*16c60*/  IMAD.MOV.U32 R233, RZ, RZ, R235 ;  /* 0x000000ffffe97224 */ /* 0x004fc400078e00eb */
[----:B------:R-:W-:Y:S02]  /*16c70*/  IMAD.MOV.U32 R235, RZ, RZ, R237 ;  /* 0x000000ffffeb7224 */ /* 0x000fe400078e00ed */
[----:B------:R-:W-:Y:S01]  /*16c80*/  IMAD.MOV.U32 R237, RZ, RZ, R238 ;  /* 0x000000ffffed7224 */ /* 0x000fe200078e00ee */
[----:B------:R-:W-:Y:S01]  /*16c90*/  MOV R238, R240 ;  /* 0x000000f000ee7202 */ /* 0x000fe20000000f00 */
[----:B------:R-:W-:Y:S02]  /*16ca0*/  IMAD.MOV.U32 R240, RZ, RZ, R18 ;  /* 0x000000fffff07224 */ /* 0x000fe400078e0012 */
[----:B------:R-:W2:Y:S01]  /*16cb0*/  LDL.LU R18, [R1+0x77c] ;  /* 0x00077c0001127983 */ /* 0x000ea20000300800 */
[-C--:B------:R-:W-:Y:S02]  /*16cc0*/  LEA R204, P4, R229, R0.reuse, 0x2 ;  /* 0x00000000e5cc7211 */ /* 0x080fe400078810ff */
[----:B-1----:R-:W-:Y:S01]  /*16cd0*/  LEA R202, P0, R225, R0, 0x2 ;  /* 0x00000000e1ca7211 */ /* 0x002fe200078010ff */
[----:B------:R-:W4:Y:S01]  /*16ce0*/  LDL.LU R230, [R1+0x1d8] ;  /* 0x0001d80001e67983 */ /* 0x000f220000300800 */
[-C--:B------:R-:W-:Y:S01]  /*16cf0*/  LEA.HI.X.SX32 R205, R229, R2.reuse, 0x2, P4 ;  /* 0x00000002e5cd7211 */ /* 0x080fe200020f16ff */
[----:B------:R-:W-:Y:S01]  /*16d00*/  IMAD.MOV.U32 R229, RZ, RZ, R231 ;  /* 0x000000ffffe57224 */ /* 0x000fe200078e00e7 */
[----:B------:R-:W-:-:S03]  /*16d10*/  LEA.HI.X.SX32 R203, R225, R2, 0x2, P0 ;  /* 0x00000002e1cb7211 */ /* 0x000fc600000f16ff */
[----:B------:R1:W-:Y:S04]  /*16d20*/  STL.64 [R1+0x268], R204 ;  /* 0x000268cc01007387 */ /* 0x0003e80000100a00 */
[----:B------:R-:W4:Y:S01]  /*16d30*/  LDL.LU R231, [R1+0x1e0] ;  /* 0x0001e00001e77983 */ /* 0x000f220000300800 */
[----:B------:R-:W-:Y:S01]  /*16d40*/  IMAD R200, R215, UR12, RZ ;  /* 0x0000000cd7c87c24 */ /* 0x000fe2000f8e02ff */
[----:B------:R-:W2:Y:S02]  /*16d50*/  LDCU UR12, c[0x0][0x3b0] ;  /* 0x00007600ff0c77ac */ /* 0x000ea40008000800 */
[----:B------:R3:W-:Y:S01]  /*16d60*/  STL.64 [R1+0x260], R202 ;  /* 0x000260ca01007387 */ /* 0x0007e20000100a00 */
[----:B-1----:R-:W-:-:S03]  /*16d70*/  LEA R204, P4, R227, R0, 0x2 ;  /* 0x00000000e3cc7211 */ /* 0x002fc600078810ff */
[----:B------:R-:W4:Y:S01]  /*16d80*/  LDL.LU R225, [R1+0x1e8] ;  /* 0x0001e80001e17983 */ /* 0x000f220000300800 */
[----:B------:R-:W-:Y:S01]  /*16d90*/  IMAD.MOV.U32 R215, RZ, RZ, R229 ;  /* 0x000000ffffd77224 */ /* 0x000fe200078e00e5 */
[----:B------:R-:W-:Y:S01]  /*16da0*/  LEA.HI.X.SX32 R205, R227, R2, 0x2, P4 ;  /* 0x00000002e3cd7211 */ /* 0x000fe200020f16ff */
[----:B------:R-:W-:Y:S01]  /*16db0*/  IMAD.MOV.U32 R229, RZ, RZ, R233 ;  /* 0x000000ffffe57224 */ /* 0x000fe200078e00e9 */
[C---:B---3--:R-:W-:Y:S01]  /*16dc0*/  LEA R202, P0, R217.reuse, R0, 0x2 ;  /* 0x00000000d9ca7211 */ /* 0x048fe200078010ff */
[----:B------:R-:W-:Y:S02]  /*16dd0*/  IMAD.MOV.U32 R233, RZ, RZ, R235 ;  /* 0x000000ffffe97224 */ /* 0x000fe400078e00eb */
[----:B------:R1:W-:Y:S01]  /*16de0*/  STL.64 [R1+0x258], R204 ;  /* 0x000258cc01007387 */ /* 0x0003e20000100a00 */
[----:B------:R-:W-:Y:S02]  /*16df0*/  MOV R235, R237 ;  /* 0x000000ed00eb7202 */ /* 0x000fe40000000f00 */
[----:B------:R-:W-:Y:S01]  /*16e00*/  LEA.HI.X.SX32 R203, R217, R2, 0x2, P0 ;  /* 0x00000002d9cb7211 */ /* 0x000fe200000f16ff */
[----:B------:R-:W3:Y:S01]  /*16e10*/  LDL.LU R227, [R1+0x1e4] ;  /* 0x0001e40001e37983 */ /* 0x000ee20000300800 */
[----:B------:R-:W-:-:S03]  /*16e20*/  IMAD.MOV.U32 R237, RZ, RZ, R238 ;  /* 0x000000ffffed7224 */ /* 0x000fc600078e00ee */
[----:B------:R1:W-:Y:S02]  /*16e30*/  STL.64 [R1+0x250], R202 ;  /* 0x000250ca01007387 */ /* 0x0003e40000100a00 */
[----:B-1----:R-:W-:-:S04]  /*16e40*/  LEA R204, P4, R226, R0, 0x2 ;  /* 0x00000000e2cc7211 */ /* 0x002fc800078810ff */
[----:B------:R-:W-:Y:S02]  /*16e50*/  LEA.HI.X.SX32 R205, R226, R2, 0x2, P4 ;  /* 0x00000002e2cd7211 */ /* 0x000fe400020f16ff */
[----:B------:R-:W-:Y:S01]  /*16e60*/  LEA R202, P0, R221, R0, 0x2 ;  /* 0x00000000ddca7211 */ /* 0x000fe200078010ff */
[----:B------:R-:W-:-:S03]  /*16e70*/  IMAD.MOV.U32 R226, RZ, RZ, R229 ;  /* 0x000000ffffe27224 */ /* 0x000fc600078e00e5 */
[----:B------:R-:W-:Y:S02]  /*16e80*/  LEA.HI.X.SX32 R203, R221, R2, 0x2, P0 ;  /* 0x00000002ddcb7211 */ /* 0x000fe400000f16ff */
[----:B------:R-:W-:Y:S01]  /*16e90*/  MOV R221, R226 ;  /* 0x000000e200dd7202 */ /* 0x000fe20000000f00 */
[----:B--2---:R-:W-:Y:S02]  /*16ea0*/  IMAD.MOV.U32 R238, RZ, RZ, R18 ;  /* 0x000000ffffee7224 */ /* 0x004fe400078e0012 */
[----:B------:R-:W-:Y:S02]  /*16eb0*/  IMAD.MOV.U32 R18, RZ, RZ, R14 ;  /* 0x000000ffff127224 */ /* 0x000fe400078e000e */
[----:B------:R-:W-:Y:S02]  /*16ec0*/  IMAD.MOV.U32 R14, RZ, RZ, R243 ;  /* 0x000000ffff0e7224 */ /* 0x000fe400078e00f3 */
[----:B------:R-:W2:Y:S04]  /*16ed0*/  LDL.LU R243, [R1+0x788] ;  /* 0x0007880001f37983 */ /* 0x000ea80000300800 */
[----:B------:R-:W2:Y:S04]  /*16ee0*/  LDL.LU R217, [R1+0x1ec] ;  /* 0x0001ec0001d97983 */ /* 0x000ea80000300800 */
[----:B------:R1:W-:Y:S04]  /*16ef0*/  STL.64 [R1+0x4a0], R204 ;  /* 0x0004a0cc01007387 */ /* 0x0003e80000100a00 */
[----:B------:R-:W2:Y:S04]  /*16f00*/  LDL.LU R229, [R1+0x1f4] ;  /* 0x0001f40001e57983 */ /* 0x000ea80000300800 */
[----:B------:R3:W-:Y:S01]  /*16f10*/  STL.64 [R1+0x5a0], R202 ;  /* 0x0005a0ca01007387 */ /* 0x0007e20000100a00 */
[----:B-1----:R-:W-:-:S03]  /*16f20*/  LEA R204, P4, R218, R0, 0x2 ;  /* 0x00000000dacc7211 */ /* 0x002fc600078810ff */
[----:B------:R-:W2:Y:S01]  /*16f30*/  LDL.LU R226, [R1+0x1f0] ;  /* 0x0001f00001e27983 */ /* 0x000ea20000300800 */
[----:B------:R-:W-:Y:S02]  /*16f40*/  LEA.HI.X.SX32 R205, R218, R2, 0x2, P4 ;  /* 0x00000002dacd7211 */ /* 0x000fe400020f16ff */
[CC--:B----4-:R-:W-:Y:S02]  /*16f50*/  LEA R206, P4, R222.reuse, R0.reuse, 0x2 ;  /* 0x00000000dece7211 */ /* 0x0d0fe400078810ff */
[C---:B---3--:R-:W-:Y:S01]  /*16f60*/  LEA R202, P0, R219.reuse, R0, 0x2 ;  /* 0x00000000dbca7211 */ /* 0x048fe200078010ff */
[----:B------:R1:W-:Y:S01]  /*16f70*/  STL.64 [R1+0x6a8], R204 ;  /* 0x0006a8cc01007387 */ /* 0x0003e20000100a00 */
[-C--:B------:R-:W-:Y:S02]  /*16f80*/  LEA.HI.X.SX32 R207, R222, R2.reuse, 0x2, P4 ;  /* 0x00000002decf7211 */ /* 0x080fe400020f16ff */
[----:B------:R-:W-:Y:S01]  /*16f90*/  LEA.HI.X.SX32 R203, R219, R2, 0x2, P0 ;  /* 0x00000002dbcb7211 */ /* 0x000fe200000f16ff */
[----:B------:R-:W3:Y:S04]  /*16fa0*/  LDL.LU R218, [R1+0x1f8] ;  /* 0x0001f80001da7983 */ /* 0x000ee80000300800 */
[----:B------:R4:W-:Y:S01]  /*16fb0*/  STL.64 [R1+0x830], R202 ;  /* 0x000830ca01007387 */ /* 0x0009e20000100a00 */
[----:B-1----:R-:W-:-:S03]  /*16fc0*/  LEA R204, P0, R223, R0, 0x2 ;  /* 0x00000000dfcc7211 */ /* 0x002fc600078010ff */
[----:B------:R1:W-:Y:S01]  /*16fd0*/  STL.64 [R1+0x248], R206 ;  /* 0x000248ce01007387 */ /* 0x0003e20000100a00 */
[----:B------:R-:W-:-:S03]  /*16fe0*/  LEA.HI.X.SX32 R205, R223, R2, 0x2, P0 ;  /* 0x00000002dfcd7211 */ /* 0x000fc600000f16ff */
[----:B------:R-:W3:Y:S01]  /*16ff0*/  LDL.LU R219, [R1+0x204] ;  /* 0x0002040001db7983 */ /* 0x000ee20000300800 */
[----:B----4-:R-:W-:-:S03]  /*17000*/  IMAD R202, R221, UR8, RZ ;  /* 0x00000008ddca7c24 */ /* 0x010fc6000f8e02ff */
[----:B------:R4:W-:Y:S01]  /*17010*/  STL.64 [R1+0x240], R204 ;  /* 0x000240cc01007387 */ /* 0x0009e20000100a00 */
[----:B------:R-:W-:Y:S01]  /*17020*/  IMAD R201, R215, UR11, RZ ;  /* 0x0000000bd7c97c24 */ /* 0x000fe2000f8e02ff */
[----:B------:R-:W2:Y:S02]  /*17030*/  LDCU UR11, c[0x0][0x3b0] ;  /* 0x00007600ff0b77ac */ /* 0x000ea40008000800 */
[----:B------:R-:W3:Y:S01]  /*17040*/  LDL.LU R221, [R1+0x200] ;  /* 0x0002000001dd7983 */ /* 0x000ee20000300800 */
[----:B-1----:R-:W-:Y:S01]  /*17050*/  LEA R206, P4, R230, R0, 0x2 ;  /* 0x00000000e6ce7211 */ /* 0x002fe200078810ff */
[----:B------:R-:W-:Y:S01]  /*17060*/  IMAD R142, R142, UR30, RZ ;  /* 0x0000001e8e8e7c24 */ /* 0x000fe2000f8e02ff */
[----:B------:R-:W1:Y:S02]  /*17070*/  LDCU UR30, c[0x0][0x3b0] ;  /* 0x00007600ff1e77ac */ /* 0x000e640008000800 */
[----:B------:R-:W-:Y:S01]  /*17080*/  LEA.HI.X.SX32 R207, R230, R2, 0x2, P4 ;  /* 0x00000002e6cf7211 */ /* 0x000fe200020f16ff */
[----:B------:R-:W-:Y:S01]  /*17090*/  IMAD R139, R139, UR29, RZ ;  /* 0x0000001d8b8b7c24 */ /* 0x000fe2000f8e02ff */
[----:B------:R-:W1:Y:S01]  /*170a0*/  LDCU UR29, c[0x0][0x3b0] ;  /* 0x00007600ff1d77ac */ /* 0x000e620008000800 */
[----:B----4-:R-:W-:-:S02]  /*170b0*/  LEA R204, P0, R231, R0, 0x2 ;  /* 0x00000000e7cc7211 */ /* 0x010fc400078010ff */
[----:B------:R4:W-:Y:S01]  /*170c0*/  STL.64 [R1+0x238], R206 ;  /* 0x000238ce01007387 */ /* 0x0009e20000100a00 */
[----:B------:R-:W-:Y:S01]  /*170d0*/  IMAD R136, R136, UR7, RZ ;  /* 0x0000000788887c24 */ /* 0x000fe2000f8e02ff */
[----:B------:R-:W-:Y:S01]  /*170e0*/  LEA.HI.X.SX32 R205, R231, R2, 0x2, P0 ;  /* 0x00000002e7cd7211 */ /* 0x000fe200000f16ff */
[----:B------:R-:W-:Y:S01]  /*170f0*/  IMAD R132, R132, UR28, RZ ;  /* 0x0000001c84847c24 */ /* 0x000fe2000f8e02ff */
[----:B------:R-:W3:Y:S01]  /*17100*/  LDL.LU R222, [R1+0x208] ;  /* 0x0002080001de7983 */ /* 0x000ee20000300800 */
[----:B------:R-:W-:Y:S01]  /*17110*/  IMAD R137, R137, UR23, RZ ;  /* 0x0000001789897c24 */ /* 0x000fe2000f8e02ff */
[----:B------:R-:W1:Y:S02]  /*17120*/  LDCU UR7, c[0x0][0x3b0] ;  /* 0x00007600ff0777ac */ /* 0x000e640008000800 */
[----:B------:R1:W-:Y:S01]  /*17130*/  STL.64 [R1+0x230], R204 ;  /* 0x000230cc01007387 */ /* 0x0003e20000100a00 */
[----:B------:R-:W-:Y:S01]  /*17140*/  IMAD R138, R138, UR22, RZ ;  /* 0x000000168a8a7c24 */ /* 0x000fe2000f8e02ff */
[----:B------:R-:W2:Y:S01]  /*17150*/  LDCU UR28, c[0x0][0x3b0] ;  /* 0x00007600ff1c77ac */ /* 0x000ea20008000800 */
[C---:B----4-:R-:W-:Y:S01]  /*17160*/  LEA R206, P4, R225.reuse, R0, 0x2 ;  /* 0x00000000e1ce7211 */ /* 0x050fe200078810ff */
[----:B------:R-:W4:Y:S01]  /*17170*/  LDL.LU R231, [R1+0x20c] ;  /* 0x00020c0001e77983 */ /* 0x000f220000300800 */
[----:B------:R-:W-:Y:S01]  /*17180*/  IMAD R140, R140, UR21, RZ ;  /* 0x000000158c8c7c24 */ /* 0x000fe2000f8e02ff */
[----:B------:R-:W2:Y:S01]  /*17190*/  LDCU UR23, c[0x0][0x3b0] ;  /* 0x00007600ff1777ac */ /* 0x000ea20008000800 */
[----:B------:R-:W-:Y:S01]  /*171a0*/  LEA.HI.X.SX32 R207, R225, R2, 0x2, P4 ;  /* 0x00000002e1cf7211 */ /* 0x000fe200020f16ff */
[----:B------:R-:W-:-:S02]  /*171b0*/  IMAD R141, R141, UR20, RZ ;  /* 0x000000148d8d7c24 */ /* 0x000fc4000f8e02ff */
[----:B------:R-:W-:Y:S01]  /*171c0*/  IMAD R143, R143, UR19, RZ ;  /* 0x000000138f8f7c24 */ /* 0x000fe2000f8e02ff */
[C---:B-1----:R-:W-:Y:S01]  /*171d0*/  LEA R204, P0, R227.reuse, R0, 0x2 ;  /* 0x00000000e3cc7211 */ /* 0x042fe200078010ff */
[----:B------:R2:W-:Y:S01]  /*171e0*/  STL.64 [R1+0x4a8], R206 ;  /* 0x0004a8ce01007387 */ /* 0x0005e20000100a00 */
[----:B------:R-:W1:Y:S02]  /*171f0*/  LDCU UR22, c[0x0][0x3b0] ;  /* 0x00007600ff1677ac */ /* 0x000e640008000800 */
[----:B------:R-:W-:Y:S01]  /*17200*/  LEA.HI.X.SX32 R205, R227, R2, 0x2, P0 ;  /* 0x00000002e3cd7211 */ /* 0x000fe200000f16ff */
[----:B------:R-:W1:Y:S04]  /*17210*/  LDCU UR21, c[0x0][0x3b0] ;  /* 0x00007600ff1577ac */ /* 0x000e680008000800 */
[----:B------:R1:W-:Y:S01]  /*17220*/  STL.64 [R1+0x5a8], R204 ;  /* 0x0005a8cc01007387 */ /* 0x0003e20000100a00 */
[----:B------:R-:W1:Y:S03]  /*17230*/  LDCU UR20, c[0x0][0x3b0] ;  /* 0x00007600ff1477ac */ /* 0x000e660008000800 */
[----:B------:R-:W4:Y:S01]  /*17240*/  LDL.LU R223, [R1+0x4b8] ;  /* 0x0004b80001df7983 */ /* 0x000f220000300800 */
[----:B------:R-:W1:Y:S03]  /*17250*/  LDCU UR19, c[0x0][0x3b0] ;  /* 0x00007600ff1377ac */ /* 0x000e660008000800 */
[----:B------:R-:W4:Y:S01]  /*17260*/  LDL.LU R225, [R1+0x4bc] ;  /* 0x0004bc0001e17983 */ /* 0x000f220000300800 */
[----:B------:R-:W1:Y:S01]  /*17270*/  LDCU UR8, c[0x0][0x3b0] ;  /* 0x00007600ff0877ac */ /* 0x000e620008000800 */
[----:B--2---:R-:W-:-:S04]  /*17280*/  LEA R206, P4, R217, R0, 0x2 ;  /* 0x00000000d9ce7211 */ /* 0x004fc800078810ff */
[----:B------:R-:W-:Y:S02]  /*17290*/  LEA.HI.X.SX32 R207, R217, R2, 0x2, P4 ;  /* 0x00000002d9cf7211 */ /* 0x000fe400020f16ff */
[----:B-1----:R-:W-:-:S03]  /*172a0*/  LEA R204, P0, R229, R0, 0x2 ;  /* 0x00000000e5cc7211 */ /* 0x002fc600078010ff */
[----:B------:R1:W-:Y:S01]  /*172b0*/  STL.64 [R1+0x6b0], R206 ;  /* 0x0006b0ce01007387 */ /* 0x0003e20000100a00 */
[----:B------:R-:W-:-:S05]  /*172c0*/  LEA.HI.X.SX32 R205, R229, R2, 0x2, P0 ;  /* 0x00000002e5cd7211 */ /* 0x000fca00000f16ff */
[----:B------:R3:W-:Y:S01]  /*172d0*/  STL.64 [R1+0x840], R204 ;  /* 0x000840cc01007387 */ /* 0x0007e20000100a00 */
[----:B-1----:R-:W-:-:S03]  /*172e0*/  LEA R206, P4, R226, R0, 0x2 ;  /* 0x00000000e2ce7211 */ /* 0x002fc600078810ff */
[----:B------:R-:W2:Y:S01]  /*172f0*/  LDL.LU R212, [R1+0x4c4] ;  /* 0x0004c40001d47983 */ /* 0x000ea20000300800 */
[----:B------:R-:W-:-:S03]  /*17300*/  LEA.HI.X.SX32 R207, R226, R2, 0x2, P4 ;  /* 0x00000002e2cf7211 */ /* 0x000fc600020f16ff */
[----:B------:R-:W2:Y:S01]  /*17310*/  LDL.LU R213, [R1+0x4c0] ;  /* 0x0004c00001d57983 */ /* 0x000ea20000300800 */
[----:B---3--:R-:W-:-:S03]  /*17320*/  LEA R204, P0, R218, R0, 0x2 ;  /* 0x00000000dacc7211 */ /* 0x008fc600078010ff */
[----:B------:R1:W-:Y:S01]  /*17330*/  STL.64 [R1+0x228], R206 ;  /* 0x000228ce01007387 */ /* 0x0003e20000100a00 */
[----:B------:R-:W-:-:S03]  /*17340*/  LEA.HI.X.SX32 R205, R218, R2, 0x2, P0 ;  /* 0x00000002dacd7211 */ /* 0x000fc600000f16ff */
[----:B------:R-:W3:Y:S04]  /*17350*/  LDL.LU R214, [R1+0x4c8] ;  /* 0x0004c80001d67983 */ /* 0x000ee80000300800 */
[----:B------:R-:W2:Y:S01]  /*17360*/  LDL.LU R226, [R1+0x4cc] ;  /* 0x0004cc0001e27983 */ /* 0x000ea20000300800 */
[----:B-1----:R-:W-:-:S03]  /*17370*/  LEA R206, P4, R219, R0, 0x2 ;  /* 0x00000000dbce7211 */ /* 0x002fc600078810ff */
[----:B------:R-:W2:Y:S01]  /*17380*/  LDL.LU R218, [R1+0x4b0] ;  /* 0x0004b00001da7983 */ /* 0x000ea20000300800 */
[----:B------:R-:W-:-:S03]  /*17390*/  LEA.HI.X.SX32 R207, R219, R2, 0x2, P4 ;  /* 0x00000002dbcf7211 */ /* 0x000fc600020f16ff */
[----:B------:R1:W-:Y:S04]  /*173a0*/  STL.64 [R1+0x220], R204 ;  /* 0x000220cc01007387 */ /* 0x0003e80000100a00 */
[----:B------:R-:W3:Y:S04]  /*173b0*/  LDL.LU R215, [R1+0x4d4] ;  /* 0x0004d40001d77983 */ /* 0x000ee80000300800 */
[----:B------:R-:W3:Y:S01]  /*173c0*/  LDL.LU R217, [R1+0x4d0] ;  /* 0x0004d00001d97983 */ /* 0x000ee20000300800 */
[----:B-1----:R-:W-:-:S03]  /*173d0*/  LEA R204, P0, R221, R0, 0x2 ;  /* 0x00000000ddcc7211 */ /* 0x002fc600078010ff */
[----:B------:R4:W-:Y:S01]  /*173e0*/  STL.64 [R1+0x218], R206 ;  /* 0x000218ce01007387 */ /* 0x0009e20000100a00 */
[----:B------:R-:W-:-:S03]  /*173f0*/  LEA.HI.X.SX32 R205, R221, R2, 0x2, P0 ;  /* 0x00000002ddcd7211 */ /* 0x000fc600000f16ff */
[----:B------:R-:W3:Y:S01]  /*17400*/  LDL.LU R221, [R1+0x4b4] ;  /* 0x0004b40001dd7983 */ /* 0x000ee20000300800 */
[----:B------:R-:W-:-:S04]  /*17410*/  LEA R208, P4, R222, R0, 0x2 ;  /* 0x00000000ded07211 */ /* 0x000fc800078810ff */
[----:B------:R-:W-:Y:S01]  /*17420*/  LEA.HI.X.SX32 R209, R222, R2, 0x2, P4 ;  /* 0x00000002ded17211 */ /* 0x000fe200020f16ff */
[----:B------:R3:W-:Y:S01]  /*17430*/  STL.64 [R1+0x210], R204 ;  /* 0x000210cc01007387 */ /* 0x0007e20000100a00 */
[----:B----4-:R-:W-:-:S04]  /*17440*/  LEA R206, P0, R231, R0, 0x2 ;  /* 0x00000000e7ce7211 */ /* 0x010fc800078010ff */
[----:B------:R-:W-:Y:S01]  /*17450*/  LEA.HI.X.SX32 R207, R231, R2, 0x2, P0 ;  /* 0x00000002e7cf7211 */ /* 0x000fe200000f16ff */
[----:B--2---:R-:W-:Y:S02]  /*17460*/  IMAD R203, R218, UR4, RZ ;  /* 0x00000004dacb7c24 */ /* 0x004fe4000f8e02ff */
[----:B------:R-:W2:Y:S04]  /*17470*/  LDL.LU R218, [R1+0x4d8] ;  /* 0x0004d80001da7983 */ /* 0x000ea80000300800 */
[----:B------:R-:W4:Y:S04]  /*17480*/  LDL.LU R219, [R1+0x4dc] ;  /* 0x0004dc0001db7983 */ /* 0x000f280000300800 */
[----:B------:R1:W-:Y:S04]  /*17490*/  STL.64 [R1+0x4b0], R208 ;  /* 0x0004b0d001007387 */ /* 0x0003e80000100a00 */
[----:B------:R-:W2:Y:S01]  /*174a0*/  LDL.LU R222, [R1+0x4e0] ;  /* 0x0004e00001de7983 */ /* 0x000ea20000300800 */
[----:B---3--:R-:W-:-:S03]  /*174b0*/  IMAD R204, R221, UR75, RZ ;  /* 0x0000004bddcc7c24 */ /* 0x008fc6000f8e02ff */
[----:B------:R-:W3:Y:S04]  /*174c0*/  LDL.LU R221, [R1+0x4e4] ;  /* 0x0004e40001dd7983 */ /* 0x000ee80000300800 */
[----:B------:R-:W2:Y:S01]  /*174d0*/  LDL.LU R231, [R1+0x504] ;  /* 0x0005040001e77983 */ /* 0x000ea20000300800 */
[----:B-1----:R-:W-:-:S03]  /*174e0*/  LEA R208, P4, R223, R0, 0x2 ;  /* 0x00000000dfd07211 */ /* 0x002fc600078810ff */
[----:B------:R1:W-:Y:S01]  /*174f0*/  STL.64 [R1+0x5b0], R206 ;  /* 0x0005b0ce01007387 */ /* 0x0003e20000100a00 */
[----:B------:R-:W-:Y:S02]  /*17500*/  LEA.HI.X.SX32 R209, R223, R2, 0x2, P4 ;  /* 0x00000002dfd17211 */ /* 0x000fe400020f16ff */
[-C--:B------:R-:W-:Y:S02]  /*17510*/  LEA R210, P4, R212, R0.reuse, 0x2 ;  /* 0x00000000d4d27211 */ /* 0x080fe400078810ff */
[----:B-1----:R-:W-:-:S04]  /*17520*/  LEA R206, P0, R225, R0, 0x2 ;  /* 0x00000000e1ce7211 */ /* 0x002fc800078010ff */
[-C--:B------:R-:W-:Y:S02]  /*17530*/  LEA.HI.X.SX32 R207, R225, R2.reuse, 0x2, P0 ;  /* 0x00000002e1cf7211 */ /* 0x080fe400000f16ff */
[----:B------:R-:W-:Y:S01]  /*17540*/  LEA.HI.X.SX32 R211, R212, R2, 0x2, P4 ;  /* 0x00000002d4d37211 */ /* 0x000fe200020f16ff */
[----:B--2---:R-:W-:Y:S02]  /*17550*/  IMAD R205, R231, UR74, RZ ;  /* 0x0000004ae7cd7c24 */ /* 0x004fe4000f8e02ff */
[----:B------:R-:W-:Y:S02]  /*17560*/  IMAD.MOV.U32 R231, RZ, RZ, R233 ;  /* 0x000000ffffe77224 */ /* 0x000fe400078e00e9 */
[----:B------:R-:W-:Y:S02]  /*17570*/  IMAD.MOV.U32 R233, RZ, RZ, R234 ;  /* 0x000000ffffe97224 */ /* 0x000fe400078e00ea */
[----:B------:R-:W2:Y:S04]  /*17580*/  LDL.LU R234, [R1+0x4ec] ;  /* 0x0004ec0001ea7983 */ /* 0x000ea80000300800 */
[----:B------:R1:W-:Y:S04]  /*17590*/  STL.64 [R1+0x6b8], R208 ;  /* 0x0006b8d001007387 */ /* 0x0003e80000100a00 */
[----:B------:R-:W2:Y:S04]  /*175a0*/  LDL.LU R223, [R1+0x4e8] ;  /* 0x0004e80001df7983 */ /* 0x000ea80000300800 */
[----:B------:R3:W-:Y:S01]  /*175b0*/  STL.64 [R1+0x848], R206 ;  /* 0x000848ce01007387 */ /* 0x0007e20000100a00 */
[----:B-1----:R-:W-:-:S04]  /*175c0*/  LEA R208, P0, R213, R0, 0x2 ;  /* 0x00000000d5d07211 */ /* 0x002fc800078010ff */
[----:B------:R-:W-:Y:S01]  /*175d0*/  LEA.HI.X.SX32 R209, R213, R2, 0x2, P0 ;  /* 0x00000002d5d17211 */ /* 0x000fe200000f16ff */
[----:B---3--:R-:W3:Y:S04]  /*175e0*/  LDL.LU R207, [R1+0x508] ;  /* 0x0005080001cf7983 */ /* 0x008ee80000300800 */
[----:B------:R-:W2:Y:S04]  /*175f0*/  LDL.LU R225, [R1+0x4f0] ;  /* 0x0004f00001e17983 */ /* 0x000ea80000300800 */
[----:B------:R1:W-:Y:S04]  /*17600*/  STL.64 [R1+0x208], R210 ;  /* 0x000208d201007387 */ /* 0x0003e80000100a00 */
[----:B------:R-:W2:Y:S04]  /*17610*/  LDL.LU R213, [R1+0x50c] ;  /* 0x00050c0001d57983 */ /* 0x000ea80000300800 */
[----:B------:R4:W-:Y:S01]  /*17620*/  STL.64 [R1+0x200], R208 ;  /* 0x000200d001007387 */ /* 0x0009e20000100a00 */
[----:B-1----:R-:W-:-:S04]  /*17630*/  LEA R210, P4, R214, R0, 0x2 ;  /* 0x00000000d6d27211 */ /* 0x002fc800078810ff */
[----:B------:R-:W-:Y:S02]  /*17640*/  LEA.HI.X.SX32 R211, R214, R2, 0x2, P4 ;  /* 0x00000002d6d37211 */ /* 0x000fe400020f16ff */
[----:B----4-:R-:W-:-:S03]  /*17650*/  LEA R208, P0, R226, R0, 0x2 ;  /* 0x00000000e2d07211 */ /* 0x010fc600078010ff */
[----:B------:R1:W-:Y:S01]  /*17660*/  STL.64 [R1+0x1f8], R210 ;  /* 0x0001f8d201007387 */ /* 0x0003e20000100a00 */
[----:B------:R-:W-:-:S03]  /*17670*/  LEA.HI.X.SX32 R209, R226, R2, 0x2, P0 ;  /* 0x00000002e2d17211 */ /* 0x000fc600000f16ff */
[----:B------:R-:W4:Y:S01]  /*17680*/  LDL.LU R226, [R1+0x510] ;  /* 0x0005100001e27983 */ /* 0x000f220000300800 */
[----:B------:R-:W-:-:S03]  /*17690*/  LEA R212, P4, R215, R0, 0x2 ;  /* 0x00000000d7d47211 */ /* 0x000fc600078810ff */
[----:B------:R4:W-:Y:S01]  /*176a0*/  STL.64 [R1+0x1f0], R208 ;  /* 0x0001f0d001007387 */ /* 0x0009e20000100a00 */
[----:B-1----:R-:W-:-:S04]  /*176b0*/  LEA R210, P0, R217, R0, 0x2 ;  /* 0x00000000d9d27211 */ /* 0x002fc800078010ff */
[-C--:B------:R-:W-:Y:S01]  /*176c0*/  LEA.HI.X.SX32 R211, R217, R2.reuse, 0x2, P0 ;  /* 0x00000002d9d37211 */ /* 0x080fe200000f16ff */
[----:B---3--:R-:W-:Y:S02]  /*176d0*/  IMAD R206, R207, UR73, RZ ;  /* 0x00000049cfce7c24 */ /* 0x008fe4000f8e02ff */
[----:B--2---:R-:W-:Y:S01]  /*176e0*/  IMAD R207, R213, UR72, RZ ;  /* 0x00000048d5cf7c24 */ /* 0x004fe2000f8e02ff */
[----:B------:R-:W-:Y:S01]  /*176f0*/  LEA.HI.X.SX32 R213, R215, R2, 0x2, P4 ;  /* 0x00000002d7d57211 */ /* 0x000fe200020f16ff */
[----:B----4-:R-:W-:Y:S02]  /*17700*/  IMAD R208, R226, UR71, RZ ;  /* 0x00000047e2d07c24 */ /* 0x010fe4000f8e02ff */
[----:B------:R-:W2:Y:S04]  /*17710*/  LDL.LU R226, [R1+0x4f4] ;  /* 0x0004f40001e27983 */ /* 0x000ea80000300800 */
[----:B------:R1:W-:Y:S04]  /*17720*/  STL.64 [R1+0x4b8], R212 ;  /* 0x0004b8d401007387 */ /* 0x0003e80000100a00 */
[----:B------:R-:W3:Y:S04]  /*17730*/  LDL.LU R217, [R1+0x514] ;  /* 0x0005140001d97983 */ /* 0x000ee80000300800 */
[----:B------:R4:W-:Y:S01]  /*17740*/  STL.64 [R1+0x5b8], R210 ;  /* 0x0005b8d201007387 */ /* 0x0009e20000100a00 */
[----:B-1----:R-:W-:-:S04]  /*17750*/  LEA R212, P4, R218, R0, 0x2 ;  /* 0x00000000dad47211 */ /* 0x002fc800078810ff */
[----:B------:R-:W-:Y:S02]  /*17760*/  LEA.HI.X.SX32 R213, R218, R2, 0x2, P4 ;  /* 0x00000002dad57211 */ /* 0x000fe400020f16ff */
[CC--:B------:R-:W-:Y:S02]  /*17770*/  LEA R214, P4, R222.reuse, R0.reuse, 0x2 ;  /* 0x00000000ded67211 */ /* 0x0c0fe400078810ff */
[C---:B----4-:R-:W-:Y:S01]  /*17780*/  LEA R210, P0, R219.reuse, R0, 0x2 ;  /* 0x00000000dbd27211 */ /* 0x050fe200078010ff */
[----:B------:R1:W-:Y:S01]  /*17790*/  STL.64 [R1+0x6c0], R212 ;  /* 0x0006c0d401007387 */ /* 0x0003e20000100a00 */
[-C--:B------:R-:W-:Y:S02]  /*177a0*/  LEA.HI.X.SX32 R215, R222, R2.reuse, 0x2, P4 ;  /* 0x00000002ded77211 */ /* 0x080fe400020f16ff */
[----:B------:R-:W-:Y:S02]  /*177b0*/  LEA.HI.X.SX32 R211, R219, R2, 0x2, P0 ;  /* 0x00000002dbd37211 */ /* 0x000fe400000f16ff */
[----:B------:R-:W4:Y:S04]  /*177c0*/  LDL.LU R219, [R1+0x518] ;  /* 0x0005180001db7983 */ /* 0x000f280000300800 */
[----:B------:R-:W-:Y:S01]  /*177d0*/  STL.64 [R1+0x850], R210 ;  /* 0x000850d201007387 */ /* 0x000fe20000100a00 */
[----:B-1----:R-:W-:-:S03]  /*177e0*/  LEA R212, P0, R221, R0, 0x2 ;  /* 0x00000000ddd47211 */ /* 0x002fc600078010ff */
[----:B------:R1:W-:Y:S01]  /*177f0*/  STL.64 [R1+0x1e8], R214 ;  /* 0x0001e8d601007387 */ /* 0x0003e20000100a00 */
[----:B------:R-:W-:-:S03]  /*17800*/  LEA.HI.X.SX32 R213, R221, R2, 0x2, P0 ;  /* 0x00000002ddd57211 */ /* 0x000fc600000f16ff */
[----:B------:R-:W2:Y:S04]  /*17810*/  LDL.LU R222, [R1+0x51c] ;  /* 0x00051c0001de7983 */ /* 0x000ea80000300800 */
[----:B------:R1:W-:Y:S02]  /*17820*/  STL.64 [R1+0x1e0], R212 ;  /* 0x0001e0d401007387 */ /* 0x0003e40000100a00 */
[----:B-1----:R-:W-:-:S04]  /*17830*/  LEA R214, P4, R234, R0, 0x2 ;  /* 0x00000000ead67211 */ /* 0x002fc800078810ff */
[----:B------:R-:W-:Y:S02]  /*17840*/  LEA.HI.X.SX32 R215, R234, R2, 0x2, P4 ;  /* 0x00000002ead77211 */ /* 0x000fe400020f16ff */
[----:B------:R-:W2:Y:S01]  /*17850*/  LDL.LU R234, [R1+0x520] ;  /* 0x0005200001ea7983 */ /* 0x000ea20000300800 */
[----:B------:R-:W-:-:S04]  /*17860*/  LEA R212, P0, R223, R0, 0x2 ;  /* 0x00000000dfd47211 */ /* 0x000fc800078010ff */
[----:B------:R-:W-:Y:S01]  /*17870*/  LEA.HI.X.SX32 R213, R223, R2, 0x2, P0 ;  /* 0x00000002dfd57211 */ /* 0x000fe200000f16ff */
[----:B------:R-:W-:Y:S04]  /*17880*/  STL.64 [R1+0x1d8], R214 ;  /* 0x0001d8d601007387 */ /* 0x000fe80000100a00 */
[----:B------:R2:W-:Y:S01]  /*17890*/  STL.64 [R1+0x1d0], R212 ;  /* 0x0001d0d401007387 */ /* 0x0005e20000100a00 */
[-C--:B------:R-:W-:Y:S01]  /*178a0*/  LEA R218, P4, R225, R0.reuse, 0x2 ;  /* 0x00000000e1da7211 */ /* 0x080fe200078810ff */
[----:B--2---:R-:W-:Y:S02]  /*178b0*/  IMAD R212, R234, UR67, RZ ;  /* 0x00000043ead47c24 */ /* 0x004fe4000f8e02ff */
[----:B------:R-:W2:Y:S01]  /*178c0*/  LDL.LU R234, [R1+0x524] ;  /* 0x0005240001ea7983 */ /* 0x000ea20000300800 */
[----:B------:R-:W-:Y:S01]  /*178d0*/  LEA R214, P0, R226, R0, 0x2 ;  /* 0x00000000e2d67211 */ /* 0x000fe200078010ff */
[----:B----4-:R-:W-:Y:S01]  /*178e0*/  IMAD R210, R219, UR69, RZ ;  /* 0x00000045dbd27c24 */ /* 0x010fe2000f8e02ff */
[----:B------:R-:W-:-:S02]  /*178f0*/  LEA.HI.X.SX32 R219, R225, R2, 0x2, P4 ;  /* 0x00000002e1db7211 */ /* 0x000fc400020f16ff */
[----:B------:R-:W-:-:S03]  /*17900*/  LEA.HI.X.SX32 R215, R226, R2, 0x2, P0 ;  /* 0x00000002e2d77211 */ /* 0x000fc600000f16ff */
[----:B------:R1:W-:Y:S04]  /*17910*/  STL.64 [R1+0x4c0], R218 ;  /* 0x0004c0da01007387 */ /* 0x0003e80000100a00 */
[----:B------:R4:W-:Y:S04]  /*17920*/  STL.64 [R1+0x5c0], R214 ;  /* 0x0005c0d601007387 */ /* 0x0009e80000100a00 */
[----:B------:R-:W3:Y:S01]  /*17930*/  LDL.LU R226, [R1+0x528] ;  /* 0x0005280001e27983 */ /* 0x000ee20000300800 */
[-C--:B-1----:R-:W-:Y:S02]  /*17940*/  LEA R218, P4, R3, R0.reuse, 0x2 ;  /* 0x0000000003da7211 */ /* 0x082fe400078810ff */
[----:B----4-:R-:W-:-:S02]  /*17950*/  LEA R214, P0, R7, R0, 0x2 ;  /* 0x0000000007d67211 */ /* 0x010fc400078010ff */
[-C--:B------:R-:W-:Y:S02]  /*17960*/  LEA.HI.X.SX32 R219, R3, R2.reuse, 0x2, P4 ;  /* 0x0000000203db7211 */ /* 0x080fe400020f16ff */
[----:B------:R-:W-:Y:S01]  /*17970*/  LEA.HI.X.SX32 R215, R7, R2, 0x2, P0 ;  /* 0x0000000207d77211 */ /* 0x000fe200000f16ff */
[----:B------:R-:W4:Y:S04]  /*17980*/  LDL.LU R3, [R1+0x1454] ;  /* 0x0014540001037983 */ /* 0x000f280000300800 */
[----:B------:R1:W-:Y:S04]  /*17990*/  STL.64 [R1+0x6c8], R218 ;  /* 0x0006c8da01007387 */ /* 0x0003e80000100a00 */
[----:B------:R-:W4:Y:S04]  /*179a0*/  LDL.LU R7, [R1+0x1450] ;  /* 0x0014500001077983 */ /* 0x000f280000300800 */
[----:B------:R3:W-:Y:S01]  /*179b0*/  STL.64 [R1+0x858], R214 ;  /* 0x000858d601007387 */ /* 0x0007e20000100a00 */
[----:B--2---:R-:W-:-:S03]  /*179c0*/  IMAD R213, R234, UR66, RZ ;  /* 0x00000042ead57c24 */ /* 0x004fc6000f8e02ff */
[----:B------:R-:W2:Y:S01]  /*179d0*/  LDL.LU R234, [R1+0x52c] ;  /* 0x00052c0001ea7983 */ /* 0x000ea20000300800 */
[----:B------:R-:W-:Y:S01]  /*179e0*/  IMAD R211, R222, UR68, RZ ;  /* 0x00000044ded37c24 */ /* 0x000fe2000f8e02ff */
[-C--:B------:R-:W-:Y:S02]  /*179f0*/  LEA R222, P4, R133, R0.reuse, 0x2 ;  /* 0x0000000085de7211 */ /* 0x080fe400078810ff */
[----:B-1----:R-:W-:Y:S02]  /*17a00*/  LEA R218, P0, R231, R0, 0x2 ;  /* 0x00000000e7da7211 */ /* 0x002fe400078010ff */
[-C--:B------:R-:W-:Y:S02]  /*17a10*/  LEA.HI.X.SX32 R223, R133, R2.reuse, 0x2, P4 ;  /* 0x0000000285df7211 */ /* 0x080fe400020f16ff */
[----:B------:R-:W-:-:S03]  /*17a20*/  LEA.HI.X.SX32 R219, R231, R2, 0x2, P0 ;  /* 0x00000002e7db7211 */ /* 0x000fc600000f16ff */
[----:B------:R1:W-:Y:S01]  /*17a30*/  STL.64 [R1+0x1c8], R222 ;  /* 0x0001c8de01007387 */ /* 0x0003e20000100a00 */
[----:B---3--:R-:W-:-:S03]  /*17a40*/  IMAD R214, R226, UR65, RZ ;  /* 0x00000041e2d67c24 */ /* 0x008fc6000f8e02ff */
[----:B------:R3:W-:Y:S01]  /*17a50*/  STL.64 [R1+0x1c0], R218 ;  /* 0x0001c0da01007387 */ /* 0x0007e20000100a00 */
[-C--:B-1----:R-:W-:Y:S02]  /*17a60*/  LEA R222, P4, R233, R0.reuse, 0x2 ;  /* 0x00000000e9de7211 */ /* 0x082fe400078810ff */
[----:B---3--:R-:W-:Y:S02]  /*17a70*/  LEA R218, P0, R237, R0, 0x2 ;  /* 0x00000000edda7211 */ /* 0x008fe400078010ff */
[-C--:B------:R-:W-:Y:S02]  /*17a80*/  LEA.HI.X.SX32 R223, R233, R2.reuse, 0x2, P4 ;  /* 0x00000002e9df7211 */ /* 0x080fe400020f16ff */
[----:B------:R-:W-:Y:S01]  /*17a90*/  LEA.HI.X.SX32 R219, R237, R2, 0x2, P0 ;  /* 0x00000002eddb7211 */ /* 0x000fe200000f16ff */
[----:B--2---:R-:W-:Y:S02]  /*17aa0*/  IMAD R226, R234, UR64, RZ ;  /* 0x00000040eae27c24 */ /* 0x004fe4000f8e02ff */
[----:B------:R-:W2:Y:S04]  /*17ab0*/  LDL.LU R234, [R1+0x5cc] ;  /* 0x0005cc0001ea7983 */ /* 0x000ea80000300800 */
[----:B------:R1:W-:Y:S04]  /*17ac0*/  STL.64 [R1+0x1b8], R222 ;  /* 0x0001b8de01007387 */ /* 0x0003e80000100a00 */
[----:B------:R3:W-:Y:S04]  /*17ad0*/  STL.64 [R1+0x1b0], R218 ;  /* 0x0001b0da01007387 */ /* 0x0007e80000100a00 */
[----:B------:R-:W4:Y:S01]  /*17ae0*/  LDL.LU R237, [R1+0x5d0] ;  /* 0x0005d00001ed7983 */ /* 0x000f220000300800 */
[----:B-1----:R-:W-:-:S02]  /*17af0*/  LEA R222, P4, R235, R0, 0x2 ;  /* 0x00000000ebde7211 */ /* 0x002fc400078810ff */
[C---:B---3--:R-:W-:Y:S02]  /*17b00*/  LEA R218, P0, R252.reuse, R0, 0x2 ;  /* 0x00000000fcda7211 */ /* 0x048fe400078010ff */
[-C--:B------:R-:W-:Y:S02]  /*17b10*/  LEA.HI.X.SX32 R223, R235, R2.reuse, 0x2, P4 ;  /* 0x00000002ebdf7211 */ /* 0x080fe400020f16ff */
[----:B------:R-:W-:-:S03]  /*17b20*/  LEA.HI.X.SX32 R219, R252, R2, 0x2, P0 ;  /* 0x00000002fcdb7211 */ /* 0x000fc600000f16ff */
[----:B------:R-:W-:Y:S04]  /*17b30*/  STL.64 [R1+0x4c8], R222 ;  /* 0x0004c8de01007387 */ /* 0x000fe80000100a00 */
[----:B------:R1:W-:Y:S04]  /*17b40*/  STL.64 [R1+0x5c8], R218 ;  /* 0x0005c8da01007387 */ /* 0x0003e80000100a00 */
[----:B------:R-:W3:Y:S01]  /*17b50*/  LDL.LU R233, [R1+0x5d4] ;  /* 0x0005d40001e97983 */ /* 0x000ee20000300800 */
[----:B-1----:R-:W-:-:S04]  /*17b60*/  LEA R218, P0, R236, R0, 0x2 ;  /* 0x00000000ecda7211 */ /* 0x002fc800078010ff */
[----:B------:R-:W-:Y:S01]  /*17b70*/  LEA.HI.X.SX32 R219, R236, R2, 0x2, P0 ;  /* 0x00000002ecdb7211 */ /* 0x000fe200000f16ff */
[----:B--2---:R-:W-:Y:S01]  /*17b80*/  IMAD R225, R234, UR63, RZ ;  /* 0x0000003feae17c24 */ /* 0x004fe2000f8e02ff */
[----:B------:R-:W-:-:S04]  /*17b90*/  LEA R234, P4, R239, R0, 0x2 ;  /* 0x00000000efea7211 */ /* 0x000fc800078810ff */
[----:B------:R-:W-:-:S05]  /*17ba0*/  LEA.HI.X.SX32 R235, R239, R2, 0x2, P4 ;  /* 0x00000002efeb7211 */ /* 0x000fca00020f16ff */
[----:B------:R1:W-:Y:S04]  /*17bb0*/  STL.64 [R1+0x6d0], R234 ;  /* 0x0006d0ea01007387 */ /* 0x0003e80000100a00 */
[----:B------:R2:W-:Y:S01]  /*17bc0*/  STL.64 [R1+0x860], R218 ;  /* 0x000860da01007387 */ /* 0x0005e20000100a00 */
[----:B----4-:R-:W-:-:S03]  /*17bd0*/  IMAD R223, R237, UR62, RZ ;  /* 0x0000003eeddf7c24 */ /* 0x010fc6000f8e02ff */
[----:B------:R-:W4:Y:S01]  /*17be0*/  LDL.LU R237, [R1+0x5d8] ;  /* 0x0005d80001ed7983 */ /* 0x000f220000300800 */
[-C--:B-1----:R-:W-:Y:S02]  /*17bf0*/  LEA R234, P4, R232, R0.reuse, 0x2 ;  /* 0x00000000e8ea7211 */ /* 0x082fe400078810ff */
[----:B--2---:R-:W-:Y:S02]  /*17c00*/  LEA R218, P0, R228, R0, 0x2 ;  /* 0x00000000e4da7211 */ /* 0x004fe400078010ff */
[-C--:B------:R-:W-:Y:S02]  /*17c10*/  LEA.HI.X.SX32 R235, R232, R2.reuse, 0x2, P4 ;  /* 0x00000002e8eb7211 */ /* 0x080fe400020f16ff */
[----:B------:R-:W-:-:S03]  /*17c20*/  LEA.HI.X.SX32 R219, R228, R2, 0x2, P0 ;  /* 0x00000002e4db7211 */ /* 0x000fc600000f16ff */
[----:B------:R1:W-:Y:S04]  /*17c30*/  STL.64 [R1+0x1a8], R234 ;  /* 0x0001a8ea01007387 */ /* 0x0003e80000100a00 */
[----:B------:R2:W-:Y:S04]  /*17c40*/  STL.64 [R1+0x1a0], R218 ;  /* 0x0001a0da01007387 */ /* 0x0005e80000100a00 */
[----:B-1----:R-:W4:Y:S01]  /*17c50*/  LDL.LU R235, [R1+0x5dc] ;  /* 0x0005dc0001eb7983 */ /* 0x002f220000300800 */
[-C--:B------:R-:W-:Y:S01]  /*17c60*/  LEA R232, P4, R224, R0.reuse, 0x2 ;  /* 0x00000000e0e87211 */ /* 0x080fe200078810ff */
[----:B---3--:R-:W-:Y:S01]  /*17c70*/  IMAD R222, R233, UR61, RZ ;  /* 0x0000003de9de7c24 */ /* 0x008fe2000f8e02ff */
[----:B--2---:R-:W-:-:S02]  /*17c80*/  LEA R218, P0, R220, R0, 0x2 ;  /* 0x00000000dcda7211 */ /* 0x004fc400078010ff */
[-C--:B------:R-:W-:Y:S02]  /*17c90*/  LEA.HI.X.SX32 R233, R224, R2.reuse, 0x2, P4 ;  /* 0x00000002e0e97211 */ /* 0x080fe400020f16ff */
[----:B------:R-:W-:-:S03]  /*17ca0*/  LEA.HI.X.SX32 R219, R220, R2, 0x2, P0 ;  /* 0x00000002dcdb7211 */ /* 0x000fc600000f16ff */
[----:B------:R1:W-:Y:S04]  /*17cb0*/  STL.64 [R1+0x198], R232 ;  /* 0x000198e801007387 */ /* 0x0003e80000100a00 */
[----:B------:R-:W-:Y:S01]  /*17cc0*/  STL.64 [R1+0x190], R218 ;  /* 0x000190da01007387 */ /* 0x000fe20000100a00 */
[----:B------:R-:W-:Y:S02]  /*17cd0*/  MOV R234, R241 ;  /* 0x000000f100ea7202 */ /* 0x000fe40000000f00 */
[C---:B-1----:R-:W-:Y:S01]  /*17ce0*/  LEA R232, P4, R216.reuse, R0, 0x2 ;  /* 0x00000000d8e87211 */ /* 0x042fe200078810ff */
[----:B------:R-:W2:Y:S03]  /*17cf0*/  LDL.LU R231, [R1+0x5e0] ;  /* 0x0005e00001e77983 */ /* 0x000ea60000300800 */
[----:B------:R-:W-:Y:S01]  /*17d00*/  LEA.HI.X.SX32 R233, R216, R2, 0x2, P4 ;  /* 0x00000002d8e97211 */ /* 0x000fe200020f16ff */
[----:B------:R-:W-:-:S04]  /*17d10*/  IMAD.MOV.U32 R241, RZ, RZ, R16 ;  /* 0x000000fffff17224 */ /* 0x000fc800078e0010 */
[----:B------:R1:W-:Y:S01]  /*17d20*/  STL.64 [R1+0x4d0], R232 ;  /* 0x0004d0e801007387 */ /* 0x0003e20000100a00 */
[----:B------:R-:W-:Y:S02]  /*17d30*/  IMAD R209, R217, UR70, RZ ;  /* 0x00000046d9d17c24 */ /* 0x000fe4000f8e02ff */
[----:B-1----:R-:W-:Y:S02]  /*17d40*/  IMAD.MOV.U32 R233, RZ, RZ, R240 ;  /* 0x000000ffffe97224 */ /* 0x002fe400078e00f0 */
[----:B------:R-:W-:Y:S02]  /*17d50*/  IMAD.MOV.U32 R240, RZ, RZ, R19 ;  /* 0x000000fffff07224 */ /* 0x000fe400078e0013 */
[----:B----4-:R-:W-:Y:S02]  /*17d60*/  IMAD R221, R237, UR60, RZ ;  /* 0x0000003ceddd7c24 */ /* 0x010fe4000f8e02ff */
[----:B------:R-:W-:Y:S01]  /*17d70*/  IMAD.MOV.U32 R237, RZ, RZ, R238 ;  /* 0x000000ffffed7224 */ /* 0x000fe200078e00ee */
[----:B------:R-:W-:-:S04]  /*17d80*/  LEA R238, P0, R197, R0, 0x2 ;  /* 0x00000000c5ee7211 */ /* 0x000fc800078010ff */
[----:B------:R-:W-:Y:S02]  /*17d90*/  LEA.HI.X.SX32 R239, R197, R2, 0x2, P0 ;  /* 0x00000002c5ef7211 */ /* 0x000fe400000f16ff */
[----:B------:R-:W-:-:S03]  /*17da0*/  LEA R16, P0, R139, R0, 0x2 ;  /* 0x000000008b107211 */ /* 0x000fc600078010ff */
[----:B------:R1:W-:Y:S04]  /*17db0*/  STL.64 [R1+0x5d0], R238 ;  /* 0x0005d0ee01007387 */ /* 0x0003e80000100a00 */
[----:B------:R-:W3:Y:S01]  /*17dc0*/  LDL.LU R217, [R1+0x5e4] ;  /* 0x0005e40001d97983 */ /* 0x000ee20000300800 */
[----:B------:R-:W-:Y:S02]  /*17dd0*/  IMAD R219, R235, UR59, RZ ;  /* 0x0000003bebdb7c24 */ /* 0x000fe4000f8e02ff */
[----:B------:R-:W-:Y:S02]  /*17de0*/  IMAD.MOV.U32 R235, RZ, RZ, R237 ;  /* 0x000000ffffeb7224 */ /* 0x000fe400078e00ed */
[----:B------:R-:W-:Y:S01]  /*17df0*/  IMAD.MOV.U32 R237, RZ, RZ, R18 ;  /* 0x000000ffffed7224 */ /* 0x000fe200078e0012 */
[----:B------:R-:W-:Y:S01]  /*17e00*/  LEA R18, P4, R142, R0, 0x2 ;  /* 0x000000008e127211 */ /* 0x000fe200078810ff */
[----:B-1----:R-:W-:Y:S01]  /*17e10*/  IMAD.MOV.U32 R238, RZ, RZ, R17 ;  /* 0x000000ffffee7224 */ /* 0x002fe200078e0011 */
[----:B------:R-:W-:-:S02]  /*17e20*/  LEA.HI.X.SX32 R17, R139, R2, 0x2, P0 ;  /* 0x000000028b117211 */ /* 0x000fc400000f16ff */
[----:B------:R-:W-:-:S05]  /*17e30*/  LEA.HI.X.SX32 R19, R142, R2, 0x2, P4 ;  /* 0x000000028e137211 */ /* 0x000fca00020f16ff */
[----:B------:R1:W-:Y:S04]  /*17e40*/  STL.64 [R1+0x6d8], R18 ;  /* 0x0006d81201007387 */ /* 0x0003e80000100a00 */
[----:B-1----:R1:W5:Y:S04]  /*17e50*/  LDL.LU.64 R18, [R1+0x1448] ;  /* 0x0014480001127983 */ /* 0x0023680000300a00 */
[----:B------:R4:W-:Y:S04]  /*17e60*/  STL.64 [R1+0x890], R16 ;  /* 0x0008901001007387 */ /* 0x0009e80000100a00 */
[----:B----4-:R1:W5:Y:S04]  /*17e70*/  LDL.LU.64 R16, [R1+0x1440] ;  /* 0x0014400001107983 */ /* 0x0103680000300a00 */
[----:B------:R-:W4:Y:S01]  /*17e80*/  LDL.LU R215, [R1+0x5e8] ;  /* 0x0005e80001d77983 */ /* 0x000f220000300800 */
[----:B------:R-:W-:Y:S01]  /*17e90*/  IMAD.MOV.U32 R236, RZ, RZ, R233 ;  /* 0x000000ffffec7224 */ /* 0x000fe200078e00e9 */
[----:B------:R-:W-:Y:S01]  /*17ea0*/  MOV R239, R234 ;  /* 0x000000ea00ef7202 */ /* 0x000fe20000000f00 */
[----:B------:R-:W-:-:S02]  /*17eb0*/  IMAD.MOV.U32 R252, RZ, RZ, R241 ;  /* 0x000000fffffc7224 */ /* 0x000fc400078e00f1 */
[----:B--2---:R-:W-:Y:S02]  /*17ec0*/  IMAD R218, R231, UR58, RZ ;  /* 0x0000003ae7da7c24 */ /* 0x004fe4000f8e02ff */
[----:B------:R-:W-:Y:S01]  /*17ed0*/  IMAD.MOV.U32 R233, RZ, RZ, R14 ;  /* 0x000000ffffe97224 */ /* 0x000fe200078e000e */
[-C--:B------:R-:W-:Y:S01]  /*17ee0*/  LEA R14, P4, R136, R0.reuse, 0x2 ;  /* 0x00000000880e7211 */ /* 0x080fe200078810ff */
[----:B------:R-:W-:Y:S02]  /*17ef0*/  IMAD.MOV.U32 R231, RZ, RZ, R238 ;  /* 0x000000ffffe77224 */ /* 0x000fe400078e00ee */
[----:B------:R-:W-:Y:S01]  /*17f00*/  IMAD.MOV.U32 R234, RZ, RZ, R12 ;  /* 0x000000ffffea7224 */ /* 0x000fe200078e000c */
[----:B------:R-:W-:Y:S01]  /*17f10*/  LEA R12, P0, R132, R0, 0x2 ;  /* 0x00000000840c7211 */ /* 0x000fe200078010ff */
[----:B------:R-:W-:Y:S01]  /*17f20*/  IMAD.MOV.U32 R232, RZ, RZ, R252 ;  /* 0x000000ffffe87224 */ /* 0x000fe200078e00fc */
[----:B------:R-:W-:Y:S01]  /*17f30*/  MOV R238, R13 ;  /* 0x0000000d00ee7202 */ /* 0x000fe20000000f00 */
[----:B------:R-:W-:Y:S01]  /*17f40*/  IMAD.MOV.U32 R241, RZ, RZ, R15 ;  /* 0x000000fffff17224 */ /* 0x000fe200078e000f */
[----:B------:R-:W-:Y:S01]  /*17f50*/  LEA.HI.X.SX32 R15, R136, R2, 0x2, P4 ;  /* 0x00000002880f7211 */ /* 0x000fe200020f16ff */
[----:B------:R-:W-:Y:S01]  /*17f60*/  IMAD.MOV.U32 R252, RZ, RZ, R233 ;  /* 0x000000fffffc7224 */ /* 0x000fe200078e00e9 */
[----:B------:R-:W-:Y:S01]  /*17f70*/  MOV R233, R10 ;  /* 0x0000000a00e97202 */ /* 0x000fe20000000f00 */
[----:B------:R-:W-:Y:S01]  /*17f80*/  IMAD.MOV.U32 R228, RZ, RZ, R231 ;  /* 0x000000ffffe47224 */ /* 0x000fe200078e00e7 */
[----:B------:R-:W-:Y:S01]  /*17f90*/  LEA R10, P4, R137, R0, 0x2 ;  /* 0x00000000890a7211 */ /* 0x000fe200078810ff */
[----:B------:R-:W-:Y:S01]  /*17fa0*/  IMAD.MOV.U32 R231, RZ, RZ, R8 ;  /* 0x000000ffffe77224 */ /* 0x000fe200078e0008 */
[----:B------:R-:W-:Y:S01]  /*17fb0*/  LEA.HI.X.SX32 R13, R132, R2, 0x2, P0 ;  /* 0x00000002840d7211 */ /* 0x000fe200000f16ff */
[----:B------:R-:W-:Y:S01]  /*17fc0*/  IMAD.MOV.U32 R220, RZ, RZ, R236 ;  /* 0x000000ffffdc7224 */ /* 0x000fe200078e00ec */
[----:B------:R-:W-:Y:S01]  /*17fd0*/  LEA R8, P0, R138, R0, 0x2 ;  /* 0x000000008a087211 */ /* 0x000fe200078010ff */
[----:B------:R-:W-:-:S02]  /*17fe0*/  IMAD.MOV.U32 R224, RZ, RZ, R239 ;  /* 0x000000ffffe07224 */ /* 0x000fc400078e00ef */
[----:B------:R-:W-:Y:S02]  /*17ff0*/  IMAD.MOV.U32 R236, RZ, RZ, R241 ;  /* 0x000000ffffec7224 */ /* 0x000fe400078e00f1 */
[----:B------:R-:W-:Y:S01]  /*18000*/  IMAD.MOV.U32 R239, RZ, RZ, R234 ;  /* 0x000000ffffef7224 */ /* 0x000fe200078e00ea */
[----:B------:R2:W-:Y:S01]  /*18010*/  STL.64 [R1+0x188], R14 ;  /* 0x0001880e01007387 */ /* 0x0005e20000100a00 */
[----:B------:R-:W-:Y:S01]  /*18020*/  IMAD.MOV.U32 R241, RZ, RZ, R11 ;  /* 0x000000fffff17224 */ /* 0x000fe200078e000b */
[----:B------:R-:W-:Y:S01]  /*18030*/  LEA.HI.X.SX32 R11, R137, R2, 0x2, P4 ;  /* 0x00000002890b7211 */ /* 0x000fe200020f16ff */
[----:B------:R-:W-:Y:S01]  /*18040*/  IMAD.MOV.U32 R234, RZ, RZ, R238 ;  /* 0x000000ffffea7224 */ /* 0x000fe200078e00ee */
[----:B------:R-:W-:Y:S02]  /*18050*/  MOV R238, R9 ;  /* 0x0000000900ee7202 */ /* 0x000fe40000000f00 */
[----:B------:R-:W-:Y:S02]  /*18060*/  LEA R136, P4, R140, R0, 0x2 ;  /* 0x000000008c887211 */ /* 0x000fe400078810ff */
[----:B------:R-:W-:-:S02]  /*18070*/  LEA.HI.X.SX32 R9, R138, R2, 0x2, P0 ;  /* 0x000000028a097211 */ /* 0x000fc400000f16ff */
[----:B------:R-:W-:Y:S01]  /*18080*/  LEA R138, P0, R141, R0, 0x2 ;  /* 0x000000008d8a7211 */ /* 0x000fe200078010ff */
[----:B--2---:R1:W5:Y:S01]  /*18090*/  LDL.LU.64 R14, [R1+0x1438] ;  /* 0x00143800010e7983 */ /* 0x0043620000300a00 */
[----:B------:R-:W-:-:S03]  /*180a0*/  LEA.HI.X.SX32 R137, R140, R2, 0x2, P4 ;  /* 0x000000028c897211 */ /* 0x000fc600020f16ff */
[----:B------:R2:W-:Y:S01]  /*180b0*/  STL.64 [R1+0x180], R12 ;  /* 0x0001800c01007387 */ /* 0x0005e20000100a00 */
[----:B------:R-:W-:Y:S02]  /*180c0*/  LEA.HI.X.SX32 R139, R141, R2, 0x2, P0 ;  /* 0x000000028d8b7211 */ /* 0x000fe400000f16ff */
[C---:B------:R-:W-:Y:S01]  /*180d0*/  LEA R140, P0, R192.reuse, R0, 0x2 ;  /* 0x00000000c08c7211 */ /* 0x040fe200078010ff */
[----:B--2---:R1:W5:Y:S03]  /*180e0*/  LDL.LU.64 R12, [R1+0x1430] ;  /* 0x00143000010c7983 */ /* 0x0043660000300a00 */
[----:B------:R-:W-:Y:S01]  /*180f0*/  LEA.HI.X.SX32 R141, R192, R2, 0x2, P0 ;  /* 0x00000002c08d7211 */ /* 0x000fe200000f16ff */
[----:B----4-:R-:W-:Y:S02]  /*18100*/  IMAD R216, R215, UR24, RZ ;  /* 0x00000018d7d87c24 */ /* 0x010fe4000f8e02ff */
[----:B------:R-:W2:Y:S04]  /*18110*/  LDL.LU R215, [R1+0x5ec] ;  /* 0x0005ec0001d77983 */ /* 0x000ea80000300800 */
[----:B------:R4:W-:Y:S04]  /*18120*/  STL.64 [R1+0x178], R10 ;  /* 0x0001780a01007387 */ /* 0x0009e80000100a00 */
[----:B----4-:R1:W5:Y:S04]  /*18130*/  LDL.LU.64 R10, [R1+0x1428] ;  /* 0x00142800010a7983 */ /* 0x0103680000300a00 */
[----:B------:R4:W-:Y:S04]  /*18140*/  STL.64 [R1+0x170], R8 ;  /* 0x0001700801007387 */ /* 0x0009e80000100a00 */
[----:B----4-:R1:W5:Y:S04]  /*18150*/  LDL.LU.64 R8, [R1+0x1420] ;  /* 0x0014200001087983 */ /* 0x0103680000300a00 */
[----:B------:R-:W4:Y:S04]  /*18160*/  LDL.LU R197, [R1+0x5f0] ;  /* 0x0005f00001c57983 */ /* 0x000f280000300800 */
[----:B------:R1:W-:Y:S04]  /*18170*/  STL.64 [R1+0x4d8], R136 ;  /* 0x0004d88801007387 */ /* 0x0003e80000100a00 */
[----:B------:R3:W-:Y:S01]  /*18180*/  STL.64 [R1+0x5d8], R138 ;  /* 0x0005d88a01007387 */ /* 0x0007e20000100a00 */
[----:B-1----:R-:W-:-:S03]  /*18190*/  LEA R136, P4, R143, R0, 0x2 ;  /* 0x000000008f887211 */ /* 0x002fc600078810ff */
[----:B---3--:R-:W3:Y:S01]  /*181a0*/  LDL.LU R139, [R1+0x5f4] ;  /* 0x0005f400018b7983 */ /* 0x008ee20000300800 */
[----:B------:R-:W-:-:S05]  /*181b0*/  LEA.HI.X.SX32 R137, R143, R2, 0x2, P4 ;  /* 0x000000028f897211 */ /* 0x000fca00020f16ff */
[----:B------:R1:W-:Y:S04]  /*181c0*/  STL.64 [R1+0x6e0], R136 ;  /* 0x0006e08801007387 */ /* 0x0003e80000100a00 */
[----:B------:R1:W-:Y:S04]  /*181d0*/  STL.64 [R1+0x8a0], R140 ;  /* 0x0008a08c01007387 */ /* 0x0003e80000100a00 */
[----:B------:R-:W2:Y:S01]  /*181e0*/  LDL.LU R142, [R1+0x5f8] ;  /* 0x0005f800018e7983 */ /* 0x000ea20000300800 */
[-C--:B-1----:R-:W-:Y:S02]  /*181f0*/  LEA R136, P4, R193, R0.reuse, 0x2 ;  /* 0x00000000c1887211 */ /* 0x082fe400078810ff */
[----:B------:R-:W-:-:S02]  /*18200*/  LEA R140, P0, R194, R0, 0x2 ;  /* 0x00000000c28c7211 */ /* 0x000fc400078010ff */
[-C--:B------:R-:W-:Y:S02]  /*18210*/  LEA.HI.X.SX32 R137, R193, R2.reuse, 0x2, P4 ;  /* 0x00000002c1897211 */ /* 0x080fe400020f16ff */
[----:B------:R-:W-:-:S03]  /*18220*/  LEA.HI.X.SX32 R141, R194, R2, 0x2, P0 ;  /* 0x00000002c28d7211 */ /* 0x000fc600000f16ff */
[----:B------:R1:W-:Y:S04]  /*18230*/  STL.64 [R1+0x168], R136 ;  /* 0x0001688801007387 */ /* 0x0003e80000100a00 */
[----:B------:R1:W-:Y:S02]  /*18240*/  STL.64 [R1+0x160], R140 ;  /* 0x0001608c01007387 */ /* 0x0003e40000100a00 */
[----:B-1----:R-:W-:Y:S02]  /*18250*/  IMAD.MOV.U32 R136, RZ, RZ, R220 ;  /* 0x000000ffff887224 */ /* 0x002fe400078e00dc */
[----:B------:R-:W-:Y:S02]  /*18260*/  IMAD.MOV.U32 R220, RZ, RZ, R224 ;  /* 0x000000ffffdc7224 */ /* 0x000fe400078e00e0 */
[----:B------:R-:W-:Y:S01]  /*18270*/  IMAD.MOV.U32 R224, RZ, RZ, R241 ;  /* 0x000000ffffe07224 */ /* 0x000fe200078e00f1 */
[----:B------:R-:W-:-:S02]  /*18280*/  LEA R140, P0, R196, R0, 0x2 ;  /* 0x00000000c48c7211 */ /* 0x000fc400078010ff */
[----:B------:R-:W-:Y:S02]  /*18290*/  MOV R241, R243 ;  /* 0x000000f300f17202 */ /* 0x000fe40000000f00 */
[----:B------:R-:W-:Y:S01]  /*182a0*/  LEA.HI.X.SX32 R141, R196, R2, 0x2, P0 ;  /* 0x00000002c48d7211 */ /* 0x000fe200000f16ff */
[----:B---3--:R-:W-:Y:S02]  /*182b0*/  IMAD R192, R139, UR25, RZ ;  /* 0x000000198bc07c24 */ /* 0x008fe4000f8e02ff */
[----:B------:R-:W-:Y:S02]  /*182c0*/  IMAD.MOV.U32 R139, RZ, RZ, R233 ;  /* 0x000000ffff8b7224 */ /* 0x000fe400078e00e9 */
[----:B------:R-:W-:Y:S01]  /*182d0*/  IMAD.MOV.U32 R233, RZ, RZ, R242 ;  /* 0x000000ffffe97224 */ /* 0x000fe200078e00f2 */
[----:B------:R-:W-:-:S04]  /*182e0*/  LEA R242, P4, R195, R0, 0x2 ;  /* 0x00000000c3f27211 */ /* 0x000fc800078810ff */
[----:B------:R-:W-:Y:S01]  /*182f0*/  LEA.HI.X.SX32 R243, R195, R2, 0x2, P4 ;  /* 0x00000002c3f37211 */ /* 0x000fe200020f16ff */
[----:B--2---:R-:W-:Y:S02]  /*18300*/  IMAD R143, R142, UR76, RZ ;  /* 0x0000004c8e8f7c24 */ /* 0x004fe4000f8e02ff */
[----:B------:R-:W2:Y:S04]  /*18310*/  LDL.LU R142, [R1+0x5fc] ;  /* 0x0005fc00018e7983 */ /* 0x000ea80000300800 */
[----:B------:R1:W-:Y:S04]  /*18320*/  STL.64 [R1+0x158], R242 ;  /* 0x000158f201007387 */ /* 0x0003e80000100a00 */
[----:B-1----:R1:W5:Y:S04]  /*18330*/  LDL.LU.64 R242, [R1+0x1418] ;  /* 0x0014180001f27983 */ /* 0x0023680000300a00 */
[----:B------:R3:W-:Y:S04]  /*18340*/  STL.64 [R1+0x150], R140 ;  /* 0x0001508c01007387 */ /* 0x0007e80000100a00 */
[----:B------:R-:W2:Y:S01]  /*18350*/  LDL.LU R138, [R1+0x600] ;  /* 0x00060000018a7983 */ /* 0x000ea20000300800 */
[----:B------:R-:W-:-:S04]  /*18360*/  LEA R194, P4, R198, R0, 0x2 ;  /* 0x00000000c6c27211 */ /* 0x000fc800078810ff */
[----:B------:R-:W-:Y:S01]  /*18370*/  LEA.HI.X.SX32 R195, R198, R2, 0x2, P4 ;  /* 0x00000002c6c37211 */ /* 0x000fe200020f16ff */
[----:B------:R-:W-:Y:S01]  /*18380*/  IMAD.MOV.U32 R137, RZ, RZ, R136 ;  /* 0x000000ffff897224 */ /* 0x000fe200078e0088 */
[C---:B---3--:R-:W-:Y:S01]  /*18390*/  LEA R140, P0, R199.reuse, R0, 0x2 ;  /* 0x00000000c78c7211 */ /* 0x048fe200078010ff */
[----:B------:R-:W-:Y:S02]  /*183a0*/  IMAD.MOV.U32 R136, RZ, RZ, R228 ;  /* 0x000000ffff887224 */ /* 0x000fe400078e00e4 */
[----:B------:R3:W-:Y:S01]  /*183b0*/  STL.64 [R1+0x4e0], R194 ;  /* 0x0004e0c201007387 */ /* 0x0007e20000100a00 */
[----:B------:R-:W-:Y:S01]  /*183c0*/  IMAD.MOV.U32 R132, RZ, RZ, R139 ;  /* 0x000000ffff847224 */ /* 0x000fe200078e008b */
[----:B------:R-:W-:Y:S01]  /*183d0*/  LEA.HI.X.SX32 R141, R199, R2, 0x2, P0 ;  /* 0x00000002c78d7211 */ /* 0x000fe200000f16ff */
[----:B------:R-:W-:Y:S01]  /*183e0*/  IMAD.MOV.U32 R228, RZ, RZ, R244 ;  /* 0x000000ffffe47224 */ /* 0x000fe200078e00f4 */
[----:B------:R-:W-:Y:S01]  /*183f0*/  LEA R244, P0, R201, R0, 0x2 ;  /* 0x00000000c9f47211 */ /* 0x000fe200078010ff */
[----:B------:R-:W-:-:S02]  /*18400*/  IMAD.MOV.U32 R139, RZ, RZ, R239 ;  /* 0x000000ffff8b7224 */ /* 0x000fc400078e00ef */
[----:B------:R-:W-:Y:S01]  /*18410*/  IMAD.MOV.U32 R239, RZ, RZ, R231 ;  /* 0x000000ffffef7224 */ /* 0x000fe200078e00e7 */
[----:B------:R-:W-:Y:S02]  /*18420*/  MOV R231, R238 ;  /* 0x000000ee00e77202 */ /* 0x000fe40000000f00 */
[C---:B---3--:R-:W-:Y:S01]  /*18430*/  LEA R194, P4, R200.reuse, R0, 0x2 ;  /* 0x00000000c8c27211 */ /* 0x048fe200078810ff */
[----:B------:R-:W-:Y:S01]  /*18440*/  IMAD.MOV.U32 R238, RZ, RZ, R245 ;  /* 0x000000ffffee7224 */ /* 0x000fe200078e00f5 */
[-C--:B------:R-:W-:Y:S02]  /*18450*/  LEA.HI.X.SX32 R245, R201, R2.reuse, 0x2, P0 ;  /* 0x00000002c9f57211 */ /* 0x080fe400000f16ff */
[----:B------:R-:W-:Y:S02]  /*18460*/  LEA.HI.X.SX32 R195, R200, R2, 0x2, P4 ;  /* 0x00000002c8c37211 */ /* 0x000fe400020f16ff */
[C---:B------:R-:W-:Y:S01]  /*18470*/  LEA R198, P4, R202.reuse, R0, 0x2 ;  /* 0x00000000cac67211 */ /* 0x040fe200078810ff */
[----:B------:R3:W-:Y:S03]  /*18480*/  STL.64 [R1+0x5e0], R140 ;  /* 0x0005e08c01007387 */ /* 0x0007e60000100a00 */
[----:B------:R-:W-:Y:S01]  /*18490*/  LEA.HI.X.SX32 R199, R202, R2, 0x2, P4 ;  /* 0x00000002cac77211 */ /* 0x000fe200020f16ff */
[----:B------:R-:W-:Y:S01]  /*184a0*/  IMAD.MOV.U32 R193, RZ, RZ, R132 ;  /* 0x000000ffffc17224 */ /* 0x000fe200078e0084 */
[----:B---3--:R-:W3:Y:S04]  /*184b0*/  LDL.LU R140, [R1+0x604] ;  /* 0x00060400018c7983 */ /* 0x008ee80000300800 */
[----:B------:R1:W-:Y:S04]  /*184c0*/  STL.64 [R1+0x6f0], R194 ;  /* 0x0006f0c201007387 */ /* 0x0003e80000100a00 */
[----:B------:R4:W-:Y:S01]  /*184d0*/  STL.64 [R1+0x8b0], R244 ;  /* 0x0008b0f401007387 */ /* 0x0009e20000100a00 */
[----:B-1----:R-:W-:Y:S01]  /*184e0*/  IMAD.MOV.U32 R194, RZ, RZ, R137 ;  /* 0x000000ffffc27224 */ /* 0x002fe200078e0089 */
[----:B------:R-:W-:Y:S01]  /*184f0*/  MOV R137, R228 ;  /* 0x000000e400897202 */ /* 0x000fe20000000f00 */
[----:B------:R-:W-:Y:S01]  /*18500*/  IMAD.MOV.U32 R228, RZ, RZ, R238 ;  /* 0x000000ffffe47224 */ /* 0x000fe200078e00ee */
[----:B----4-:R1:W5:Y:S01]  /*18510*/  LDL.LU.64 R244, [R1+0x1410] ;  /* 0x0014100001f47983 */ /* 0x0103620000300a00 */
[----:B------:R-:W-:Y:S01]  /*18520*/  IMAD.MOV.U32 R238, RZ, RZ, R246 ;  /* 0x000000ffffee7224 */ /* 0x000fe200078e00f6 */
[C---:B------:R-:W-:Y:S01]  /*18530*/  LEA R246, P0, R203.reuse, R0, 0x2 ;  /* 0x00000000cbf67211 */ /* 0x040fe200078010ff */
[----:B------:R-:W-:Y:S01]  /*18540*/  IMAD.MOV.U32 R132, RZ, RZ, R247 ;  /* 0x000000ffff847224 */ /* 0x000fe200078e00f7 */
[----:B------:R-:W-:Y:S01]  /*18550*/  MOV R195, R224 ;  /* 0x000000e000c37202 */ /* 0x000fe20000000f00 */
[----:B------:R-:W-:Y:S01]  /*18560*/  IMAD.MOV.U32 R196, RZ, RZ, R193 ;  /* 0x000000ffffc47224 */ /* 0x000fe200078e00c1 */
[----:B------:R-:W-:Y:S01]  /*18570*/  LEA.HI.X.SX32 R247, R203, R2, 0x2, P0 ;  /* 0x00000002cbf77211 */ /* 0x000fe200000f16ff */
[----:B------:R-:W-:Y:S01]  /*18580*/  IMAD.MOV.U32 R224, RZ, RZ, R249 ;  /* 0x000000ffffe07224 */ /* 0x000fe200078e00f9 */
[----:B------:R-:W-:-:S04]  /*18590*/  LEA R202, P0, R205, R0, 0x2 ;  /* 0x00000000cdca7211 */ /* 0x000fc800078010ff */
[----:B------:R-:W-:Y:S01]  /*185a0*/  LEA.HI.X.SX32 R203, R205, R2, 0x2, P0 ;  /* 0x00000002cdcb7211 */ /* 0x000fe200000f16ff */
[----:B--2---:R-:W-:Y:S02]  /*185b0*/  IMAD R141, R138, UR55, RZ ;  /* 0x000000378a8d7c24 */ /* 0x004fe4000f8e02ff */
[----:B------:R-:W-:Y:S02]  /*185c0*/  IMAD.MOV.U32 R138, RZ, RZ, R139 ;  /* 0x000000ffff8a7224 */ /* 0x000fe400078e008b */
[----:B------:R-:W2:Y:S04]  /*185d0*/  LDL.LU R139, [R1+0x608] ;  /* 0x00060800018b7983 */ /* 0x000ea80000300800 */
[----:B------:R4:W-:Y:S01]  /*185e0*/  STL.64 [R1+0x148], R198 ;  /* 0x000148c601007387 */ /* 0x0009e20000100a00 */
[----:B------:R-:W-:-:S02]  /*185f0*/  IMAD.MOV.U32 R193, RZ, RZ, R138 ;  /* 0x000000ffffc17224 */ /* 0x000fc400078e008a */
[----:B----4-:R-:W-:Y:S02]  /*18600*/  IMAD.MOV.U32 R198, RZ, RZ, R194 ;  /* 0x000000ffffc67224 */ /* 0x010fe400078e00c2 */
[----:B------:R-:W-:Y:S02]  /*18610*/  IMAD.MOV.U32 R194, RZ, RZ, R233 ;  /* 0x000000ffffc27224 */ /* 0x000fe400078e00e9 */
[----:B------:R-:W-:Y:S01]  /*18620*/  IMAD.MOV.U32 R233, RZ, RZ, R248 ;  /* 0x000000ffffe97224 */ /* 0x000fe200078e00f8 */
[----:B------:R-:W-:Y:S01]  /*18630*/  LEA R248, P4, R204, R0, 0x2 ;  /* 0x00000000ccf87211 */ /* 0x000fe200078810ff */
[----:B------:R-:W-:-:S03]  /*18640*/  IMAD.MOV.U32 R199, RZ, RZ, R198 ;  /* 0x000000ffffc77224 */ /* 0x000fc600078e00c6 */
[----:B------:R-:W-:Y:S01]  /*18650*/  LEA.HI.X.SX32 R249, R204, R2, 0x2, P4 ;  /* 0x00000002ccf97211 */ /* 0x000fe200020f16ff */
[----:B------:R4:W-:Y:S01]  /*18660*/  STL.64 [R1+0x140], R246 ;  /* 0x000140f601007387 */ /* 0x0009e20000100a00 */
[----:B------:R-:W-:Y:S01]  /*18670*/  MOV R198, R196 ;  /* 0x000000c400c67202 */ /* 0x000fe20000000f00 */
[----:B------:R-:W-:Y:S01]  /*18680*/  IMAD.MOV.U32 R196, RZ, RZ, R195 ;  /* 0x000000ffffc47224 */ /* 0x000fe200078e00c3 */
[----:B------:R-:W-:Y:S01]  /*18690*/  LEA R200, P4, R206, R0, 0x2 ;  /* 0x00000000cec87211 */ /* 0x000fe200078810ff */
[----:B------:R-:W-:Y:S02]  /*186a0*/  IMAD.MOV.U32 R195, RZ, RZ, R194 ;  /* 0x000000ffffc37224 */ /* 0x000fe400078e00c2 */
[----:B------:R-:W-:Y:S01]  /*186b0*/  IMAD.MOV.U32 R194, RZ, RZ, R193 ;  /* 0x000000ffffc27224 */ /* 0x000fe200078e00c1 */
[----:B------:R-:W-:Y:S01]  /*186c0*/  MOV R193, R137 ;  /* 0x0000008900c17202 */ /* 0x000fe20000000f00 */
[----:B------:R-:W-:Y:S01]  /*186d0*/  IMAD.MOV.U32 R137, RZ, RZ, R132 ;  /* 0x000000ffff897224 */ /* 0x000fe200078e0084 */
[----:B----4-:R1:W5:Y:S04]  /*186e0*/  LDL.LU.64 R246, [R1+0x1408] ;  /* 0x0014080001f67983 */ /* 0x0103680000300a00 */
[----:B------:R4:W-:Y:S01]  /*186f0*/  STL.64 [R1+0x138], R248 ;  /* 0x000138f801007387 */ /* 0x0009e20000100a00 */
[----:B------:R-:W-:-:S03]  /*18700*/  IMAD.MOV.U32 R132, RZ, RZ, R136 ;  /* 0x000000ffff847224 */ /* 0x000fc600078e0088 */
[----:B----4-:R1:W5:Y:S04]  /*18710*/  LDL.LU.64 R248, [R1+0x1400] ;  /* 0x0014000001f87983 */ /* 0x0103680000300a00 */
[----:B------:R-:W4:Y:S04]  /*18720*/  LDL.LU R138, [R1+0x60c] ;  /* 0x00060c00018a7983 */ /* 0x000f280000300800 */
[----:B------:R-:W-:Y:S04]  /*18730*/  STL [R1+0x4e8], R200 ;  /* 0x0004e8c801007387 */ /* 0x000fe80000100800 */
[----:B------:R1:W-:Y:S04]  /*18740*/  STL.64 [R1+0x130], R202 ;  /* 0x000130ca01007387 */ /* 0x0003e80000100a00 */
[----:B------:R-:W2:Y:S01]  /*18750*/  LDL.LU R136, [R1+0x610] ;  /* 0x0006100001887983 */ /* 0x000ea20000300800 */
[----:B------:R-:W-:Y:S01]  /*18760*/  IMAD.MOV.U32 R205, RZ, RZ, R201 ;  /* 0x000000ffffcd7224 */ /* 0x000fe200078e00c9 */
[----:B------:R-:W-:Y:S01]  /*18770*/  LEA.HI.X.SX32 R205, R206, R2, 0x2, P4 ;  /* 0x00000002cecd7211 */ /* 0x000fe200020f16ff */
[----:B------:R-:W-:Y:S01]  /*18780*/  IMAD.MOV.U32 R204, RZ, RZ, R200 ;  /* 0x000000ffffcc7224 */ /* 0x000fe200078e00c8 */
[-C--:B-1----:R-:W-:Y:S01]  /*18790*/  LEA R202, P0, R207, R0.reuse, 0x2 ;  /* 0x00000000cfca7211 */ /* 0x082fe200078010ff */
[----:B------:R-:W-:Y:S01]  /*187a0*/  IMAD.MOV.U32 R200, RZ, RZ, R199 ;  /* 0x000000ffffc87224 */ /* 0x000fe200078e00c7 */
[----:B------:R-:W-:-:S02]  /*187b0*/  LEA R204, P4, R208, R0, 0x2 ;  /* 0x00000000d0cc7211 */ /* 0x000fc400078810ff */
[-C--:B------:R-:W-:Y:S01]  /*187c0*/  LEA.HI.X.SX32 R203, R207, R2.reuse, 0x2, P0 ;  /* 0x00000002cfcb7211 */ /* 0x080fe200000f16ff */
[----:B------:R-:W-:Y:S01]  /*187d0*/  IMAD.MOV.U32 R199, RZ, RZ, R198 ;  /* 0x000000ffffc77224 */ /* 0x000fe200078e00c6 */
[----:B------:R1:W-:Y:S01]  /*187e0*/  STL [R1+0x4ec], R205 ;  /* 0x0004eccd01007387 */ /* 0x0003e20000100800 */
[----:B------:R-:W-:Y:S01]  /*187f0*/  IMAD.MOV.U32 R198, RZ, RZ, R196 ;  /* 0x000000ffffc67224 */ /* 0x000fe200078e00c4 */
[----:B------:R-:W-:Y:S01]  /*18800*/  MOV R196, R195 ;  /* 0x000000c300c47202 */ /* 0x000fe20000000f00 */
[----:B------:R-:W-:Y:S01]  /*18810*/  IMAD.MOV.U32 R195, RZ, RZ, R194 ;  /* 0x000000ffffc37224 */ /* 0x000fe200078e00c2 */
[----:B------:R3:W-:Y:S01]  /*18820*/  STL.64 [R1+0x5e8], R202 ;  /* 0x0005e8ca01007387 */ /* 0x0007e20000100a00 */
[----:B------:R-:W-:Y:S02]  /*18830*/  IMAD.MOV.U32 R194, RZ, RZ, R193 ;  /* 0x000000ffffc27224 */ /* 0x000fe400078e00c1 */
[----:B------:R-:W-:Y:S01]  /*18840*/  IMAD.MOV.U32 R193, RZ, RZ, R137 ;  /* 0x000000ffffc17224 */ /* 0x000fe200078e0089 */
[----:B-1----:R-:W-:Y:S01]  /*18850*/  LEA.HI.X.SX32 R205, R208, R2, 0x2, P4 ;  /* 0x00000002d0cd7211 */ /* 0x002fe200020f16ff */
[----:B------:R-:W-:Y:S01]  /*18860*/  IMAD.MOV.U32 R201, RZ, RZ, R200 ;  /* 0x000000ffffc97224 */ /* 0x000fe200078e00c8 */
[----:B------:R-:W-:-:S02]  /*18870*/  LEA R206, P4, R210, R0, 0x2 ;  /* 0x00000000d2ce7211 */ /* 0x000fc400078810ff */
[C---:B---3--:R-:W-:Y:S01]  /*18880*/  LEA R202, P0, R209.reuse, R0, 0x2 ;  /* 0x00000000d1ca7211 */ /* 0x048fe200078010ff */
[----:B------:R-:W-:Y:S01]  /*18890*/  IMAD.MOV.U32 R200, RZ, RZ, R199 ;  /* 0x000000ffffc87224 */ /* 0x000fe200078e00c7 */
[----:B------:R-:W-:Y:S02]  /*188a0*/  MOV R199, R198 ;  /* 0x000000c600c77202 */ /* 0x000fe40000000f00 */
[-C--:B------:R-:W-:Y:S01]  /*188b0*/  LEA.HI.X.SX32 R203, R209, R2.reuse, 0x2, P0 ;  /* 0x00000002d1cb7211 */ /* 0x080fe200000f16ff */
[----:B------:R-:W-:Y:S01]  /*188c0*/  IMAD.MOV.U32 R198, RZ, RZ, R196 ;  /* 0x000000ffffc67224 */ /* 0x000fe200078e00c4 */
[----:B------:R-:W-:Y:S01]  /*188d0*/  LEA.HI.X.SX32 R207, R210, R2, 0x2, P4 ;  /* 0x00000002d2cf7211 */ /* 0x000fe200020f16ff */
[----:B------:R-:W-:Y:S02]  /*188e0*/  IMAD.MOV.U32 R196, RZ, RZ, R195 ;  /* 0x000000ffffc47224 */ /* 0x000fe400078e00c3 */
[----:B------:R-:W-:Y:S02]  /*188f0*/  IMAD.MOV.U32 R195, RZ, RZ, R194 ;  /* 0x000000ffffc37224 */ /* 0x000fe400078e00c2 */
[----:B------:R-:W-:-:S02]  /*18900*/  IMAD.MOV.U32 R194, RZ, RZ, R193 ;  /* 0x000000ffffc27224 */ /* 0x000fc400078e00c1 */
[----:B------:R-:W-:Y:S02]  /*18910*/  IMAD.MOV.U32 R193, RZ, RZ, R132 ;  /* 0x000000ffffc17224 */ /* 0x000fe400078e0084 */
[----:B--2---:R-:W-:Y:S02]  /*18920*/  IMAD R137, R136, UR51, RZ ;  /* 0x0000003388897c24 */ /* 0x004fe4000f8e02ff */
[----:B------:R-:W2:Y:S04]  /*18930*/  LDL.LU R136, [R1+0x614] ;  /* 0x0006140001887983 */ /* 0x000ea80000300800 */
[----:B------:R1:W-:Y:S04]  /*18940*/  STL.64 [R1+0x700], R204 ;  /* 0x000700cc01007387 */ /* 0x0003e80000100a00 */
[----:B------:R3:W-:Y:S04]  /*18950*/  STL.64 [R1+0x8c0], R202 ;  /* 0x0008c0ca01007387 */ /* 0x0007e80000100a00 */
[----:B------:R-:W2:Y:S01]  /*18960*/  LDL.LU R132, [R1+0x618] ;  /* 0x0006180001847983 */ /* 0x000ea20000300800 */
[----:B-1----:R-:W-:-:S04]  /*18970*/  LEA R204, P0, R211, R0, 0x2 ;  /* 0x00000000d3cc7211 */ /* 0x002fc800078010ff */
[----:B------:R-:W-:Y:S01]  /*18980*/  LEA.HI.X.SX32 R205, R211, R2, 0x2, P0 ;  /* 0x00000002d3cd7211 */ /* 0x000fe200000f16ff */
[----:B------:R1:W-:Y:S01]  /*18990*/  STL.64 [R1+0x128], R206 ;  /* 0x000128ce01007387 */ /* 0x0003e20000100a00 */
[----:B---3--:R-:W-:-:S03]  /*189a0*/  MOV R202, R201 ;  /* 0x000000c900ca7202 */ /* 0x008fc60000000f00 */
[----:B------:R3:W-:Y:S01]  /*189b0*/  STL.64 [R1+0x120], R204 ;  /* 0x000120cc01007387 */ /* 0x0007e20000100a00 */
[----:B------:R-:W-:Y:S01]  /*189c0*/  IMAD.MOV.U32 R201, RZ, RZ, R200 ;  /* 0x000000ffffc97224 */ /* 0x000fe200078e00c8 */
[CC--:B-1----:R-:W-:Y:S01]  /*189d0*/  LEA R206, P4, R212.reuse, R0.reuse, 0x2 ;  /* 0x00000000d4ce7211 */ /* 0x0c2fe200078810ff */
[----:B------:R-:W-:Y:S01]  /*189e0*/  IMAD.MOV.U32 R203, RZ, RZ, R202 ;  /* 0x000000ffffcb7224 */ /* 0x000fe200078e00ca */
[----:B------:R-:W2:Y:S01]  /*189f0*/  LDL.LU R200, [R1+0x61c] ;  /* 0x00061c0001c87983 */ /* 0x000ea20000300800 */
[C---:B---3--:R-:W-:Y:S02]  /*18a00*/  LEA R204, P0, R213.reuse, R0, 0x2 ;  /* 0x00000000d5cc7211 */ /* 0x048fe400078010ff */
[-C--:B------:R-:W-:Y:S02]  /*18a10*/  LEA.HI.X.SX32 R207, R212, R2.reuse, 0x2, P4 ;  /* 0x00000002d4cf7211 */ /* 0x080fe400020f16ff */
[----:B------:R-:W-:Y:S01]  /*18a20*/  LEA.HI.X.SX32 R205, R213, R2, 0x2, P0 ;  /* 0x00000002d5cd7211 */ /* 0x000fe200000f16ff */
[----:B------:R-:W-:-:S02]  /*18a30*/  IMAD.MOV.U32 R202, RZ, RZ, R201 ;  /* 0x000000ffffca7224 */ /* 0x000fc400078e00c9 */
[----:B------:R-:W-:Y:S01]  /*18a40*/  IMAD.MOV.U32 R201, RZ, RZ, R199 ;  /* 0x000000ffffc97224 */ /* 0x000fe200078e00c7 */
[----:B------:R1:W-:Y:S01]  /*18a50*/  STL.64 [R1+0x118], R206 ;  /* 0x000118ce01007387 */ /* 0x0003e20000100a00 */
[----:B------:R-:W-:-:S03]  /*18a60*/  IMAD.MOV.U32 R199, RZ, RZ, R198 ;  /* 0x000000ffffc77224 */ /* 0x000fc600078e00c6 */
[----:B------:R3:W-:Y:S04]  /*18a70*/  STL.64 [R1+0x110], R204 ;  /* 0x000110cc01007387 */ /* 0x0007e80000100a00 */
[----:B------:R-:W2:Y:S01]  /*18a80*/  LDL.LU R198, [R1+0x620] ;  /* 0x0006200001c67983 */ /* 0x000ea20000300800 */
[-C--:B------:R-:W-:Y:S02]  /*18a90*/  LEA R208, P4, R214, R0.reuse, 0x2 ;  /* 0x00000000d6d07211 */ /* 0x080fe400078810ff */
[----:B-1----:R-:W-:Y:S02]  /*18aa0*/  LEA R206, P0, R226, R0, 0x2 ;  /* 0x00000000e2ce7211 */ /* 0x002fe400078010ff */
[-C--:B------:R-:W-:Y:S02]  /*18ab0*/  LEA.HI.X.SX32 R209, R214, R2.reuse, 0x2, P4 ;  /* 0x00000002d6d17211 */ /* 0x080fe400020f16ff */
[----:B------:R-:W-:-:S03]  /*18ac0*/  LEA.HI.X.SX32 R207, R226, R2, 0x2, P0 ;  /* 0x00000002e2cf7211 */ /* 0x000fc600000f16ff */
[----:B------:R1:W-:Y:S01]  /*18ad0*/  STL.64 [R1+0x4f0], R208 ;  /* 0x0004f0d001007387 */ /* 0x0003e20000100a00 */
[----:B---3--:R-:W-:-:S03]  /*18ae0*/  MOV R204, R202 ;  /* 0x000000ca00cc7202 */ /* 0x008fc60000000f00 */
[----:B------:R3:W-:Y:S01]  /*18af0*/  STL.64 [R1+0x5f0], R206 ;  /* 0x0005f0ce01007387 */ /* 0x0007e20000100a00 */
[----:B------:R-:W-:Y:S02]  /*18b00*/  IMAD.MOV.U32 R202, RZ, RZ, R201 ;  /* 0x000000ffffca7224 */ /* 0x000fe400078e00c9 */
[----:B------:R-:W-:Y:S01]  /*18b10*/  IMAD.MOV.U32 R201, RZ, RZ, R199 ;  /* 0x000000ffffc97224 */ /* 0x000fe200078e00c7 */
[-C--:B-1----:R-:W-:Y:S02]  /*18b20*/  LEA R208, P4, R225, R0.reuse, 0x2 ;  /* 0x00000000e1d07211 */ /* 0x082fe400078810ff */
[----:B---3--:R-:W-:Y:S02]  /*18b30*/  LEA R206, P0, R223, R0, 0x2 ;  /* 0x00000000dfce7211 */ /* 0x008fe400078010ff */
[-C--:B------:R-:W-:Y:S01]  /*18b40*/  LEA.HI.X.SX32 R209, R225, R2.reuse, 0x2, P4 ;  /* 0x00000002e1d17211 */ /* 0x080fe200020f16ff */
[----:B------:R-:W-:Y:S01]  /*18b50*/  IMAD.MOV.U32 R205, RZ, RZ, R204 ;  /* 0x000000ffffcd7224 */ /* 0x000fe200078e00cc */
[----:B------:R-:W-:Y:S01]  /*18b60*/  LEA.HI.X.SX32 R207, R223, R2, 0x2, P0 ;  /* 0x00000002dfcf7211 */ /* 0x000fe200000f16ff */
[----:B------:R-:W-:-:S02]  /*18b70*/  IMAD.MOV.U32 R204, RZ, RZ, R202 ;  /* 0x000000ffffcc7224 */ /* 0x000fc400078e00ca */
[----:B------:R-:W-:Y:S01]  /*18b80*/  IMAD.MOV.U32 R202, RZ, RZ, R201 ;  /* 0x000000ffffca7224 */ /* 0x000fe200078e00c9 */
[----:B------:R-:W-:Y:S01]  /*18b90*/  MOV R201, R196 ;  /* 0x000000c400c97202 */ /* 0x000fe20000000f00 */
[----:B------:R-:W-:Y:S02]  /*18ba0*/  IMAD.MOV.U32 R196, RZ, RZ, R195 ;  /* 0x000000ffffc47224 */ /* 0x000fe400078e00c3 */
[----:B--2---:R-:W-:Y:S02]  /*18bb0*/  IMAD R199, R198, UR47, RZ ;  /* 0x0000002fc6c77c24 */ /* 0x004fe4000f8e02ff */
[----:B------:R-:W2:Y:S04]  /*18bc0*/  LDL.LU R198, [R1+0x624] ;  /* 0x0006240001c67983 */ /* 0x000ea80000300800 */
[----:B------:R1:W-:Y:S04]  /*18bd0*/  STL.64 [R1+0x710], R208 ;  /* 0x000710d001007387 */ /* 0x0003e80000100a00 */
[----:B------:R3:W-:Y:S04]  /*18be0*/  STL.64 [R1+0x8d0], R206 ;  /* 0x0008d0ce01007387 */ /* 0x0007e80000100a00 */
[----:B------:R-:W2:Y:S01]  /*18bf0*/  LDL.LU R195, [R1+0x628] ;  /* 0x0006280001c37983 */ /* 0x000ea20000300800 */
[----:B------:R-:W-:-:S02]  /*18c00*/  LEA R210, P4, R222, R0, 0x2 ;  /* 0x00000000ded27211 */ /* 0x000fc400078810ff */
[C---:B-1----:R-:W-:Y:S02]  /*18c10*/  LEA R208, P0, R221.reuse, R0, 0x2 ;  /* 0x00000000ddd07211 */ /* 0x042fe400078010ff */
[-C--:B------:R-:W-:Y:S02]  /*18c20*/  LEA.HI.X.SX32 R211, R222, R2.reuse, 0x2, P4 ;  /* 0x00000002ded37211 */ /* 0x080fe400020f16ff */
[----:B------:R-:W-:Y:S01]  /*18c30*/  LEA.HI.X.SX32 R209, R221, R2, 0x2, P0 ;  /* 0x00000002ddd17211 */ /* 0x000fe200000f16ff */
[----:B---3--:R-:W-:Y:S02]  /*18c40*/  IMAD.MOV.U32 R206, RZ, RZ, R204 ;  /* 0x000000ffffce7224 */ /* 0x008fe400078e00cc */
[----:B------:R1:W-:Y:S01]  /*18c50*/  STL.64 [R1+0x108], R210 ;  /* 0x000108d201007387 */ /* 0x0003e20000100a00 */
[----:B------:R-:W-:-:S03]  /*18c60*/  IMAD.MOV.U32 R204, RZ, RZ, R201 ;  /* 0x000000ffffcc7224 */ /* 0x000fc600078e00c9 */
[----:B------:R3:W-:Y:S01]  /*18c70*/  STL.64 [R1+0x100], R208 ;  /* 0x000100d001007387 */ /* 0x0007e20000100a00 */
[----:B------:R-:W-:Y:S01]  /*18c80*/  IMAD.MOV.U32 R201, RZ, RZ, R196 ;  /* 0x000000ffffc97224 */ /* 0x000fe200078e00c4 */
[CC--:B-1----:R-:W-:Y:S02]  /*18c90*/  LEA R210, P4, R219.reuse, R0.reuse, 0x2 ;  /* 0x00000000dbd27211 */ /* 0x0c2fe400078810ff */
[C---:B---3--:R-:W-:Y:S02]  /*18ca0*/  LEA R208, P0, R218.reuse, R0, 0x2 ;  /* 0x00000000dad07211 */ /* 0x048fe400078010ff */
[-C--:B------:R-:W-:Y:S01]  /*18cb0*/  LEA.HI.X.SX32 R211, R219, R2.reuse, 0x2, P4 ;  /* 0x00000002dbd37211 */ /* 0x080fe200020f16ff */
[----:B------:R-:W-:Y:S01]  /*18cc0*/  IMAD.MOV.U32 R207, RZ, RZ, R206 ;  /* 0x000000ffffcf7224 */ /* 0x000fe200078e00ce */
[----:B------:R-:W-:Y:S02]  /*18cd0*/  LEA.HI.X.SX32 R209, R218, R2, 0x2, P0 ;  /* 0x00000002dad17211 */ /* 0x000fe400000f16ff */
[----:B------:R-:W-:Y:S01]  /*18ce0*/  MOV R206, R204 ;  /* 0x000000cc00ce7202 */ /* 0x000fe20000000f00 */
[----:B------:R-:W-:-:S02]  /*18cf0*/  IMAD.MOV.U32 R204, RZ, RZ, R201 ;  /* 0x000000ffffcc7224 */ /* 0x000fc400078e00c9 */
[----:B------:R-:W-:Y:S02]  /*18d00*/  IMAD.MOV.U32 R201, RZ, RZ, R194 ;  /* 0x000000ffffc97224 */ /* 0x000fe400078e00c2 */
[----:B------:R-:W-:Y:S02]  /*18d10*/  IMAD.MOV.U32 R194, RZ, RZ, R193 ;  /* 0x000000ffffc27224 */ /* 0x000fe400078e00c1 */
[----:B--2---:R-:W-:Y:S02]  /*18d20*/  IMAD R196, R195, UR45, RZ ;  /* 0x0000002dc3c47c24 */ /* 0x004fe4000f8e02ff */
[----:B------:R-:W2:Y:S04]  /*18d30*/  LDL.LU R195, [R1+0x62c] ;  /* 0x00062c0001c37983 */ /* 0x000ea80000300800 */
[----:B------:R1:W-:Y:S04]  /*18d40*/  STL.64 [R1+0xf8], R210 ;  /* 0x0000f8d201007387 */ /* 0x0003e80000100a00 */
[----:B------:R3:W-:Y:S04]  /*18d50*/  STL.64 [R1+0xf0], R208 ;  /* 0x0000f0d001007387 */ /* 0x0007e80000100a00 */
[----:B------:R-:W2:Y:S01]  /*18d60*/  LDL.LU R193, [R1+0x66c] ;  /* 0x00066c0001c17983 */ /* 0x000ea20000300800 */
[----:B------:R-:W-:Y:S01]  /*18d70*/  IMAD R217, R217, UR57, RZ ;  /* 0x00000039d9d97c24 */ /* 0x000fe2000f8e02ff */
[----:B------:R-:W-:-:S04]  /*18d80*/  LEA R212, P0, R216, R0, 0x2 ;  /* 0x00000000d8d47211 */ /* 0x000fc800078010ff */
[----:B-1----:R-:W-:Y:S01]  /*18d90*/  LEA R210, P4, R217, R0, 0x2 ;  /* 0x00000000d9d27211 */ /* 0x002fe200078810ff */
[----:B------:R-:W-:Y:S01]  /*18da0*/  IMAD R215, R215, UR27, RZ ;  /* 0x0000001bd7d77c24 */ /* 0x000fe2000f8e02ff */
[-C--:B------:R-:W-:Y:S02]  /*18db0*/  LEA.HI.X.SX32 R213, R216, R2.reuse, 0x2, P0 ;  /* 0x00000002d8d57211 */ /* 0x080fe400000f16ff */
[----:B------:R-:W-:Y:S01]  /*18dc0*/  LEA.HI.X.SX32 R211, R217, R2, 0x2, P4 ;  /* 0x00000002d9d37211 */ /* 0x000fe200020f16ff */
[----:B------:R-:W-:-:S04]  /*18dd0*/  IMAD R197, R197, UR26, RZ ;  /* 0x0000001ac5c57c24 */ /* 0x000fc8000f8e02ff */
[----:B------:R1:W-:Y:S04]  /*18de0*/  STL.64 [R1+0x4f8], R210 ;  /* 0x0004f8d201007387 */ /* 0x0003e80000100a00 */
[----:B------:R4:W-:Y:S01]  /*18df0*/  STL.64 [R1+0x5f8], R212 ;  /* 0x0005f8d401007387 */ /* 0x0009e20000100a00 */
[----:B---3--:R-:W-:Y:S02]  /*18e00*/  IMAD.MOV.U32 R208, RZ, RZ, R207 ;  /* 0x000000ffffd07224 */ /* 0x008fe400078e00cf */
[----:B------:R-:W-:Y:S01]  /*18e10*/  IMAD.MOV.U32 R207, RZ, RZ, R206 ;  /* 0x000000ffffcf7224 */ /* 0x000fe200078e00ce */
[-C--:B-1----:R-:W-:Y:S02]  /*18e20*/  LEA R210, P4, R215, R0.reuse, 0x2 ;  /* 0x00000000d7d27211 */ /* 0x082fe400078810ff */
[----:B----4-:R-:W-:-:S02]  /*18e30*/  LEA R212, P0, R197, R0, 0x2 ;  /* 0x00000000c5d47211 */ /* 0x010fc400078010ff */
[-C--:B------:R-:W-:Y:S02]  /*18e40*/  LEA.HI.X.SX32 R211, R215, R2.reuse, 0x2, P4 ;  /* 0x00000002d7d37211 */ /* 0x080fe400020f16ff */
[----:B------:R-:W-:Y:S02]  /*18e50*/  LEA.HI.X.SX32 R213, R197, R2, 0x2, P0 ;  /* 0x00000002c5d57211 */ /* 0x000fe400000f16ff */
[----:B------:R-:W-:Y:S01]  /*18e60*/  MOV R206, R194 ;  /* 0x000000c200ce7202 */ /* 0x000fe20000000f00 */
[----:B--2---:R-:W-:Y:S02]  /*18e70*/  IMAD R194, R193, UR43, RZ ;  /* 0x0000002bc1c27c24 */ /* 0x004fe4000f8e02ff */
[----:B------:R-:W2:Y:S04]  /*18e80*/  LDL.LU R193, [R1+0x6e8] ;  /* 0x0006e80001c17983 */ /* 0x000ea80000300800 */
[----:B------:R1:W-:Y:S04]  /*18e90*/  STL.64 [R1+0x720], R210 ;  /* 0x000720d201007387 */ /* 0x0003e80000100a00 */
[----:B------:R3:W-:Y:S04]  /*18ea0*/  STL.64 [R1+0x8d8], R212 ;  /* 0x0008d8d401007387 */ /* 0x0007e80000100a00 */
[----:B------:R-:W4:Y:S01]  /*18eb0*/  LDL.LU R209, [R1+0x6ec] ;  /* 0x0006ec0001d17983 */ /* 0x000f220000300800 */
[----:B-1----:R-:W-:Y:S01]  /*18ec0*/  LEA R210, P4, R192, R0, 0x2 ;  /* 0x00000000c0d27211 */ /* 0x002fe200078810ff */
[----:B------:R-:W-:-:S03]  /*18ed0*/  IMAD R142, R142, UR56, RZ ;  /* 0x000000388e8e7c24 */ /* 0x000fc6000f8e02ff */
[----:B------:R-:W-:Y:S02]  /*18ee0*/  LEA.HI.X.SX32 R211, R192, R2, 0x2, P4 ;  /* 0x00000002c0d37211 */ /* 0x000fe400020f16ff */
[----:B---3--:R-:W-:-:S03]  /*18ef0*/  LEA R212, P0, R143, R0, 0x2 ;  /* 0x000000008fd47211 */ /* 0x008fc600078010ff */
[----:B------:R1:W-:Y:S01]  /*18f00*/  STL.64 [R1+0xe8], R210 ;  /* 0x0000e8d201007387 */ /* 0x0003e20000100a00 */
[----:B------:R-:W-:Y:S01]  /*18f10*/  LEA.HI.X.SX32 R213, R143, R2, 0x2, P0 ;  /* 0x000000028fd57211 */ /* 0x000fe200000f16ff */
[----:B------:R-:W-:-:S04]  /*18f20*/  IMAD R140, R140, UR54, RZ ;  /* 0x000000368c8c7c24 */ /* 0x000fc8000f8e02ff */
[----:B------:R3:W-:Y:S01]  /*18f30*/  STL.64 [R1+0xe0], R212 ;  /* 0x0000e0d401007387 */ /* 0x0007e20000100a00 */
[----:B-1----:R-:W-:-:S04]  /*18f40*/  LEA R210, P4, R142, R0, 0x2 ;  /* 0x000000008ed27211 */ /* 0x002fc800078810ff */
[----:B------:R-:W-:Y:S02]  /*18f50*/  LEA.HI.X.SX32 R211, R142, R2, 0x2, P4 ;  /* 0x000000028ed37211 */ /* 0x000fe400020f16ff */
[----:B---3--:R-:W-:-:S03]  /*18f60*/  LEA R212, P0, R141, R0, 0x2 ;  /* 0x000000008dd47211 */ /* 0x008fc600078010ff */
[----:B------:R1:W-:Y:S01]  /*18f70*/  STL.64 [R1+0xd8], R210 ;  /* 0x0000d8d201007387 */ /* 0x0003e20000100a00 */
[----:B------:R-:W-:Y:S01]  /*18f80*/  LEA.HI.X.SX32 R213, R141, R2, 0x2, P0 ;  /* 0x000000028dd57211 */ /* 0x000fe200000f16ff */
[----:B------:R-:W-:Y:S02]  /*18f90*/  IMAD R139, R139, UR53, RZ ;  /* 0x000000358b8b7c24 */ /* 0x000fe4000f8e02ff */
[----:B------:R-:W-:Y:S02]  /*18fa0*/  IMAD R138, R138, UR52, RZ ;  /* 0x000000348a8a7c24 */ /* 0x000fe4000f8e02ff */
        /* <DEDUP_REMOVED lines=9> */
[----:B-1----:R-:W-:Y:S01]  /*19040*/  IMAD.MOV.U32 R210, RZ, RZ, R206 ;  /* 0x000000ffffd27224 */ /* 0x002fe200078e00ce */
[----:B------:R-:W-:Y:S01]  /*19050*/  LEA R206, P4, R138, R0, 0x2 ;  /* 0x000000008ace7211 */ /* 0x000fe200078810ff */
[----:B------:R-:W-:-:S03]  /*19060*/  IMAD R132, R132, UR49, RZ ;  /* 0x0000003184847c24 */ /* 0x000fc6000f8e02ff */
[----:B------:R-:W-:Y:S02]  /*19070*/  LEA.HI.X.SX32 R207, R138, R2, 0x2, P4 ;  /* 0x000000028acf7211 */ /* 0x000fe400020f16ff */
[C---:B---3--:R-:W-:Y:S01]  /*19080*/  LEA R212, P0, R137.reuse, R0, 0x2 ;  /* 0x0000000089d47211 */ /* 0x048fe200078010ff */
[----:B------:R-:W-:Y:S02]  /*19090*/  IMAD R139, R208, UR39, RZ ;  /* 0x00000027d08b7c24 */ /* 0x000fe4000f8e02ff */
[----:B------:R1:W-:Y:S01]  /*190a0*/  STL.64 [R1+0x730], R206 ;  /* 0x000730ce01007387 */ /* 0x0003e20000100a00 */
[----:B------:R-:W-:Y:S01]  /*190b0*/  LEA.HI.X.SX32 R213, R137, R2, 0x2, P0 ;  /* 0x0000000289d57211 */ /* 0x000fe200000f16ff */
[----:B------:R-:W-:Y:S01]  /*190c0*/  IMAD.MOV.U32 R208, RZ, RZ, R204 ;  /* 0x000000ffffd07224 */ /* 0x000fe200078e00cc */
[-C--:B------:R-:W-:Y:S01]  /*190d0*/  LEA R204, P0, R132, R0.reuse, 0x2 ;  /* 0x0000000084cc7211 */ /* 0x080fe200078010ff */
[----:B------:R-:W-:Y:S01]  /*190e0*/  IMAD R200, R200, UR48, RZ ;  /* 0x00000030c8c87c24 */ /* 0x000fe2000f8e02ff */
[----:B-1----:R-:W-:-:S04]  /*190f0*/  LEA R206, P4, R136, R0, 0x2 ;  /* 0x0000000088ce7211 */ /* 0x002fc800078810ff */
[----:B------:R-:W-:Y:S01]  /*19100*/  LEA.HI.X.SX32 R207, R136, R2, 0x2, P4 ;  /* 0x0000000288cf7211 */ /* 0x000fe200020f16ff */
[----:B------:R-:W-:Y:S04]  /*19110*/  STL.64 [R1+0x8e0], R212 ;  /* 0x0008e0d401007387 */ /* 0x000fe80000100a00 */
[----:B------:R1:W-:Y:S01]  /*19120*/  STL.64 [R1+0xc8], R206 ;  /* 0x0000c8ce01007387 */ /* 0x0003e20000100a00 */
[----:B------:R-:W-:Y:S01]  /*19130*/  IMAD R198, R198, UR46, RZ ;  /* 0x0000002ec6c67c24 */ /* 0x000fe2000f8e02ff */
[----:B-1----:R-:W-:-:S04]  /*19140*/  LEA R206, P4, R200, R0, 0x2 ;  /* 0x00000000c8ce7211 */ /* 0x002fc800078810ff */
[----:B------:R-:W-:Y:S01]  /*19150*/  LEA.HI.X.SX32 R207, R200, R2, 0x2, P4 ;  /* 0x00000002c8cf7211 */ /* 0x000fe200020f16ff */
[----:B------:R-:W-:Y:S02]  /*19160*/  IMAD R195, R195, UR44, RZ ;  /* 0x0000002cc3c37c24 */ /* 0x000fe4000f8e02ff */
[----:B------:R-:W-:Y:S02]  /*19170*/  IMAD R137, R210, UR38, RZ ;  /* 0x00000026d2897c24 */ /* 0x000fe4000f8e02ff */
[----:B------:R-:W-:Y:S02]  /*19180*/  IMAD R138, R201, UR33, RZ ;  /* 0x00000021c98a7c24 */ /* 0x000fe4000f8e02ff */
[----:B------:R-:W-:Y:S02]  /*19190*/  IMAD R197, R208, UR36, RZ ;  /* 0x00000024d0c57c24 */ /* 0x000fe4000f8e02ff */
[----:B------:R-:W-:Y:S02]  /*191a0*/  IMAD R142, R203, UR35, RZ ;  /* 0x00000023cb8e7c24 */ /* 0x000fe4000f8e02ff */
[----:B------:R-:W-:-:S02]  /*191b0*/  IMAD R140, R202, UR34, RZ ;  /* 0x00000022ca8c7c24 */ /* 0x000fc4000f8e02ff */
[----:B------:R-:W-:Y:S02]  /*191c0*/  IMAD R136, R220, UR32, RZ ;  /* 0x00000020dc887c24 */ /* 0x000fe4000f8e02ff */
[----:B------:R-:W-:Y:S02]  /*191d0*/  IMAD R227, R6, 0x1c4, RZ ;  /* 0x000001c406e37824 */ /* 0x000fe400078e02ff */
[----:B----4-:R-:W-:Y:S02]  /*191e0*/  IMAD R143, R209, UR41, RZ ;  /* 0x00000029d18f7c24 */ /* 0x010fe4000f8e02ff */
[----:B------:R-:W-:Y:S01]  /*191f0*/  IMAD.MOV.U32 R209, RZ, RZ, R205 ;  /* 0x000000ffffd17224 */ /* 0x000fe200078e00cd */
[----:B------:R-:W-:-:S05]  /*19200*/  LEA.HI.X.SX32 R205, R132, R2, 0x2, P0 ;  /* 0x0000000284cd7211 */ /* 0x000fca00000f16ff */
[----:B------:R1:W-:Y:S04]  /*19210*/  STL.64 [R1+0xc0], R204 ;  /* 0x0000c0cc01007387 */ /* 0x0003e80000100a00 */
[----:B------:R3:W-:Y:S01]  /*19220*/  STL.64 [R1+0xb8], R206 ;  /* 0x0000b8ce01007387 */ /* 0x0007e20000100a00 */
[----:B-1----:R-:W-:-:S04]  /*19230*/  LEA R204, P0, R199, R0, 0x2 ;  /* 0x00000000c7cc7211 */ /* 0x002fc800078010ff */
[----:B------:R-:W-:Y:S02]  /*19240*/  LEA.HI.X.SX32 R205, R199, R2, 0x2, P0 ;  /* 0x00000002c7cd7211 */ /* 0x000fe400000f16ff */
[----:B---3--:R-:W-:-:S03]  /*19250*/  LEA R206, P4, R198, R0, 0x2 ;  /* 0x00000000c6ce7211 */ /* 0x008fc600078810ff */
[----:B------:R1:W-:Y:S01]  /*19260*/  STL.64 [R1+0xb0], R204 ;  /* 0x0000b0cc01007387 */ /* 0x0003e20000100a00 */
[----:B------:R-:W-:Y:S02]  /*19270*/  LEA.HI.X.SX32 R207, R198, R2, 0x2, P4 ;  /* 0x00000002c6cf7211 */ /* 0x000fe400020f16ff */
[-C--:B------:R-:W-:Y:S02]  /*19280*/  LEA R198, P4, R195, R0.reuse, 0x2 ;  /* 0x00000000c3c67211 */ /* 0x080fe400078810ff */
[----:B-1----:R-:W-:-:S04]  /*19290*/  LEA R204, P0, R196, R0, 0x2 ;  /* 0x00000000c4cc7211 */ /* 0x002fc800078010ff */
[-C--:B------:R-:W-:Y:S01]  /*192a0*/  LEA.HI.X.SX32 R205, R196, R2.reuse, 0x2, P0 ;  /* 0x00000002c4cd7211 */ /* 0x080fe200000f16ff */
[----:B------:R-:W-:Y:S01]  /*192b0*/  STL.64 [R1+0x508], R206 ;  /* 0x000508ce01007387 */ /* 0x000fe20000100a00 */
[----:B------:R-:W-:Y:S01]  /*192c0*/  LEA.HI.X.SX32 R199, R195, R2, 0x2, P4 ;  /* 0x00000002c3c77211 */ /* 0x000fe200020f16ff */
[----:B--2---:R-:W-:Y:S02]  /*192d0*/  IMAD R193, R193, UR42, RZ ;  /* 0x0000002ac1c17c24 */ /* 0x004fe4000f8e02ff */
[----:B------:R1:W-:Y:S04]  /*192e0*/  STL.64 [R1+0x608], R204 ;  /* 0x000608cc01007387 */ /* 0x0003e80000100a00 */
[----:B------:R2:W-:Y:S01]  /*192f0*/  STL.64 [R1+0x740], R198 ;  /* 0x000740c601007387 */ /* 0x0005e20000100a00 */
[----:B-1----:R-:W-:-:S02]  /*19300*/  LEA R204, P0, R194, R0, 0x2 ;  /* 0x00000000c2cc7211 */ /* 0x002fc400078010ff */
[----:B--2---:R-:W-:Y:S02]  /*19310*/  LEA R198, P4, R193, R0, 0x2 ;  /* 0x00000000c1c67211 */ /* 0x004fe400078810ff */
[----:B------:R-:W-:Y:S02]  /*19320*/  LEA.HI.X.SX32 R205, R194, R2, 0x2, P0 ;  /* 0x00000002c2cd7211 */ /* 0x000fe400000f16ff */
[----:B------:R-:W-:Y:S02]  /*19330*/  LEA R194, P0, R143, R0, 0x2 ;  /* 0x000000008fc27211 */ /* 0x000fe400078010ff */
[-C--:B------:R-:W-:Y:S02]  /*19340*/  LEA.HI.X.SX32 R199, R193, R2.reuse, 0x2, P4 ;  /* 0x00000002c1c77211 */ /* 0x080fe400020f16ff */
[----:B------:R-:W-:Y:S01]  /*19350*/  LEA.HI.X.SX32 R195, R143, R2, 0x2, P0 ;  /* 0x000000028fc37211 */ /* 0x000fe200000f16ff */
[----:B------:R-:W-:Y:S01]  /*19360*/  STL.64 [R1+0x8e8], R204 ;  /* 0x0008e8cc01007387 */ /* 0x000fe20000100a00 */
[----:B------:R-:W-:Y:S01]  /*19370*/  LEA R192, P4, R141, R0, 0x2 ;  /* 0x000000008dc07211 */ /* 0x000fe200078810ff */
[----:B------:R-:W-:-:S02]  /*19380*/  IMAD R132, R209, UR37, RZ ;  /* 0x00000025d1847c24 */ /* 0x000fc4000f8e02ff */
[----:B------:R-:W-:Y:S04]  /*19390*/  STL.64 [R1+0xa8], R198 ;  /* 0x0000a8c601007387 */ /* 0x000fe80000100a00 */
[----:B------:R1:W-:Y:S01]  /*193a0*/  STL.64 [R1+0xa0], R194 ;  /* 0x0000a0c201007387 */ /* 0x0003e20000100a00 */
[----:B------:R-:W-:Y:S02]  /*193b0*/  LEA.HI.X.SX32 R193, R141, R2, 0x2, P4 ;  /* 0x000000028dc17211 */ /* 0x000fe400020f16ff */
[-C--:B------:R-:W-:Y:S02]  /*193c0*/  LEA R200, P4, R137, R0.reuse, 0x2 ;  /* 0x0000000089c87211 */ /* 0x080fe400078810ff */
[----:B-1----:R-:W-:-:S04]  /*193d0*/  LEA R194, P0, R139, R0, 0x2 ;  /* 0x000000008bc27211 */ /* 0x002fc800078010ff */
[----:B------:R-:W-:Y:S02]  /*193e0*/  LEA.HI.X.SX32 R195, R139, R2, 0x2, P0 ;  /* 0x000000028bc37211 */ /* 0x000fe400000f16ff */
[C---:B------:R-:W-:Y:S02]  /*193f0*/  LEA R198, P0, R132.reuse, R0, 0x2 ;  /* 0x0000000084c67211 */ /* 0x040fe400078010ff */
[-C--:B------:R-:W-:Y:S02]  /*19400*/  LEA.HI.X.SX32 R201, R137, R2.reuse, 0x2, P4 ;  /* 0x0000000289c97211 */ /* 0x080fe400020f16ff */
[----:B------:R-:W-:-:S03]  /*19410*/  LEA.HI.X.SX32 R199, R132, R2, 0x2, P0 ;  /* 0x0000000284c77211 */ /* 0x000fc600000f16ff */
[----:B------:R1:W-:Y:S04]  /*19420*/  STL.64 [R1+0x510], R200 ;  /* 0x000510c801007387 */ /* 0x0003e80000100a00 */
[----:B------:R2:W-:Y:S01]  /*19430*/  STL.64 [R1+0x610], R198 ;  /* 0x000610c601007387 */ /* 0x0005e20000100a00 */
[CC--:B-1----:R-:W-:Y:S02]  /*19440*/  LEA R200, P4, R197.reuse, R0.reuse, 0x2 ;  /* 0x00000000c5c87211 */ /* 0x0c2fe400078810ff */
[C---:B--2---:R-:W-:Y:S02]  /*19450*/  LEA R198, P0, R142.reuse, R0, 0x2 ;  /* 0x000000008ec67211 */ /* 0x044fe400078010ff */
[-C--:B------:R-:W-:Y:S02]  /*19460*/  LEA.HI.X.SX32 R201, R197, R2.reuse, 0x2, P4 ;  /* 0x00000002c5c97211 */ /* 0x080fe400020f16ff */
[----:B------:R-:W-:Y:S01]  /*19470*/  LEA.HI.X.SX32 R199, R142, R2, 0x2, P0 ;  /* 0x000000028ec77211 */ /* 0x000fe200000f16ff */
[----:B------:R-:W-:-:S02]  /*19480*/  IMAD R132, R224, UR31, RZ ;  /* 0x0000001fe0847c24 */ /* 0x000fc4000f8e02ff */
[----:B------:R-:W-:Y:S01]  /*19490*/  STL.64 [R1+0x748], R200 ;  /* 0x000748c801007387 */ /* 0x000fe20000100a00 */
[----:B------:R-:W-:-:S03]  /*194a0*/  LEA R196, P4, R140, R0, 0x2 ;  /* 0x000000008cc47211 */ /* 0x000fc600078810ff */
[----:B------:R1:W-:Y:S01]  /*194b0*/  STL.64 [R1+0x8f8], R198 ;  /* 0x0008f8c601007387 */ /* 0x0003e20000100a00 */
[----:B------:R-:W-:Y:S01]  /*194c0*/  LEA.HI.X.SX32 R197, R140, R2, 0x2, P4 ;  /* 0x000000028cc57211 */ /* 0x000fe200020f16ff */
[----:B------:R-:W-:Y:S01]  /*194d0*/  IMAD R137, R228, UR30, RZ ;  /* 0x0000001ee4897c24 */ /* 0x000fe2000f8e02ff */
[-C--:B-1----:R-:W-:Y:S02]  /*194e0*/  LEA R198, P0, R138, R0.reuse, 0x2 ;  /* 0x000000008ac67211 */ /* 0x082fe400078010ff */
[----:B------:R-:W-:Y:S02]  /*194f0*/  LEA R200, P4, R136, R0, 0x2 ;  /* 0x0000000088c87211 */ /* 0x000fe400078810ff */
[----:B------:R-:W-:Y:S02]  /*19500*/  LEA.HI.X.SX32 R199, R138, R2, 0x2, P0 ;  /* 0x000000028ac77211 */ /* 0x000fe400000f16ff */
[----:B------:R-:W-:Y:S02]  /*19510*/  LEA R202, P0, R132, R0, 0x2 ;  /* 0x0000000084ca7211 */ /* 0x000fe400078010ff */
[----:B------:R-:W-:-:S02]  /*19520*/  LEA.HI.X.SX32 R201, R136, R2, 0x2, P4 ;  /* 0x0000000288c97211 */ /* 0x000fc400020f16ff */
[----:B------:R-:W-:Y:S01]  /*19530*/  LEA.HI.X.SX32 R203, R132, R2, 0x2, P0 ;  /* 0x0000000284cb7211 */ /* 0x000fe200000f16ff */
[----:B------:R-:W-:Y:S01]  /*19540*/  IMAD R132, R232, UR29, RZ ;  /* 0x0000001de8847c24 */ /* 0x000fe2000f8e02ff */
[----:B------:R-:W-:-:S04]  /*19550*/  LEA R142, P4, R137, R0, 0x2 ;  /* 0x00000000898e7211 */ /* 0x000fc800078810ff */
[----:B------:R-:W-:Y:S02]  /*19560*/  LEA.HI.X.SX32 R143, R137, R2, 0x2, P4 ;  /* 0x00000002898f7211 */ /* 0x000fe400020f16ff */
[----:B------:R-:W-:Y:S01]  /*19570*/  LEA R140, P4, R132, R0, 0x2 ;  /* 0x00000000848c7211 */ /* 0x000fe200078810ff */
[----:B------:R-:W-:-:S03]  /*19580*/  IMAD R136, R236, UR7, RZ ;  /* 0x00000007ec887c24 */ /* 0x000fc6000f8e02ff */
[----:B------:R-:W-:Y:S01]  /*19590*/  LEA.HI.X.SX32 R141, R132, R2, 0x2, P4 ;  /* 0x00000002848d7211 */ /* 0x000fe200020f16ff */
[----:B------:R-:W-:Y:S04]  /*195a0*/  STL.64 [R1+0x518], R142 ;  /* 0x0005188e01007387 */ /* 0x000fe80000100a00 */
[----:B------:R1:W-:Y:S01]  /*195b0*/  STL.64 [R1+0x618], R140 ;  /* 0x0006188c01007387 */ /* 0x0003e20000100a00 */
[----:B------:R-:W-:Y:S01]  /*195c0*/  IMAD R137, R239, UR28, RZ ;  /* 0x0000001cef897c24 */ /* 0x000fe2000f8e02ff */
[----:B-1----:R-:W-:-:S04]  /*195d0*/  LEA R140, P4, R136, R0, 0x2 ;  /* 0x00000000888c7211 */ /* 0x002fc800078810ff */
[----:B------:R-:W-:Y:S01]  /*195e0*/  LEA.HI.X.SX32 R141, R136, R2, 0x2, P4 ;  /* 0x00000002888d7211 */ /* 0x000fe200020f16ff */
[----:B------:R-:W-:-:S04]  /*195f0*/  IMAD R132, R231, UR23, RZ ;  /* 0x00000017e7847c24 */ /* 0x000fc8000f8e02ff */
[----:B------:R1:W-:Y:S01]  /*19600*/  STL.64 [R1+0x750], R140 ;  /* 0x0007508c01007387 */ /* 0x0003e20000100a00 */
[----:B------:R-:W-:Y:S01]  /*19610*/  IMAD R136, R252, UR22, RZ ;  /* 0x00000016fc887c24 */ /* 0x000fe2000f8e02ff */
[----:B-1----:R-:W-:-:S04]  /*19620*/  LEA R140, P4, R137, R0, 0x2 ;  /* 0x00000000898c7211 */ /* 0x002fc800078810ff */
[----:B------:R-:W-:Y:S02]  /*19630*/  LEA.HI.X.SX32 R141, R137, R2, 0x2, P4 ;  /* 0x00000002898d7211 */ /* 0x000fe400020f16ff */
[----:B------:R-:W-:Y:S01]  /*19640*/  LEA R214, P4, R132, R0, 0x2 ;  /* 0x0000000084d67211 */ /* 0x000fe200078810ff */
[----:B------:R-:W-:-:S03]  /*19650*/  IMAD R137, R233, UR21, RZ ;  /* 0x00000015e9897c24 */ /* 0x000fc6000f8e02ff */
[----:B------:R-:W-:Y:S02]  /*19660*/  LEA.HI.X.SX32 R215, R132, R2, 0x2, P4 ;  /* 0x0000000284d77211 */ /* 0x000fe400020f16ff */
[----:B------:R-:W-:Y:S01]  /*19670*/  LEA R218, P4, R136, R0, 0x2 ;  /* 0x0000000088da7211 */ /* 0x000fe200078810ff */
[----:B------:R-:W-:-:S03]  /*19680*/  IMAD R132, R234, UR20, RZ ;  /* 0x00000014ea847c24 */ /* 0x000fc6000f8e02ff */
[----:B------:R-:W-:Y:S02]  /*19690*/  LEA.HI.X.SX32 R219, R136, R2, 0x2, P4 ;  /* 0x0000000288db7211 */ /* 0x000fe400020f16ff */
[----:B------:R-:W-:Y:S01]  /*196a0*/  LEA R222, P4, R137, R0, 0x2 ;  /* 0x0000000089de7211 */ /* 0x000fe200078810ff */
[----:B------:R-:W-:-:S03]  /*196b0*/  IMAD R136, R238, UR19, RZ ;  /* 0x00000013ee887c24 */ /* 0x000fc6000f8e02ff */
[----:B------:R-:W-:Y:S02]  /*196c0*/  LEA.HI.X.SX32 R223, R137, R2, 0x2, P4 ;  /* 0x0000000289df7211 */ /* 0x000fe400020f16ff */
[C---:B------:R-:W-:Y:S01]  /*196d0*/  LEA R226, P4, R132.reuse, R0, 0x2 ;  /* 0x0000000084e27211 */ /* 0x040fe200078810ff */
[----:B------:R1:W-:Y:S01]  /*196e0*/  STL.64 [R1+0x908], R140 ;  /* 0x0009088c01007387 */ /* 0x0003e20000100a00 */
[----:B------:R-:W-:Y:S02]  /*196f0*/  IADD3 R204, P0, PT, R227, R4, RZ ;  /* 0x00000004e3cc7210 */ /* 0x000fe40007f1e0ff */
[----:B------:R-:W-:Y:S01]  /*19700*/  LEA.HI.X.SX32 R227, R132, R2, 0x2, P4 ;  /* 0x0000000284e37211 */ /* 0x000fe200020f16ff */
[----:B------:R-:W-:Y:S01]  /*19710*/  IMAD R132, R241, UR17, RZ ;  /* 0x00000011f1847c24 */ /* 0x000fe2000f8e02ff */
[----:B-1----:R-:W-:-:S04]  /*19720*/  LEA R140, P4, R136, R0, 0x2 ;  /* 0x00000000888c7211 */ /* 0x002fc800078810ff */
[----:B------:R-:W-:Y:S01]  /*19730*/  LEA.HI.X.SX32 R141, R136, R2, 0x2, P4 ;  /* 0x00000002888d7211 */ /* 0x000fe200020f16ff */
[----:B------:R-:W-:-:S04]  /*19740*/  IMAD.MOV.U32 R241, RZ, RZ, R250 ;  /* 0x000000fffff17224 */ /* 0x000fc800078e00fa */
[----:B------:R1:W-:Y:S01]  /*19750*/  STL.64 [R1+0x520], R140 ;  /* 0x0005208c01007387 */ /* 0x0003e20000100a00 */
[----:B------:R-:W-:-:S03]  /*19760*/  IMAD R136, R251, UR16, RZ ;  /* 0x00000010fb887c24 */ /* 0x000fc6000f8e02ff */
[----:B------:R-:W2:Y:S04]  /*19770*/  LDL.LU R250, [R1+0x7b8] ;  /* 0x0007b80001fa7983 */ /* 0x000ea80000300800 */
[----:B------:R-:W3:Y:S01]  /*19780*/  LDL.LU R251, [R1+0x7ac] ;  /* 0x0007ac0001fb7983 */ /* 0x000ee20000300800 */
[C---:B------:R-:W-:Y:S02]  /*19790*/  IMAD R230, R6.reuse, 0x71, RZ ;  /* 0x0000007106e67824 */ /* 0x040fe400078e02ff */
[C---:B------:R-:W-:Y:S02]  /*197a0*/  IMAD R229, R6.reuse, 0x1c8, RZ ;  /* 0x000001c806e57824 */ /* 0x040fe400078e02ff */
[----:B------:R-:W-:Y:S01]  /*197b0*/  IMAD R138, R6, 0x72, RZ ;  /* 0x00000072068a7824 */ /* 0x000fe200078e02ff */
[----:B------:R-:W-:Y:S01]  /*197c0*/  LEA.HI.X.SX32 R205, R230, R5, 0x2, P0 ;  /* 0x00000005e6cd7211 */ /* 0x000fe200000f16ff */
[C---:B------:R-:W-:Y:S01]  /*197d0*/  IMAD R208, R6.reuse, 0x1cc, RZ ;  /* 0x000001cc06d07824 */ /* 0x040fe200078e02ff */
[----:B------:R-:W-:Y:S01]  /*197e0*/  IADD3 R206, P0, PT, R229, R4, RZ ;  /* 0x00000004e5ce7210 */ /* 0x000fe20007f1e0ff */
[----:B------:R-:W-:-:S03]  /*197f0*/  IMAD R210, R6, 0x1d0, RZ ;  /* 0x000001d006d27824 */ /* 0x000fc600078e02ff */
[-C--:B------:R-:W-:Y:S01]  /*19800*/  LEA.HI.X.SX32 R207, R138, R5.reuse, 0x2, P0 ;  /* 0x000000058acf7211 */ /* 0x080fe200000f16ff */
[----:B------:R-:W-:Y:S01]  /*19810*/  IMAD R138, R6, 0x73, RZ ;  /* 0x00000073068a7824 */ /* 0x000fe200078e02ff */
[-C--:B------:R-:W-:Y:S01]  /*19820*/  IADD3 R208, P0, PT, R208, R4.reuse, RZ ;  /* 0x00000004d0d07210 */ /* 0x080fe20007f1e0ff */
[C---:B------:R-:W-:Y:S02]  /*19830*/  IMAD R231, R6.reuse, 0x74, RZ ;  /* 0x0000007406e77824 */ /* 0x040fe400078e02ff */
[----:B------:R-:W-:Y:S01]  /*19840*/  IMAD R212, R6, 0x1d4, RZ ;  /* 0x000001d406d47824 */ /* 0x000fe200078e02ff */
[----:B------:R-:W-:Y:S02]  /*19850*/  LEA.HI.X.SX32 R209, R138, R5, 0x2, P0 ;  /* 0x000000058ad17211 */ /* 0x000fe400000f16ff */
[----:B------:R-:W-:Y:S01]  /*19860*/  IADD3 R210, P0, PT, R210, R4, RZ ;  /* 0x00000004d2d27210 */ /* 0x000fe20007f1e0ff */
[----:B------:R-:W-:-:S03]  /*19870*/  IMAD R138, R6, 0x75, RZ ;  /* 0x00000075068a7824 */ /* 0x000fc600078e02ff */
[----:B------:R-:W-:Y:S01]  /*19880*/  LEA.HI.X.SX32 R211, R231, R5, 0x2, P0 ;  /* 0x00000005e7d37211 */ /* 0x000fe200000f16ff */
[----:B------:R-:W-:Y:S01]  /*19890*/  IMAD R216, R6, 0x1d8, RZ ;  /* 0x000001d806d87824 */ /* 0x000fe200078e02ff */
[----:B------:R-:W-:Y:S01]  /*198a0*/  IADD3 R212, P0, PT, R212, R4, RZ ;  /* 0x00000004d4d47210 */ /* 0x000fe20007f1e0ff */
[----:B------:R-:W-:-:S03]  /*198b0*/  IMAD R220, R6, 0x1dc, RZ ;  /* 0x000001dc06dc7824 */ /* 0x000fc600078e02ff */
[----:B------:R-:W-:Y:S01]  /*198c0*/  LEA.HI.X.SX32 R213, R138, R5, 0x2, P0 ;  /* 0x000000058ad57211 */ /* 0x000fe200000f16ff */
[----:B------:R-:W-:Y:S01]  /*198d0*/  IMAD R138, R6, 0x76, RZ ;  /* 0x00000076068a7824 */ /* 0x000fe200078e02ff */
[----:B------:R-:W-:Y:S01]  /*198e0*/  IADD3 R216, P0, PT, R216, R4, RZ ;  /* 0x00000004d8d87210 */ /* 0x000fe20007f1e0ff */
[----:B------:R-:W-:-:S03]  /*198f0*/  IMAD R224, R6, 0x1e0, RZ ;  /* 0x000001e006e07824 */ /* 0x000fc600078e02ff */
[-C--:B------:R-:W-:Y:S01]  /*19900*/  LEA.HI.X.SX32 R217, R138, R5.reuse, 0x2, P0 ;  /* 0x000000058ad97211 */ /* 0x080fe200000f16ff */
[----:B------:R-:W-:Y:S01]  /*19910*/  IMAD R138, R6, 0x77, RZ ;  /* 0x00000077068a7824 */ /* 0x000fe200078e02ff */
[-C--:B------:R-:W-:Y:S01]  /*19920*/  IADD3 R220, P0, PT, R220, R4.reuse, RZ ;  /* 0x00000004dcdc7210 */ /* 0x080fe20007f1e0ff */
[----:B------:R-:W-:Y:S02]  /*19930*/  IMAD R137, R235, UR18, RZ ;  /* 0x00000012eb897c24 */ /* 0x000fe4000f8e02ff */
[----:B------:R-:W-:Y:S01]  /*19940*/  IMAD R238, R6, 0x78, RZ ;  /* 0x0000007806ee7824 */ /* 0x000fe200078e02ff */
[-C--:B------:R-:W-:Y:S01]  /*19950*/  LEA.HI.X.SX32 R221, R138, R5.reuse, 0x2, P0 ;  /* 0x000000058add7211 */ /* 0x080fe200000f16ff */
[----:B------:R-:W-:Y:S01]  /*19960*/  IMAD R228, R6, 0x1e4, RZ ;  /* 0x000001e406e47824 */ /* 0x000fe200078e02ff */
[----:B------:R-:W-:Y:S02]  /*19970*/  IADD3 R224, P0, PT, R224, R4, RZ ;  /* 0x00000004e0e07210 */ /* 0x000fe40007f1e0ff */
[----:B-1----:R-:W-:Y:S01]  /*19980*/  LEA R140, P4, R137, R0, 0x2 ;  /* 0x00000000898c7211 */ /* 0x002fe200078810ff */
[----:B------:R-:W-:Y:S01]  /*19990*/  IMAD R138, R6, 0x79, RZ ;  /* 0x00000079068a7824 */ /* 0x000fe200078e02ff */
[----:B------:R-:W-:Y:S01]  /*199a0*/  LEA.HI.X.SX32 R225, R238, R5, 0x2, P0 ;  /* 0x00000005eee17211 */ /* 0x000fe200000f16ff */
[----:B------:R-:W-:Y:S01]  /*199b0*/  IMAD R230, R6, 0x1e8, RZ ;  /* 0x000001e806e67824 */ /* 0x000fe200078e02ff */
[----:B------:R-:W-:-:S02]  /*199c0*/  IADD3 R228, P0, PT, R228, R4, RZ ;  /* 0x00000004e4e47210 */ /* 0x000fc40007f1e0ff */
[----:B------:R-:W-:Y:S02]  /*199d0*/  LEA.HI.X.SX32 R141, R137, R2, 0x2, P4 ;  /* 0x00000002898d7211 */ /* 0x000fe400020f16ff */
[-C--:B------:R-:W-:Y:S01]  /*199e0*/  LEA.HI.X.SX32 R229, R138, R5.reuse, 0x2, P0 ;  /* 0x000000058ae57211 */ /* 0x080fe200000f16ff */
[----:B------:R-:W-:Y:S01]  /*199f0*/  IMAD R138, R6, 0x7a, RZ ;  /* 0x0000007a068a7824 */ /* 0x000fe200078e02ff */
[-C--:B------:R-:W-:Y:S01]  /*19a00*/  IADD3 R230, P0, PT, R230, R4.reuse, RZ ;  /* 0x00000004e6e67210 */ /* 0x080fe20007f1e0ff */
[----:B------:R1:W-:Y:S01]  /*19a10*/  STL.64 [R1+0x620], R140 ;  /* 0x0006208c01007387 */ /* 0x0003e20000100a00 */
[----:B------:R-:W-:Y:S02]  /*19a20*/  IMAD R232, R6, 0x1ec, RZ ;  /* 0x000001ec06e87824 */ /* 0x000fe400078e02ff */
[----:B------:R-:W-:Y:S01]  /*19a30*/  LEA.HI.X.SX32 R231, R138, R5, 0x2, P0 ;  /* 0x000000058ae77211 */ /* 0x000fe200000f16ff */
[----:B------:R-:W-:Y:S02]  /*19a40*/  IMAD R138, R6, 0x7b, RZ ;  /* 0x0000007b068a7824 */ /* 0x000fe400078e02ff */
[----:B------:R-:W-:Y:S01]  /*19a50*/  IADD3 R232, P0, PT, R232, R4, RZ ;  /* 0x00000004e8e87210 */ /* 0x000fe20007f1e0ff */
[----:B------:R-:W-:Y:S01]  /*19a60*/  IMAD R137, R6, 0x1f0, RZ ;  /* 0x000001f006897824 */ /* 0x000fe200078e02ff */
[----:B-1----:R-:W-:-:S04]  /*19a70*/  LEA R140, P4, R132, R0, 0x2 ;  /* 0x00000000848c7211 */ /* 0x002fc800078810ff */
[----:B------:R-:W-:Y:S01]  /*19a80*/  LEA.HI.X.SX32 R141, R132, R2, 0x2, P4 ;  /* 0x00000002848d7211 */ /* 0x000fe200020f16ff */
[----:B------:R-:W-:Y:S01]  /*19a90*/  IMAD R238, R6, 0x7c, RZ ;  /* 0x0000007c06ee7824 */ /* 0x000fe200078e02ff */
[----:B------:R-:W-:-:S03]  /*19aa0*/  LEA.HI.X.SX32 R233, R138, R5, 0x2, P0 ;  /* 0x000000058ae97211 */ /* 0x000fc600000f16ff */
[----:B------:R1:W-:Y:S01]  /*19ab0*/  STL.64 [R1+0x760], R140 ;  /* 0x0007608c01007387 */ /* 0x0003e20000100a00 */
[----:B------:R-:W-:Y:S01]  /*19ac0*/  LEA R142, P4, R136, R0, 0x2 ;  /* 0x00000000888e7211 */ /* 0x000fe200078810ff */
[C---:B------:R-:W-:Y:S01]  /*19ad0*/  IMAD R138, R6.reuse, 0x7d, RZ ;  /* 0x0000007d068a7824 */ /* 0x040fe200078e02ff */
[----:B-1----:R-:W-:Y:S01]  /*19ae0*/  IADD3 R140, P0, PT, R137, R4, RZ ;  /* 0x00000004898c7210 */ /* 0x002fe20007f1e0ff */
[----:B------:R-:W-:-:S03]  /*19af0*/  IMAD R137, R6, 0x1f4, RZ ;  /* 0x000001f406897824 */ /* 0x000fc600078e02ff */
[----:B------:R-:W-:Y:S02]  /*19b00*/  LEA.HI.X.SX32 R141, R238, R5, 0x2, P0 ;  /* 0x00000005ee8d7211 */ /* 0x000fe400000f16ff */
[----:B------:R-:W-:-:S03]  /*19b10*/  LEA.HI.X.SX32 R143, R136, R2, 0x2, P4 ;  /* 0x00000002888f7211 */ /* 0x000fc600020f16ff */
[----:B------:R1:W-:Y:S01]  /*19b20*/  STL.64 [R1+0x928], R140 ;  /* 0x0009288c01007387 */ /* 0x0003e20000100a00 */
[----:B------:R-:W-:-:S03]  /*19b30*/  IMAD R132, R237, UR15, RZ ;  /* 0x0000000fed847c24 */ /* 0x000fc6000f8e02ff */
[----:B------:R4:W-:Y:S01]  /*19b40*/  STL.64 [R1+0x918], R142 ;  /* 0x0009188e01007387 */ /* 0x0009e20000100a00 */
[----:B------:R-:W-:Y:S01]  /*19b50*/  IMAD R136, R240, UR77, RZ ;  /* 0x0000004df0887c24 */ /* 0x000fe2000f8e02ff */
[----:B-1----:R-:W-:Y:S01]  /*19b60*/  IADD3 R140, P0, PT, R137, R4, RZ ;  /* 0x00000004898c7210 */ /* 0x002fe20007f1e0ff */
[----:B------:R-:W-:-:S03]  /*19b70*/  IMAD R137, R6, 0x1f8, RZ ;  /* 0x000001f806897824 */ /* 0x000fc600078e02ff */
[-C--:B------:R-:W-:Y:S01]  /*19b80*/  LEA.HI.X.SX32 R141, R138, R5.reuse, 0x2, P0 ;  /* 0x000000058a8d7211 */ /* 0x080fe200000f16ff */
[C---:B------:R-:W-:Y:S01]  /*19b90*/  IMAD R138, R6.reuse, 0x7e, RZ ;  /* 0x0000007e068a7824 */ /* 0x040fe200078e02ff */
[----:B----4-:R-:W-:Y:S01]  /*19ba0*/  IADD3 R142, P0, PT, R137, R4, RZ ;  /* 0x00000004898e7210 */ /* 0x010fe20007f1e0ff */
[----:B------:R-:W-:Y:S01]  /*19bb0*/  IMAD R137, R6, 0x1fc, RZ ;  /* 0x000001fc06897824 */ /* 0x000fe200078e02ff */
[----:B------:R-:W-:Y:S01]  /*19bc0*/  LEA R234, P4, R132, R0, 0x2 ;  /* 0x0000000084ea7211 */ /* 0x000fe200078810ff */
[----:B------:R1:W-:Y:S01]  /*19bd0*/  STL.64 [R1+0x938], R140 ;  /* 0x0009388c01007387 */ /* 0x0003e20000100a00 */
[----:B------:R-:W-:Y:S01]  /*19be0*/  LEA.HI.X.SX32 R143, R138, R5, 0x2, P0 ;  /* 0x000000058a8f7211 */ /* 0x000fe200000f16ff */
[----:B------:R-:W-:Y:S01]  /*19bf0*/  IMAD R138, R6, 0x7f, RZ ;  /* 0x0000007f068a7824 */ /* 0x000fe200078e02ff */
[----:B------:R-:W-:Y:S01]  /*19c00*/  LEA.HI.X.SX32 R235, R132, R2, 0x2, P4 ;  /* 0x0000000284eb7211 */ /* 0x000fe200020f16ff */
[----:B------:R-:W-:Y:S01]  /*19c10*/  IMAD R132, R241, UR14, RZ ;  /* 0x0000000ef1847c24 */ /* 0x000fe2000f8e02ff */
[----:B------:R-:W-:-:S02]  /*19c20*/  LEA R236, P4, R136, R0, 0x2 ;  /* 0x0000000088ec7211 */ /* 0x000fc400078810ff */
[----:B-1----:R-:W-:Y:S02]  /*19c30*/  IADD3 R140, P0, PT, R137, R4, RZ ;  /* 0x00000004898c7210 */ /* 0x002fe40007f1e0ff */
[----:B------:R-:W-:Y:S02]  /*19c40*/  LEA.HI.X.SX32 R237, R136, R2, 0x2, P4 ;  /* 0x0000000288ed7211 */ /* 0x000fe400020f16ff */
[----:B------:R-:W-:Y:S01]  /*19c50*/  LEA.HI.X.SX32 R141, R138, R5, 0x2, P0 ;  /* 0x000000058a8d7211 */ /* 0x000fe200000f16ff */
[----:B------:R-:W-:Y:S01]  /*19c60*/  IMAD.SHL.U32 R138, R6, 0x4, RZ ;  /* 0x00000004068a7824 */ /* 0x000fe200078e00ff */
[C---:B------:R-:W-:Y:S01]  /*19c70*/  LEA R238, P4, R132.reuse, R0, 0x2 ;  /* 0x0000000084ee7211 */ /* 0x040fe200078810ff */
[----:B------:R-:W-:Y:S03]  /*19c80*/  STL.64 [R1+0x948], R142 ;  /* 0x0009488e01007387 */ /* 0x000fe60000100a00 */
[----:B------:R-:W-:Y:S01]  /*19c90*/  LEA.HI.X.SX32 R239, R132, R2, 0x2, P4 ;  /* 0x0000000284ef7211 */ /* 0x000fe200020f16ff */
[----:B------:R-:W-:Y:S01]  /*19ca0*/  STL.64 [R1+0x958], R140 ;  /* 0x0009588c01007387 */ /* 0x000fe20000100a00 */
[----:B------:R-:W-:-:S03]  /*19cb0*/  IMAD R132, R7, UR11, RZ ;  /* 0x0000000b07847c24 */ /* 0x000fc6000f8e02ff */
[----:B------:R1:W5:Y:S01]  /*19cc0*/  LDL.LU R7, [R1+0x13fc] ;  /* 0x0013fc0001077983 */ /* 0x0003620000300800 */
[----:B------:R-:W4:Y:S01]  /*19cd0*/  S2R R133, SR_TID.X ;  /* 0x0000000000857919 */ /* 0x000f220000002100 */
[----:B------:R-:W-:-:S04]  /*19ce0*/  USHF.L.U32 UR24, UR5, 0x15, URZ ;  /* 0x0000001505187899 */ /* 0x000fc800080006ff */
[----:B------:R-:W-:Y:S02]  /*19cf0*/  ULOP3.LUT UR11, UR24, 0x600000, URZ, 0xc0, !UPT ;  /* 0x00600000180b7892 */ /* 0x000fe4000f8ec0ff */
[----:B------:R-:W-:Y:S02]  /*19d00*/  UIADD3 UR4, UPT, UPT, UR9, 0x80000, URZ ;  /* 0x0008000009047890 */ /* 0x000fe4000fffe0ff */
[----:B------:R-:W-:Y:S01]  /*19d10*/  UIADD3 UR11, UPT, UPT, UR10, UR11, URZ ;  /* 0x0000000b0a0b7290 */ /* 0x000fe2000fffe0ff */
[----:B----4-:R-:W-:Y:S01]  /*19d20*/  LOP3.LUT R133, R133, 0x7f, RZ, 0xc0, !PT ;  /* 0x0000007f85857812 */ /* 0x010fe200078ec0ff */
[----:B--2---:R-:W-:Y:S01]  /*19d30*/  IMAD R136, R250, UR13, RZ ;  /* 0x0000000dfa887c24 */ /* 0x004fe2000f8e02ff */
[----:B------:R-:W-:Y:S01]  /*19d40*/  LEA R250, P0, R6, R4, 0x4 ;  /* 0x0000000406fa7211 */ /* 0x000fe200078020ff */
[----:B---3--:R-:W-:-:S03]  /*19d50*/  IMAD R137, R251, UR12, RZ ;  /* 0x0000000cfb897c24 */ /* 0x008fc6000f8e02ff */
[----:B------:R-:W-:Y:S02]  /*19d60*/  LEA.HI.X.SX32 R251, R138, R5, 0x2, P0 ;  /* 0x000000058afb7211 */ /* 0x000fe400000f16ff */
[----:B------:R-:W-:-:S03]  /*19d70*/  LEA R240, P4, R136, R0, 0x2 ;  /* 0x0000000088f07211 */ /* 0x000fc600078810ff */
[----:B------:R2:W-:Y:S01]  /*19d80*/  STL.64 [R1+0x80], R250 ;  /* 0x000080fa01007387 */ /* 0x0005e20000100a00 */
[----:B------:R-:W-:Y:S02]  /*19d90*/  LEA.HI.X.SX32 R241, R136, R2, 0x2, P4 ;  /* 0x0000000288f17211 */ /* 0x000fe400020f16ff */
[----:B------:R-:W-:Y:S01]  /*19da0*/  IADD3 R138, P0, PT, R138, R4, RZ ;  /* 0x000000048a8a7210 */ /* 0x000fe20007f1e0ff */
[----:B------:R-:W-:Y:S02]  /*19db0*/  IMAD R136, R3, UR8, RZ ;  /* 0x0000000803887c24 */ /* 0x000fe4000f8e02ff */
[----:B------:R1:W5:Y:S01]  /*19dc0*/  LDL.LU R3, [R1+0x13f8] ;  /* 0x0013f80001037983 */ /* 0x0003620000300800 */
[C---:B--2---:R-:W-:Y:S02]  /*19dd0*/  LEA R250, P4, R137.reuse, R0, 0x2 ;  /* 0x0000000089fa7211 */ /* 0x044fe400078810ff */
[----:B------:R-:W-:Y:S02]  /*19de0*/  LEA.HI.X.SX32 R139, R6, R5, 0x2, P0 ;  /* 0x00000005068b7211 */ /* 0x000fe400000f16ff */
[----:B------:R-:W-:-:S05]  /*19df0*/  LEA.HI.X.SX32 R251, R137, R2, 0x2, P4 ;  /* 0x0000000289fb7211 */ /* 0x000fca00020f16ff */
[----:B------:R2:W-:Y:S04]  /*19e00*/  STL.64 [R1+0x528], R250 ;  /* 0x000528fa01007387 */ /* 0x0005e80000100a00 */
[----:B--2---:R1:W5:Y:S04]  /*19e10*/  LDL.LU.64 R250, [R1+0x13f0] ;  /* 0x0013f00001fa7983 */ /* 0x0043680000300a00 */
[----:B------:R2:W-:Y:S02]  /*19e20*/  STL.64 [R1+0x98], R138 ;  /* 0x0000988a01007387 */ /* 0x0005e40000100a00 */
[----:B--2---:R-:W-:-:S04]  /*19e30*/  LEA R138, P4, R132, R0, 0x2 ;  /* 0x00000000848a7211 */ /* 0x004fc800078810ff */
[----:B------:R-:W-:-:S05]  /*19e40*/  LEA.HI.X.SX32 R139, R132, R2, 0x2, P4 ;  /* 0x00000002848b7211 */ /* 0x000fca00020f16ff */
[----:B------:R2:W-:Y:S02]  /*19e50*/  STL.64 [R1+0x628], R138 ;  /* 0x0006288a01007387 */ /* 0x0005e40000100a00 */
[----:B--2---:R-:W-:-:S04]  /*19e60*/  LEA R138, P4, R136, R0, 0x2 ;  /* 0x00000000888a7211 */ /* 0x004fc800078810ff */
[----:B------:R-:W-:-:S05]  /*19e70*/  LEA.HI.X.SX32 R139, R136, R2, 0x2, P4 ;  /* 0x00000002888b7211 */ /* 0x000fca00020f16ff */
[----:B------:R1:W-:Y:S01]  /*19e80*/  STL.64 [R1+0x758], R138 ;  /* 0x0007588a01007387 */ /* 0x0003e20000100a00 */
[----:B------:R-:W-:Y:S01]  /*19e90*/  ISETP.NE.U32.AND P0, PT, R133, RZ, PT ;  /* 0x000000ff8500720c */ /* 0x000fe20003f05070 */
[----:B------:R-:W-:-:S12]  /*19ea0*/  BRA.U UP0, `(.L_x_5) ;  /* 0x0000000100187547 */ /* 0x000fd8000b800000 */
[----:B------:R-:W-:Y:S02]  /*19eb0*/  ELECT P4, URZ, PT ;  /* 0x0000000000ff782f */ /* 0x000fe40003880000 */
[----:B------:R-:W-:Y:S01]  /*19ec0*/  MOV R0, 0x1 ;  /* 0x0000000100007802 */ /* 0x000fe20000000f00 */
[----:B------:R-:W-:Y:S01]  /*19ed0*/  UMOV UR7, 0x40 ;  /* 0x0000004000077882 */ /* 0x000fe20000000000 */
[----:B------:R-:W-:Y:S01]  /*19ee0*/  UVIRTCOUNT.DEALLOC.SMPOOL 0x80 ;  /* 0x000000800000784c */ /* 0x000fe20000000000 */
[----:B------:R-:W-:-:S09]  /*19ef0*/  ULEA UR7, UR6, UR7, 0x18 ;  /* 0x0000000706077291 */ /* 0x000fd2000f8ec0ff */
[----:B------:R2:W-:Y:S03]  /*19f00*/  @P4 STS.U8 [UR7], R0 ;  /* 0x00000000ff004988 */ /* 0x0005e60008000007 */
.L_x_5:
[----:B------:R-:W3:Y:S01]  /*19f10*/  LDL.64 R136, [R1+0x98] ;  /* 0x0000980001887983 */ /* 0x000ee20000100a00 */
[----:B------:R-:W4:Y:S03]  /*19f20*/  LDC R2, c[0x0][0x3a0] ;  /* 0x0000e800ff027b82 */ /* 0x000f260000000800 */
[----:B-12---:R-:W2:Y:S04]  /*19f30*/  LDL.64 R138, [R1+0x60] ;  /* 0x00006000018a7983 */ /* 0x006ea80000100a00 */
[----:B------:R1:W-:Y:S01]  /*19f40*/  STL.64 [R1+0x15f8], R200 ;  /* 0x0015f8c801007387 */ /* 0x0003e20000100a00 */
[----:B------:R-:W-:Y:S01]  /*19f50*/  STTM.x64 tmem[UR11], RZ ;  /* 0x000000ff000079ed */ /* 0x000fe2000834000b */
[----:B------:R-:W-:Y:S01]  /*19f60*/  VOTEU.ALL UP1, P0 ;  /* 0x0000000000ff7886 */ /* 0x000fe20000020000 */
[----:B------:R-:W-:Y:S01]  /*19f70*/  UMOV UR6, 0x1 ;  /* 0x0000000100067882 */ /* 0x000fe20000000000 */
[----:B------:R-:W4:Y:S01]  /*19f80*/  LDCU.64 UR22, c[0x0][0x358] ;  /* 0x00006b00ff1677ac */ /* 0x000f220008000a00 */
[----:B------:R-:W-:Y:S01]  /*19f90*/  LEA R252, R133, UR9, 0x9 ;  /* 0x0000000985fc7c11 */ /* 0x000fe2000f8e48ff */
[----:B------:R-:W2:Y:S01]  /*19fa0*/  LDC R132, c[0x0][0x3a0] ;  /* 0x0000e800ff847b82 */ /* 0x000ea20000000800 */
[----:B-1----:R-:W2:Y:S04]  /*19fb0*/  LDL.64 R200, [R1+0x88] ;  /* 0x0000880001c87983 */ /* 0x002ea80000100a00 */
[----:B------:R1:W-:Y:S04]  /*19fc0*/  STL.64 [R1+0x15f0], R222 ;  /* 0x0015f0de01007387 */ /* 0x0003e80000100a00 */
[----:B-1----:R-:W2:Y:S04]  /*19fd0*/  LDL.64 R222, [R1+0x68] ;  /* 0x0000680001de7983 */ /* 0x002ea80000100a00 */
[----:B------:R1:W-:Y:S04]  /*19fe0*/  STL.64 [R1+0x15e8], R238 ;  /* 0x0015e8ee01007387 */ /* 0x0003e80000100a00 */
[----:B-1----:R-:W2:Y:S04]  /*19ff0*/  LDL.64 R238, [R1+0x70] ;  /* 0x0000700001ee7983 */ /* 0x002ea80000100a00 */
[----:B------:R1:W-:Y:S01]  /*1a000*/  STL.64 [R1+0x15e0], R194 ;  /* 0x0015e0c201007387 */ /* 0x0003e20000100a00 */
[----:B------:R-:W-:Y:S03]  /*1a010*/  STTM.x64 tmem[UR11+0x40], RZ ;  /* 0x000040ff000079ed */ /* 0x000fe6000834000b */
[----:B-1----:R-:W2:Y:S04]  /*1a020*/  LDL.64 R194, [R1+0x78] ;  /* 0x0000780001c27983 */ /* 0x002ea80000100a00 */
[----:B------:R1:W-:Y:S01]  /*1a030*/  STL.64 [R1+0x15d8], R202 ;  /* 0x0015d8ca01007387 */ /* 0x0003e20000100a00 */
[----:B------:R-:W-:Y:S03]  /*1a040*/  STTM.x64 tmem[UR11+0x80], RZ ;  /* 0x000080ff000079ed */ /* 0x000fe6000834000b */
[----:B-1----:R-:W2:Y:S04]  /*1a050*/  LDL.64 R202, [R1+0x80] ;  /* 0x0000800001ca7983 */ /* 0x002ea80000100a00 */
[----:B------:R1:W-:Y:S01]  /*1a060*/  STL.64 [R1+0x15d0], R226 ;  /* 0x0015d0e201007387 */ /* 0x0003e20000100a00 */
[----:B------:R-:W-:Y:S01]  /*1a070*/  STTM.x64 tmem[UR11+0xc0], RZ ;  /* 0x0000c0ff000079ed */ /* 0x000fe2000834000b */
[----:B------:R-:W4:Y:S02]  /*1a080*/  FENCE.VIEW.ASYNC.T ;  /* 0x00000000000073c6 */ /* 0x000f240000000200 */
[----:B-1----:R-:W2:Y:S01]  /*1a090*/  LDL.64 R226, [R1+0x90] ;  /* 0x0000900001e27983 */ /* 0x002ea20000100a00 */
[----:B------:R-:W-:-:S04]  /*1a0a0*/  @!UP1 UIADD3 UR12, UPT, UPT, -UR6, 0x100000, URZ ;  /* 0x00100000060c9890 */ /* 0x000fc8000fffe1ff */
[----:B------:R-:W-:Y:S02]  /*1a0b0*/  @!UP1 USHF.L.U32 UR13, UR12, 0xb, URZ ;  /* 0x0000000b0c0d9899 */ /* 0x000fe400080006ff */
[----:B------:R-:W-:Y:S01]  /*1a0c0*/  @!UP1 USHF.L.U32 UR12, UR12, 0x1, URZ ;  /* 0x000000010c0c9899 */ /* 0x000fe200080006ff */
[----:B----4-:R-:W-:Y:S01]  /*1a0d0*/  VOTEU.ALL UP2, P0 ;  /* 0x0000000000ff7886 */ /* 0x010fe20000040000 */
[----:B------:R-:W-:-:S04]  /*1a0e0*/  @!UP1 UIADD3 UR6, UPT, UPT, -UR6, 0x100000, URZ ;  /* 0x0010000006069890 */ /* 0x000fc8000fffe1ff */
[----:B------:R-:W-:Y:S02]  /*1a0f0*/  @!UP1 USHF.L.U32 UR7, UR6, 0xb, URZ ;  /* 0x0000000b06079899 */ /* 0x000fe400080006ff */
[----:B------:R-:W-:Y:S01]  /*1a100*/  @!UP1 USHF.L.U32 UR6, UR6, 0x1, URZ ;  /* 0x0000000106069899 */ /* 0x000fe200080006ff */
[----:B------:R-:W-:Y:S01]  /*1a110*/  BAR.SYNC.DEFER_BLOCKING 0x0 ;  /* 0x0000000000007b1d */ /* 0x000fe20000010000 */
[----:B------:R-:W-:-:S05]  /*1a120*/  VIADD R0, R2, 0xfffffffc ;  /* 0xfffffffc02007836 */ /* 0x000fca0000000000 */
[----:B------:R-:W-:Y:S01]  /*1a130*/  VOTEU.ALL UP1, P0 ;  /* 0x0000000000ff7886 */ /* 0x000fe20000020000 */
[----:B------:R-:W-:Y:S01]  /*1a140*/  ISETP.GE.U32.AND P4, PT, R0, 0x7fffff7d, PT ;  /* 0x7fffff7d0000780c */ /* 0x000fe20003f86070 */
[----:B------:R1:W-:Y:S01]  /*1a150*/  STL.64 [R1+0x15c8], R240 ;  /* 0x0015c8f001007387 */ /* 0x0003e20000100a00 */
[----:B------:R-:W-:-:S03]  /*1a160*/  VIADD R0, R2, 0xfffffffb ;  /* 0xfffffffb02007836 */ /* 0x000fc60000000000 */
[----:B-----5:R4:W-:Y:S04]  /*1a170*/  STL.64 [R1+0x1530], R6 ;  /* 0x0015300601007387 */ /* 0x0209e80000100a00 */
[----:B------:R4:W-:Y:S04]  /*1a180*/  STL.64 [R1+0x1538], R4 ;  /* 0x0015380401007387 */ /* 0x0009e80000100a00 */
[----:B-1----:R-:W2:Y:S04]  /*1a190*/  LDL.64 R240, [R1+0x38] ;  /* 0x0000380001f07983 */ /* 0x002ea80000100a00 */
[----:B------:R-:W1:Y:S02]  /*1a1a0*/  FENCE.VIEW.ASYNC.S ;  /* 0x00000000000073c6 */ /* 0x000e640000000000 */
[----:B-1----:R1:W1:Y:S02]  /*1a1b0*/  @!UP1 SYNCS.EXCH.64 URZ, [UR4], UR12 ;  /* 0x0000000c04ff95b2 */ /* 0x0022640008000100 */
[----:B-1----:R-:W-:Y:S06]  /*1a1c0*/  BAR.SYNC.DEFER_BLOCKING 0x0 ;  /* 0x0000000000007b1d */ /* 0x002fec0000010000 */
[----:B----4-:R-:W4:Y:S01]  /*1a1d0*/  LDL.64 R6, [R1+0x40] ;  /* 0x0000400001067983 */ /* 0x010f220000100a00 */
[----:B------:R1:W1:Y:S03]  /*1a1e0*/  @!UP2 SYNCS.EXCH.64 URZ, [UR9+0x80008], UR6 ;  /* 0x0800080609ffa5b2 */ /* 0x0002660008000100 */
[----:B------:R-:W-:Y:S01]  /*1a1f0*/  @!PT LDS RZ, [RZ] ;  /* 0x00000000fffff984 */ /* 0x000fe20000000800 */
[----:B------:R-:W-:Y:S01]  /*1a200*/  @!PT LDS RZ, [RZ] ;  /* 0x00000000fffff984 */ /* 0x000fe20000000800 */
[----:B------:R-:W-:Y:S01]  /*1a210*/  @!PT LDS RZ, [RZ] ;  /* 0x00000000fffff984 */ /* 0x000fe20000000800 */
[----:B-1----:R-:W-:Y:S01]  /*1a220*/  LDGSTS.E [R252+0x60000], desc[UR22][R4.64], !P5 ;  /* 0x6000000004fc7fae */ /* 0x002fe2000e9a1016 */
[----:B------:R-:W-:Y:S01]  /*1a230*/  ISETP.GE.U32.AND P5, PT, R0, 0x7fffff7c, PT ;  /* 0x7fffff7c0000780c */ /* 0x000fe20003fa6070 */
[----:B------:R-:W-:-:S02]  /*1a240*/  VIADD R0, R2, 0xfffffffa ;  /* 0xfffffffa02007836 */ /* 0x000fc40000000000 */
[----:B------:R-:W4:Y:S04]  /*1a250*/  LDL.64 R4, [R1+0x48] ;  /* 0x0000480001047983 */ /* 0x000f280000100a00 */
[----:B---3--:R-:W-:Y:S04]  /*1a260*/  LDGSTS.E [R252+0x60004], desc[UR22][R136.64], !P6 ;  /* 0x6000400088fc7fae */ /* 0x008fe8000f1a1016 */
[----:B------:R-:W3:Y:S01]  /*1a270*/  LDL.64 R136, [R1+0x58] ;  /* 0x0000580001887983 */ /* 0x000ee20000100a00 */
[----:B------:R-:W-:Y:S01]  /*1a280*/  ISETP.GE.U32.AND P6, PT, R0, 0x7fffff7b, PT ;  /* 0x7fffff7b0000780c */ /* 0x000fe20003fc6070 */
[----:B------:R-:W-:-:S02]  /*1a290*/  VIADD R0, R2, 0xfffffff9 ;  /* 0xfffffff902007836 */ /* 0x000fc40000000000 */
[----:B--2---:R-:W-:Y:S03]  /*1a2a0*/  LDGSTS.E [R252+0x60008], desc[UR22][R226.64], !P3 ;  /* 0x60008000e2fc7fae */ /* 0x004fe6000d9a1016 */
[----:B------:R-:W-:Y:S01]  /*1a2b0*/  ISETP.GE.U32.AND P3, PT, R0, 0x7fffff7a, PT ;  /* 0x7fffff7a0000780c */ /* 0x000fe20003f66070 */
[----:B------:R-:W-:Y:S01]  /*1a2c0*/  VIADD R0, R2, 0xfffffff8 ;  /* 0xfffffff802007836 */ /* 0x000fe20000000000 */
[----:B------:R-:W-:Y:S04]  /*1a2d0*/  LDGSTS.E [R252+0x6000c], desc[UR22][R200.64], !P4 ;  /* 0x6000c000c8fc7fae */ /* 0x000fe8000e1a1016 */
[----:B------:R-:W-:Y:S04]  /*1a2e0*/  LDGSTS.E [R252+0x60010], desc[UR22][R202.64], !P5 ;  /* 0x60010000cafc7fae */ /* 0x000fe8000e9a1016 */
[----:B------:R-:W2:Y:S04]  /*1a2f0*/  LDL.64 R226, [R1+0x30] ;  /* 0x0000300001e27983 */ /* 0x000ea80000100a00 */
[----:B------:R-:W2:Y:S01]  /*1a300*/  LDL.64 R200, [R1+0x50] ;  /* 0x0000500001c87983 */ /* 0x000ea20000100a00 */
[----:B------:R-:W-:-:S03]  /*1a310*/  ISETP.GE.U32.AND P4, PT, R0, 0x7fffff79, PT ;  /* 0x7fffff790000780c */ /* 0x000fc60003f86070 */
[----:B------:R-:W4:Y:S01]  /*1a320*/  LDL.64 R202, [R1+0x28] ;  /* 0x0000280001ca7983 */ /* 0x000f220000100a00 */
[----:B------:R-:W-:-:S03]  /*1a330*/  IADD3 R0, PT, PT, R2, -0x9, RZ ;  /* 0xfffffff702007810 */ /* 0x000fc60007ffe0ff */
[----:B------:R-:W-:Y:S01]  /*1a340*/  LDGSTS.E [R252+0x60014], desc[UR22][R194.64], !P6 ;  /* 0x60014000c2fc7fae */ /* 0x000fe2000f1a1016 */
[----:B------:R-:W-:Y:S01]  /*1a350*/  ISETP.GE.U32.AND P5, PT, R0, 0x7fffff78, PT ;  /* 0x7fffff780000780c */ /* 0x000fe20003fa6070 */
[----:B------:R-:W-:Y:S02]  /*1a360*/  VIADD R0, R2, 0xfffffff6 ;  /* 0xfffffff602007836 */ /* 0x000fe40000000000 */
[----:B------:R-:W-:Y:S04]  /*1a370*/  LDGSTS.E [R252+0x60018], desc[UR22][R238.64], !P3 ;  /* 0x60018000eefc7fae */ /* 0x000fe8000d9a1016 */
[----:B------:R-:W4:Y:S04]  /*1a380*/  LDL.64 R194, [R1+0x20] ;  /* 0x0000200001c27983 */ /* 0x000f280000100a00 */
[----:B------:R-:W4:Y:S01]  /*1a390*/  LDL.64 R238, [R1+0x18] ;  /* 0x0000180001ee7983 */ /* 0x000f220000100a00 */
[----:B------:R-:W-:-:S03]  /*1a3a0*/  ISETP.GE.U32.AND P6, PT, R0, 0x7fffff77, PT ;  /* 0x7fffff770000780c */ /* 0x000fc60003fc6070 */
[----:B------:R-:W-:Y:S04]  /*1a3b0*/  LDGSTS.E [R252+0x6001c], desc[UR22][R222.64], !P4 ;  /* 0x6001c000defc7fae */ /* 0x000fe8000e1a1016 */
[----:B------:R-:W-:Y:S04]  /*1a3c0*/  LDGSTS.E [R252+0x60020], desc[UR22][R138.64], !P5 ;  /* 0x600200008afc7fae */ /* 0x000fe8000e9a1016 */
[----:B------:R-:W4:Y:S04]  /*1a3d0*/  LDL.64 R222, [R1+0x10] ;  /* 0x0000100001de7983 */ /* 0x000f280000100a00 */
[----:B------:R-:W4:Y:S04]  /*1a3e0*/  LDL.64 R138, [R1+0x8] ;  /* 0x00000800018a7983 */ /* 0x000f280000100a00 */
[----:B---3--:R-:W-:Y:S04]  /*1a3f0*/  LDGSTS.E [R252+0x60024], desc[UR22][R136.64], !P6 ;  /* 0x6002400088fc7fae */ /* 0x008fe8000f1a1016 */
[----:B------:R-:W3:Y:S01]  /*1a400*/  LDL.64 R136, [R1] ;  /* 0x0000000001887983 */ /* 0x000ee20000100a00 */
[----:B------:R-:W-:-:S05]  /*1a410*/  VIADD R0, R2, 0xfffffff5 ;  /* 0xfffffff502007836 */ /* 0x000fca0000000000 */
[----:B------:R-:W-:Y:S01]  /*1a420*/  ISETP.GE.U32.AND P3, PT, R0, 0x7fffff76, PT ;  /* 0x7fffff760000780c */ /* 0x000fe20003f66070 */
[----:B------:R-:W-:-:S05]  /*1a430*/  VIADD R0, R2, 0xfffffff4 ;  /* 0xfffffff402007836 */ /* 0x000fca0000000000 */
[----:B------:R-:W-:Y:S01]  /*1a440*/  ISETP.GE.U32.AND P4, PT, R0, 0x7fffff75, PT ;  /* 0x7fffff750000780c */ /* 0x000fe20003f86070 */
[----:B------:R-:W-:-:S05]  /*1a450*/  VIADD R0, R2, 0xfffffff3 ;  /* 0xfffffff302007836 */ /* 0x000fca0000000000 */
[----:B------:R-:W-:Y:S01]  /*1a460*/  ISETP.GE.U32.AND P5, PT, R0, 0x7fffff74, PT ;  /* 0x7fffff740000780c */ /* 0x000fe20003fa6070 */
[----:B------:R-:W-:-:S05]  /*1a470*/  VIADD R0, R2, 0xfffffff2 ;  /* 0xfffffff202007836 */ /* 0x000fca0000000000 */
[----:B------:R-:W-:Y:S02]  /*1a480*/  ISETP.GE.U32.AND P6, PT, R0, 0x7fffff73, PT ;  /* 0x7fffff730000780c */ /* 0x000fe40003fc6070 */
[----:B------:R-:W-:Y:S01]  /*1a490*/  IADD3 R0, PT, PT, R2, -0xf, RZ ;  /* 0xfffffff102007810 */ /* 0x000fe20007ffe0ff */
[----:B--2---:R-:W-:Y:S03]  /*1a4a0*/  LDGSTS.E [R252+0x60028], desc[UR22][R200.64], !P3 ;  /* 0x60028000c8fc7fae */ /* 0x004fe6000d9a1016 */
[----:B------:R-:W-:Y:S01]  /*1a4b0*/  ISETP.GE.U32.AND P3, PT, R0, 0x7fffff72, PT ;  /* 0x7fffff720000780c */ /* 0x000fe20003f66070 */
[----:B------:R-:W-:Y:S01]  /*1a4c0*/  VIADD R0, R2, 0xfffffff0 ;  /* 0xfffffff002007836 */ /* 0x000fe20000000000 */
[----:B----4-:R-:W-:Y:S04]  /*1a4d0*/  LDGSTS.E [R252+0x6002c], desc[UR22][R4.64], !P4 ;  /* 0x6002c00004fc7fae */ /* 0x010fe8000e1a1016 */
[----:B------:R-:W-:Y:S01]  /*1a4e0*/  ISETP.GE.U32.AND P4, PT, R0, 0x7fffff71, PT ;  /* 0x7fffff710000780c */ /* 0x000fe20003f86070 */
[----:B------:R-:W-:Y:S01]  /*1a4f0*/  VIADD R0, R2, 0xffffffef ;  /* 0xffffffef02007836 */ /* 0x000fe20000000000 */
[----:B------:R-:W-:Y:S04]  /*1a500*/  LDGSTS.E [R252+0x60030], desc[UR22][R6.64], !P5 ;  /* 0x6003000006fc7fae */ /* 0x000fe8000e9a1016 */
        /* <DEDUP_REMOVED lines=10> */
[----:B------:R-:W-:Y:S01]  /*1a5b0*/  LDGSTS.E [R252+0x60040], desc[UR22][R194.64], !P5 ;  /* 0x60040000c2fc7fae */ /* 0x000fe2000e9a1016 */
[----:B------:R-:W-:-:S03]  /*1a5c0*/  IADD3 R0, PT, PT, R2, -0x15, RZ ;  /* 0xffffffeb02007810 */ /* 0x000fc60007ffe0ff */
[----:B------:R-:W-:Y:S01]  /*1a5d0*/  LDGSTS.E [R252+0x60044], desc[UR22][R238.64], !P6 ;  /* 0x60044000eefc7fae */ /* 0x000fe2000f1a1016 */
[----:B------:R-:W-:Y:S01]  /*1a5e0*/  ISETP.GE.U32.AND P5, PT, R0, 0x7fffff6c, PT ;  /* 0x7fffff6c0000780c */ /* 0x000fe20003fa6070 */
[----:B------:R-:W-:Y:S02]  /*1a5f0*/  VIADD R0, R2, 0xffffffea ;  /* 0xffffffea02007836 */ /* 0x000fe40000000000 */
[----:B------:R-:W-:Y:S03]  /*1a600*/  LDGSTS.E [R252+0x60048], desc[UR22][R222.64], !P3 ;  /* 0x60048000defc7fae */ /* 0x000fe6000d9a1016 */
[----:B------:R-:W-:Y:S01]  /*1a610*/  ISETP.GE.U32.AND P6, PT, R0, 0x7fffff6b, PT ;  /* 0x7fffff6b0000780c */ /* 0x000fe20003fc6070 */
[----:B------:R-:W-:Y:S01]  /*1a620*/  VIADD R0, R2, 0xffffffe9 ;  /* 0xffffffe902007836 */ /* 0x000fe20000000000 */
[----:B------:R-:W-:Y:S04]  /*1a630*/  LDGSTS.E [R252+0x6004c], desc[UR22][R138.64], !P4 ;  /* 0x6004c0008afc7fae */ /* 0x000fe8000e1a1016 */
[----:B------:R-:W-:Y:S01]  /*1a640*/  ISETP.GE.U32.AND P3, PT, R0, 0x7fffff6a, PT ;  /* 0x7fffff6a0000780c */ /* 0x000fe20003f66070 */
[----:B------:R-:W-:Y:S01]  /*1a650*/  VIADD R0, R2, 0xffffffe8 ;  /* 0xffffffe802007836 */ /* 0x000fe20000000000 */
[----:B------:R-:W2:Y:S04]  /*1a660*/  LDL.LU.64 R200, [R1+0x15f8] ;  /* 0x0015f80001c87983 */ /* 0x000ea80000300a00 */
[----:B------:R-:W-:Y:S01]  /*1a670*/  ISETP.GE.U32.AND P4, PT, R0, 0x7fffff69, PT ;  /* 0x7fffff690000780c */ /* 0x000fe20003f86070 */
[----:B------:R-:W-:Y:S01]  /*1a680*/  VIADD R0, R2, 0xffffffe7 ;  /* 0xffffffe702007836 */ /* 0x000fe20000000000 */
[----:B------:R-:W4:Y:S04]  /*1a690*/  LDL.64 R138, [R1+0x928] ;  /* 0x00092800018a7983 */ /* 0x000f280000100a00 */
[----:B------:R-:W2:Y:S04]  /*1a6a0*/  LDL.64 R222, [R1+0x938] ;  /* 0x0009380001de7983 */ /* 0x000ea80000100a00 */
[----:B---3--:R1:W-:Y:S01]  /*1a6b0*/  LDGSTS.E [R252+0x60050], desc[UR22][R136.64], !P5 ;  /* 0x6005000088fc7fae */ /* 0x0083e2000e9a1016 */
[----:B------:R-:W-:Y:S01]  /*1a6c0*/  ISETP.GE.U32.AND P5, PT, R0, 0x7fffff68, PT ;  /* 0x7fffff680000780c */ /* 0x000fe20003fa6070 */
[----:B------:R-:W-:-:S02]  /*1a6d0*/  VIADD R0, R2, 0xffffffe6 ;  /* 0xffffffe602007836 */ /* 0x000fc40000000000 */
[----:B------:R-:W-:Y:S03]  /*1a6e0*/  LDGSTS.E [R252+0x60054], desc[UR22][R250.64], !P6 ;  /* 0x60054000fafc7fae */ /* 0x000fe6000f1a1016 */
[----:B------:R-:W-:Y:S01]  /*1a6f0*/  ISETP.GE.U32.AND P6, PT, R0, 0x7fffff67, PT ;  /* 0x7fffff670000780c */ /* 0x000fe20003fc6070 */
[----:B------:R-:W-:Y:S01]  /*1a700*/  LDGSTS.E [R252+0x60058], desc[UR22][R248.64], !P3 ;  /* 0x60058000f8fc7fae */ /* 0x000fe2000d9a1016 */
[----:B------:R-:W-:-:S03]  /*1a710*/  IADD3 R0, PT, PT, R2, -0x1b, RZ ;  /* 0xffffffe502007810 */ /* 0x000fc60007ffe0ff */
[----:B------:R-:W-:Y:S01]  /*1a720*/  LDGSTS.E [R252+0x6005c], desc[UR22][R246.64], !P4 ;  /* 0x6005c000f6fc7fae */ /* 0x000fe2000e1a1016 */
[----:B------:R-:W-:Y:S01]  /*1a730*/  ISETP.GE.U32.AND P3, PT, R0, 0x7fffff66, PT ;  /* 0x7fffff660000780c */ /* 0x000fe20003f66070 */
[----:B------:R-:W-:Y:S01]  /*1a740*/  VIADD R0, R2, 0xffffffe4 ;  /* 0xffffffe402007836 */ /* 0x000fe20000000000 */
[----:B-1----:R-:W1:Y:S01]  /*1a750*/  LDC R136, c[0x0][0x3a0] ;  /* 0x0000e800ff887b82 */ /* 0x002e620000000800 */
[----:B------:R-:W-:Y:S03]  /*1a760*/  LDGSTS.E [R252+0x60060], desc[UR22][R244.64], !P5 ;  /* 0x60060000f4fc7fae */ /* 0x000fe6000e9a1016 */
[----:B------:R-:W-:Y:S01]  /*1a770*/  ISETP.GE.U32.AND P4, PT, R0, 0x7fffff65, PT ;  /* 0x7fffff650000780c */ /* 0x000fe20003f86070 */
[C---:B------:R-:W-:Y:S01]  /*1a780*/  VIADD R0, R2.reuse, 0xffffffe3 ;  /* 0xffffffe302007836 */ /* 0x040fe20000000000 */
[----:B------:R-:W-:Y:S01]  /*1a790*/  LDGSTS.E [R252+0x60064], desc[UR22][R242.64], !P6 ;  /* 0x60064000f2fc7fae */ /* 0x000fe2000f1a1016 */
[----:B------:R-:W-:Y:S01]  /*1a7a0*/  VIADD R4, R2, 0x7f ;  /* 0x0000007f02047836 */ /* 0x000fe20000000000 */
[----:B------:R-:W3:Y:S02]  /*1a7b0*/  LDC R137, c[0x0][0x3a0] ;  /* 0x0000e800ff897b82 */ /* 0x000ee40000000800 */
        /* <DEDUP_REMOVED lines=11> */
[----:B------:R-:W-:-:S04]  /*1a870*/  IADD3 R0, PT, PT, R2, -0x21, RZ ;  /* 0xffffffdf02007810 */ /* 0x000fc80007ffe0ff */
        /* <DEDUP_REMOVED lines=263> */
[----:B------:R-:W-:Y:S04]  /*1b8f0*/  STL.64 [R1+0x1510], R250 ;  /* 0x001510fa01007387 */ /* 0x000fe80000100a00 */
[----:B------:R-:W-:Y:S01]  /*1b900*/  ISETP.GE.U32.AND P5, PT, R0, 0x7fffff08, PT ;  /* 0x7fffff080000780c */ /* 0x000fe20003fa6070 */
[----:B------:R-:W-:Y:S01]  /*1b910*/  VIADD R0, R2, 0xffffff86 ;  /* 0xffffff8602007836 */ /* 0x000fe20000000000 */
[----:B------:R-:W-:Y:S04]  /*1b920*/  LDGSTS.E [R252+0x601d4], desc[UR22][R212.64], !P6 ;  /* 0x601d4000d4fc7fae */ /* 0x000fe8000f1a1016 */
[----:B------:R-:W-:Y:S01]  /*1b930*/  STL.64 [R1+0x1518], R248 ;  /* 0x001518f801007387 */ /* 0x000fe20000100a00 */
[----:B------:R-:W-:-:S02]  /*1b940*/  ISETP.GE.U32.AND P6, PT, R0, 0x7fffff07, PT ;  /* 0x7fffff070000780c */ /* 0x000fc40003fc6070 */
[----:B------:R-:W-:Y:S01]  /*1b950*/  IADD3 R0, PT, PT, R2, -0x7b, RZ ;  /* 0xffffff8502007810 */ /* 0x000fe20007ffe0ff */
[----:B------:R-:W-:Y:S04]  /*1b960*/  STL.64 [R1+0x1520], R246 ;  /* 0x001520f601007387 */ /* 0x000fe80000100a00 */
[----:B------:R-:W-:Y:S04]  /*1b970*/  STL.64 [R1+0x1528], R244 ;  /* 0x001528f401007387 */ /* 0x000fe80000100a00 */
[----:B------:R-:W-:Y:S04]  /*1b980*/  STL.64 [R1+0x1540], R242 ;  /* 0x001540f201007387 */ /* 0x000fe80000100a00 */
[----:B------:R-:W-:Y:S04]  /*1b990*/  STL.64 [R1+0x1548], R8 ;  /* 0x0015480801007387 */ /* 0x000fe80000100a00 */
[----:B------:R-:W-:Y:S01]  /*1b9a0*/  LDGSTS.E [R252+0x601d8], desc[UR22][R216.64], !P3 ;  /* 0x601d8000d8fc7fae */ /* 0x000fe2000d9a1016 */
[----:B------:R-:W-:Y:S01]  /*1b9b0*/  ISETP.GE.U32.AND P3, PT, R0, 0x7fffff06, PT ;  /* 0x7fffff060000780c */ /* 0x000fe20003f66070 */
[----:B------:R-:W-:-:S02]  /*1b9c0*/  VIADD R0, R2, 0xffffff84 ;  /* 0xffffff8402007836 */ /* 0x000fc40000000000 */
[----:B------:R-:W-:Y:S04]  /*1b9d0*/  STL.64 [R1+0x1550], R10 ;  /* 0x0015500a01007387 */ /* 0x000fe80000100a00 */
[----:B------:R-:W-:Y:S04]  /*1b9e0*/  STL.64 [R1+0x1558], R12 ;  /* 0x0015580c01007387 */ /* 0x000fe80000100a00 */
        /* <DEDUP_REMOVED lines=17> */
[----:B------:R1:W-:Y:S04]  /*1bb00*/  STL.64 [R1+0x15b8], R36 ;  /* 0x0015b82401007387 */ /* 0x0003e80000100a00 */
[----:B------:R2:W-:Y:S04]  /*1bb10*/  STL.64 [R1+0x15c0], R38 ;  /* 0x0015c02601007387 */ /* 0x0005e80000100a00 */
[----:B------:R-:W-:Y:S01]  /*1bb20*/  LDGSTS.E [R252+0x601e4], desc[UR22][R228.64], !P6 ;  /* 0x601e4000e4fc7fae */ /* 0x000fe2000f1a1016 */
[----:B------:R-:W-:-:S03]  /*1bb30*/  ISETP.GE.U32.AND P6, PT, R0, 0x7fffff03, PT ;  /* 0x7fffff030000780c */ /* 0x000fc60003fc6070 */
[----:B-1----:R-:W3:Y:S04]  /*1bb40*/  LDL.64 R36, [R1+0x430] ;  /* 0x0004300001247983 */ /* 0x002ee80000100a00 */
[----:B--2---:R-:W2:Y:S01]  /*1bb50*/  LDL.64 R38, [R1+0x458] ;  /* 0x0004580001267983 */ /* 0x004ea20000100a00 */
[----:B------:R-:W-:-:S03]  /*1bb60*/  VIADD R0, R2, 0xffffff81 ;  /* 0xffffff8102007836 */ /* 0x000fc60000000000 */
[----:B------:R-:W2:Y:S04]  /*1bb70*/  LDL.64 R34, [R1+0x408] ;  /* 0x0004080001227983 */ /* 0x000ea80000100a00 */
[----:B------:R-:W2:Y:S04]  /*1bb80*/  LDL.64 R32, [R1+0x3e0] ;  /* 0x0003e00001207983 */ /* 0x000ea80000100a00 */
[----:B------:R-:W2:Y:S04]  /*1bb90*/  LDL.64 R30, [R1+0x3b8] ;  /* 0x0003b800011e7983 */ /* 0x000ea80000100a00 */
[----:B------:R-:W2:Y:S04]  /*1bba0*/  LDL.64 R28, [R1+0x390] ;  /* 0x00039000011c7983 */ /* 0x000ea80000100a00 */
[----:B------:R-:W2:Y:S04]  /*1bbb0*/  LDL.64 R26, [R1+0x368] ;  /* 0x00036800011a7983 */ /* 0x000ea80000100a00 */
[----:B------:R-:W2:Y:S04]  /*1bbc0*/  LDL.64 R24, [R1+0x348] ;  /* 0x0003480001187983 */ /* 0x000ea80000100a00 */
[----:B------:R-:W-:Y:S01]  /*1bbd0*/  LDGSTS.E [R252+0x601e8], desc[UR22][R230.64], !P3 ;  /* 0x601e8000e6fc7fae */ /* 0x000fe2000d9a1016 */
[----:B------:R-:W-:-:S03]  /*1bbe0*/  ISETP.GE.U32.AND P3, PT, R0, 0x7fffff02, PT ;  /* 0x7fffff020000780c */ /* 0x000fc60003f66070 */
[----:B------:R-:W2:Y:S01]  /*1bbf0*/  LDL.64 R22, [R1+0x328] ;  /* 0x0003280001167983 */ /* 0x000ea20000100a00 */
[----:B------:R-:W-:-:S03]  /*1bc00*/  SEL R0, RZ, 0x4, P1 ;  /* 0x00000004ff007807 */ /* 0x000fc60000800000 */
[----:B------:R-:W2:Y:S01]  /*1bc10*/  LDL.64 R20, [R1+0x308] ;  /* 0x0003080001147983 */ /* 0x000ea20000100a00 */
[----:B------:R-:W-:-:S03]  /*1bc20*/  ISETP.GT.AND P1, PT, R4, 0x7f, PT ;  /* 0x0000007f0400780c */ /* 0x000fc60003f24270 */
[----:B------:R-:W2:Y:S04]  /*1bc30*/  LDL.64 R18, [R1+0x2e8] ;  /* 0x0002e80001127983 */ /* 0x000ea80000100a00 */
[----:B------:R-:W2:Y:S04]  /*1bc40*/  LDL.64 R16, [R1+0x2c8] ;  /* 0x0002c80001107983 */ /* 0x000ea80000100a00 */
[----:B------:R-:W2:Y:S04]  /*1bc50*/  LDL.64 R14, [R1+0x2a8] ;  /* 0x0002a800010e7983 */ /* 0x000ea80000100a00 */
[----:B------:R-:W-:Y:S01]  /*1bc60*/  LDGSTS.E [R252+0x601ec], desc[UR22][R232.64], !P4 ;  /* 0x601ec000e8fc7fae */ /* 0x000fe2000e1a1016 */
[----:B------:R-:W-:-:S03]  /*1bc70*/  ISETP.GE.AND P4, PT, R133, R2, PT ;  /* 0x000000028500720c */ /* 0x000fc60003f86270 */
[----:B------:R-:W2:Y:S01]  /*1bc80*/  LDL.64 R12, [R1+0x288] ;  /* 0x00028800010c7983 */ /* 0x000ea20000100a00 */
[----:B------:R-:W-:-:S03]  /*1bc90*/  SEL R2, RZ, 0x4, !P1 ;  /* 0x00000004ff027807 */ /* 0x000fc60004800000 */
[----:B------:R-:W2:Y:S04]  /*1bca0*/  LDL.64 R10, [R1+0x268] ;  /* 0x00026800010a7983 */ /* 0x000ea80000100a00 */
[----:B------:R-:W2:Y:S01]  /*1bcb0*/  LDL.64 R8, [R1+0x248] ;  /* 0x0002480001087983 */ /* 0x000ea20000100a00 */
[----:B------:R-:W-:-:S03]  /*1bcc0*/  SEL R2, R2, RZ, !P4 ;  /* 0x000000ff02027207 */ /* 0x000fc60006000000 */
[----:B------:R-:W2:Y:S01]  /*1bcd0*/  LDL.64 R242, [R1+0x228] ;  /* 0x0002280001f27983 */ /* 0x000ea20000100a00 */
[----:B------:R-:W-:-:S03]  /*1bce0*/  ISETP.GT.AND P4, PT, R4, 0xff, PT ;  /* 0x000000ff0400780c */ /* 0x000fc60003f84270 */
[----:B------:R-:W2:Y:S04]  /*1bcf0*/  LDL.64 R244, [R1+0x208] ;  /* 0x0002080001f47983 */ /* 0x000ea80000100a00 */
        /* <DEDUP_REMOVED lines=8> */
[----:B----4-:R1:W-:Y:S04]  /*1bd80*/  LDGSTS.E [R252+0x601f0], desc[UR22][R138.64], !P5 ;  /* 0x601f00008afc7fae */ /* 0x0103e8000e9a1016 */
[----:B------:R-:W4:Y:S04]  /*1bd90*/  LDL.64 R194, [R1+0xe8] ;  /* 0x0000e80001c27983 */ /* 0x000f280000100a00 */
[----:B------:R-:W-:Y:S04]  /*1bda0*/  LDGSTS.E [R252+0x601f4], desc[UR22][R222.64], !P6 ;  /* 0x601f4000defc7fae */ /* 0x000fe8000f1a1016 */
[----:B------:R-:W4:Y:S01]  /*1bdb0*/  LDL.64 R238, [R1+0xc8] ;  /* 0x0000c80001ee7983 */ /* 0x000f220000100a00 */
[----:B-1----:R-:W1:Y:S03]  /*1bdc0*/  S2R R138, SR_TID.X ;  /* 0x00000000008a7919 */ /* 0x002e660000002100 */
[----:B------:R-:W4:Y:S01]  /*1bdd0*/  LDL.64 R222, [R1+0xa8] ;  /* 0x0000a80001de7983 */ /* 0x000f220000100a00 */
[----:B------:R-:W-:-:S02]  /*1bde0*/  SEL R0, R0, RZ, P4 ;  /* 0x000000ff00007207 */ /* 0x000fc40002000000 */
[----:B------:R-:W-:Y:S01]  /*1bdf0*/  ISETP.NE.U32.AND P5, PT, R2, RZ, PT ;  /* 0x000000ff0200720c */ /* 0x000fe20003fa5070 */
[----:B------:R1:W-:Y:S01]  /*1be00*/  LDGSTS.E [R252+0x601f8], desc[UR22][R142.64], !P3 ;  /* 0x601f80008efc7fae */ /* 0x0003e2000d9a1016 */
[----:B------:R-:W-:Y:S01]  /*1be10*/  ISETP.NE.U32.AND P4, PT, R0, RZ, PT ;  /* 0x000000ff0000720c */ /* 0x000fe20003f85070 */
[----:B------:R-:W2:Y:S01]  /*1be20*/  LDC R2, c[0x0][0x3a0] ;  /* 0x0000e800ff027b82 */ /* 0x000ea20000000800 */
[----:B------:R-:W-:Y:S01]  /*1be30*/  IADD3 R0, PT, PT, R132, -0x81, RZ ;  /* 0xffffff7f84007810 */ /* 0x000fe20007ffe0ff */
[----:B------:R1:W-:Y:S04]  /*1be40*/  LDGSTS.E [R252+0x601fc], desc[UR22][R140.64], !P2 ;  /* 0x601fc0008cfc7fae */ /* 0x0003e8000d1a1016 */
[----:B------:R-:W0:Y:S01]  /*1be50*/  LDGDEPBAR ;  /* 0x00000000000079af */ /* 0x000e220000000000 */
[----:B-1----:R-:W-:-:S04]  /*1be60*/  IMAD R132, R138, 0x100, R138 ;  /* 0x000001008a847824 */ /* 0x002fc800078e028a */
[----:B------:R-:W-:-:S05]  /*1be70*/  IMAD.SHL.U32 R132, R132, 0x4, RZ ;  /* 0x0000000484847824 */ /* 0x000fca00078e00ff */
[----:B------:R-:W-:-:S05]  /*1be80*/  LOP3.LUT R132, R132, 0x1807c, RZ, 0xc0, !PT ;  /* 0x0001807c84847812 */ /* 0x000fca00078ec0ff */
[----:B------:R-:W-:Y:S01]  /*1be90*/  VIADD R143, R132, UR9 ;  /* 0x00000009848f7c36 */ /* 0x000fe20008000000 */
[----:B------:R-:W-:Y:S01]  /*1bea0*/  ISETP.GE.U32.AND P6, PT, R0, 0x7fffff00, PT ;  /* 0x7fffff000000780c */ /* 0x000fe20003fc6070 */
[----:B------:R-:W-:Y:S01]  /*1beb0*/  VIADD R0, R136, 0xffffff7e ;  /* 0xffffff7e88007836 */ /* 0x000fe20000000000 */
[C---:B------:R-:W-:Y:S01]  /*1bec0*/  LOP3.LUT R136, R132.reuse, 0x10, RZ, 0x3c, !PT ;  /* 0x0000001084887812 */ /* 0x040fe200078e3cff */
[----:B------:R1:W-:Y:S01]  /*1bed0*/  STL.64 [R1+0x13f0], R132 ;  /* 0x0013f08401007387 */ /* 0x0003e20000100a00 */
[----:B------:R-:W-:Y:S02]  /*1bee0*/  LOP3.LUT R138, R132, 0x30, RZ, 0x3c, !PT ;  /* 0x00000030848a7812 */ /* 0x000fe400078e3cff */
[----:B------:R-:W-:Y:S01]  /*1bef0*/  ISETP.GE.U32.AND P3, PT, R0, 0x7ffffeff, PT ;  /* 0x7ffffeff0000780c */ /* 0x000fe20003f66070 */
[----:B---3--:R-:W-:Y:S01]  /*1bf00*/  VIADD R0, R137, 0xffffff7d ;  /* 0xffffff7d89007836 */ /* 0x008fe20000000000 */
[C---:B------:R-:W-:Y:S02]  /*1bf10*/  LOP3.LUT R137, R132.reuse, 0x20, RZ, 0x3c, !PT ;  /* 0x0000002084897812 */ /* 0x040fe400078e3cff */
[----:B------:R-:W-:-:S02]  /*1bf20*/  LOP3.LUT R139, R132, 0x40, RZ, 0x3c, !PT ;  /* 0x00000040848b7812 */ /* 0x000fc400078e3cff */
[C---:B------:R-:W-:Y:S02]  /*1bf30*/  LOP3.LUT R140, R132.reuse, 0x50, RZ, 0x3c, !PT ;  /* 0x00000050848c7812 */ /* 0x040fe400078e3cff */
[C---:B------:R-:W-:Y:S02]  /*1bf40*/  LOP3.LUT R141, R132.reuse, 0x60, RZ, 0x3c, !PT ;  /* 0x00000060848d7812 */ /* 0x040fe400078e3cff */
[----:B------:R-:W-:Y:S02]  /*1bf50*/  LOP3.LUT R142, R132, 0x70, RZ, 0x3c, !PT ;  /* 0x00000070848e7812 */ /* 0x000fe400078e3cff */
[----:B-1----:R-:W3:Y:S04]  /*1bf60*/  LDL.LU.64 R132, [R1+0x4a0] ;  /* 0x0004a00001847983 */ /* 0x002ee80000300a00 */
[----:B--2---:R-:W-:Y:S04]  /*1bf70*/  LDGSTS.E [R143], desc[UR22][R38.64], P5 ;  /* 0x00000000268f7fae */ /* 0x004fe8000a9a1016 */
[----:B------:R-:W-:Y:S04]  /*1bf80*/  LDGSTS.E [R143+0x400], desc[UR22][R36.64], P5 ;  /* 0x00400000248f7fae */ /* 0x000fe8000a9a1016 */
        /* <DEDUP_REMOVED lines=11> */
[----:B------:R-:W2:Y:S04]  /*1c040*/  LDL.64 R38, [R1+0x428] ;  /* 0x0004280001267983 */ /* 0x000ea80000100a00 */
        /* <DEDUP_REMOVED lines=14> */
[----:B----4-:R-:W-:Y:S04]  /*1c130*/  LDGSTS.E [R143+0x6800], desc[UR22][R194.64], P5 ;  /* 0x06800000c28f7fae */ /* 0x010fe8000a9a1016 */
[----:B------:R-:W4:Y:S04]  /*1c140*/  LDL.64 R34, [R1+0x3d8] ;  /* 0x0003d80001227983 */ /* 0x000f280000100a00 */
[----:B------:R-:W-:Y:S04]  /*1c150*/  LDGSTS.E [R143+0x6c00], desc[UR22][R238.64], P5 ;  /* 0x06c00000ee8f7fae */ /* 0x000fe8000a9a1016 */
[----:B------:R-:W2:Y:S04]  /*1c160*/  LDL.64 R32, [R1+0x3b0] ;  /* 0x0003b00001207983 */ /* 0x000ea80000100a00 */
[----:B------:R-:W-:Y:S04]  /*1c170*/  LDGSTS.E [R143+0x7000], desc[UR22][R222.64], P5 ;  /* 0x07000000de8f7fae */ /* 0x000fe8000a9a1016 */
[----:B------:R-:W2:Y:S04]  /*1c180*/  LDL.64 R30, [R1+0x388] ;  /* 0x00038800011e7983 */ /* 0x000ea80000100a00 */
[----:B------:R-:W2:Y:S04]  /*1c190*/  LDL.64 R28, [R1+0x360] ;  /* 0x00036000011c7983 */ /* 0x000ea80000100a00 */
[----:B------:R-:W2:Y:S04]  /*1c1a0*/  LDL.64 R222, [R1+0x450] ;  /* 0x0004500001de7983 */ /* 0x000ea80000100a00 */
[----:B------:R-:W3:Y:S04]  /*1c1b0*/  LDL.64 R26, [R1+0x340] ;  /* 0x00034000011a7983 */ /* 0x000ee80000100a00 */
        /* <DEDUP_REMOVED lines=20> */
[----:B------:R-:W3:Y:S01]  /*1c300*/  LDL.64 R238, [R1+0xa0] ;  /* 0x0000a00001ee7983 */ /* 0x000ee20000100a00 */
[----:B------:R-:W-:-:S03]  /*1c310*/  IADD3 R136, PT, PT, R136, UR9, RZ ;  /* 0x0000000988887c10 */ /* 0x000fc6000fffe0ff */
[----:B------:R-:W-:Y:S04]  /*1c320*/  LDGSTS.E [R143+0x7400], desc[UR22][R196.64], P5 ;  /* 0x07400000c48f7fae */ /* 0x000fe8000a9a1016 */
[----:B------:R-:W-:Y:S04]  /*1c330*/  LDGSTS.E [R143+0x7800], desc[UR22][R214.64], P5 ;  /* 0x07800000d68f7fae */ /* 0x000fe8000a9a1016 */
[----:B------:R-:W-:Y:S04]  /*1c340*/  LDGSTS.E [R143+0x7c00], desc[UR22][R234.64], P5 ;  /* 0x07c00000ea8f7fae */ /* 0x000fe8000a9a1016 */
[----:B--2---:R-:W-:Y:S04]  /*1c350*/  LDGSTS.E [R136+0x80], desc[UR22][R222.64], P5 ;  /* 0x00080000de887fae */ /* 0x004fe8000a9a1016 */
[----:B------:R-:W-:Y:S04]  /*1c360*/  LDGSTS.E [R136+0x480], desc[UR22][R38.64], P5 ;  /* 0x0048000026887fae */ /* 0x000fe8000a9a1016 */
[----:B------:R-:W-:Y:S04]  /*1c370*/  LDGSTS.E [R136+0x880], desc[UR22][R36.64], P5 ;  /* 0x0088000024887fae */ /* 0x000fe8000a9a1016 */
[----:B----4-:R-:W-:Y:S04]  /*1c380*/  LDGSTS.E [R136+0xc80], desc[UR22][R34.64], P5 ;  /* 0x00c8000022887fae */ /* 0x010fe8000a9a1016 */
[----:B------:R-:W-:Y:S04]  /*1c390*/  LDGSTS.E [R136+0x1080], desc[UR22][R32.64], P5 ;  /* 0x0108000020887fae */ /* 0x000fe8000a9a1016 */
[----:B------:R-:W-:Y:S04]  /*1c3a0*/  LDGSTS.E [R136+0x1480], desc[UR22][R30.64], P5 ;  /* 0x014800001e887fae */ /* 0x000fe8000a9a1016 */
[----:B------:R-:W-:Y:S04]  /*1c3b0*/  LDGSTS.E [R136+0x1880], desc[UR22][R28.64], P5 ;  /* 0x018800001c887fae */ /* 0x000fe8000a9a1016 */
[----:B---3--:R-:W-:Y:S04]  /*1c3c0*/  LDGSTS.E [R136+0x1c80], desc[UR22][R26.64], P5 ;  /* 0x01c800001a887fae */ /* 0x008fe8000a9a1016 */
        /* <DEDUP_REMOVED lines=20> */
[----:B------:R-:W2:Y:S04]  /*1c510*/  LDL.LU.64 R222, [R1+0x15f0] ;  /* 0x0015f00001de7983 */ /* 0x000ea80000300a00 */
[----:B------:R-:W-:Y:S04]  /*1c520*/  LDGSTS.E [R136+0x7080], desc[UR22][R238.64], P5 ;  /* 0x07080000ee887fae */ /* 0x000fe8000a9a1016 */
[----:B------:R-:W3:Y:S04]  /*1c530*/  LDL.64 R194, [R1+0x420] ;  /* 0x0004200001c27983 */ /* 0x000ee80000100a00 */
[----:B------:R-:W4:Y:S04]  /*1c540*/  LDL.64 R202, [R1+0x3f8] ;  /* 0x0003f80001ca7983 */ /* 0x000f280000100a00 */
[----:B------:R-:W2:Y:S04]  /*1c550*/  LDL.64 R238, [R1+0x448] ;  /* 0x0004480001ee7983 */ /* 0x000ea80000100a00 */
[----:B------:R-:W3:Y:S04]  /*1c560*/  LDL.64 R226, [R1+0x3d0] ;  /* 0x0003d00001e27983 */ /* 0x000ee80000100a00 */
[----:B------:R-:W4:Y:S04]  /*1c570*/  LDL.64 R38, [R1+0x3a8] ;  /* 0x0003a80001267983 */ /* 0x000f280000100a00 */
        /* <DEDUP_REMOVED lines=16> */
[----:B------:R-:W4:Y:S01]  /*1c680*/  LDL.64 R242, [R1+0x178] ;  /* 0x0001780001f27983 */ /* 0x000f220000100a00 */
[----:B------:R-:W-:-:S03]  /*1c690*/  VIADD R137, R137, UR9 ;  /* 0x0000000989897c36 */ /* 0x000fc60008000000 */
[----:B------:R-:W4:Y:S04]  /*1c6a0*/  LDL.64 R244, [R1+0x158] ;  /* 0x0001580001f47983 */ /* 0x000f280000100a00 */
[----:B------:R-:W4:Y:S04]  /*1c6b0*/  LDL.64 R246, [R1+0x138] ;  /* 0x0001380001f67983 */ /* 0x000f280000100a00 */
[----:B------:R-:W4:Y:S04]  /*1c6c0*/  LDL.64 R248, [R1+0x118] ;  /* 0x0001180001f87983 */ /* 0x000f280000100a00 */
[----:B------:R-:W4:Y:S04]  /*1c6d0*/  LDL.64 R250, [R1+0xf8] ;  /* 0x0000f80001fa7983 */ /* 0x000f280000100a00 */
[----:B------:R-:W4:Y:S04]  /*1c6e0*/  LDL.64 R4, [R1+0xd8] ;  /* 0x0000d80001047983 */ /* 0x000f280000100a00 */
[----:B------:R-:W4:Y:S04]  /*1c6f0*/  LDL.64 R240, [R1+0xb8] ;  /* 0x0000b80001f07983 */ /* 0x000f280000100a00 */
[----:B------:R-:W-:Y:S04]  /*1c700*/  LDGSTS.E [R136+0x7480], desc[UR22][R198.64], P5 ;  /* 0x07480000c6887fae */ /* 0x000fe8000a9a1016 */
[----:B------:R-:W-:Y:S04]  /*1c710*/  LDGSTS.E [R136+0x7880], desc[UR22][R218.64], P5 ;  /* 0x07880000da887fae */ /* 0x000fe8000a9a1016 */
[----:B------:R-:W-:Y:S04]  /*1c720*/  LDGSTS.E [R136+0x7c80], desc[UR22][R236.64], P5 ;  /* 0x07c80000ec887fae */ /* 0x000fe8000a9a1016 */
[----:B--2---:R-:W-:Y:S04]  /*1c730*/  LDGSTS.E [R137+0x100], desc[UR22][R238.64], P5 ;  /* 0x00100000ee897fae */ /* 0x004fe8000a9a1016 */
[----:B---3--:R-:W-:Y:S04]  /*1c740*/  LDGSTS.E [R137+0x500], desc[UR22][R194.64], P5 ;  /* 0x00500000c2897fae */ /* 0x008fe8000a9a1016 */
[----:B----4-:R-:W-:Y:S04]  /*1c750*/  LDGSTS.E [R137+0x900], desc[UR22][R202.64], P5 ;  /* 0x00900000ca897fae */ /* 0x010fe8000a9a1016 */
[----:B------:R-:W2:Y:S04]  /*1c760*/  LDL.LU.64 R238, [R1+0x15e8] ;  /* 0x0015e80001ee7983 */ /* 0x000ea80000300a00 */
        /* <DEDUP_REMOVED lines=11> */
[----:B------:R-:W3:Y:S04]  /*1c820*/  LDL.LU.64 R194, [R1+0x15e0] ;  /* 0x0015e00001c27983 */ /* 0x000ee80000300a00 */
[----:B------:R-:W-:Y:S04]  /*1c830*/  LDGSTS.E [R137+0x3900], desc[UR22][R18.64], P5 ;  /* 0x0390000012897fae */ /* 0x000fe8000a9a1016 */
[----:B------:R-:W4:Y:S04]  /*1c840*/  LDL.LU.64 R202, [R1+0x15d8] ;  /* 0x0015d80001ca7983 */ /* 0x000f280000300a00 */
[----:B------:R-:W-:Y:S04]  /*1c850*/  LDGSTS.E [R137+0x3d00], desc[UR22][R16.64], P5 ;  /* 0x03d0000010897fae */ /* 0x000fe8000a9a1016 */
[----:B------:R-:W3:Y:S04]  /*1c860*/  LDL.LU.64 R226, [R1+0x15d0] ;  /* 0x0015d00001e27983 */ /* 0x000ee80000300a00 */
[----:B------:R-:W-:Y:S04]  /*1c870*/  LDGSTS.E [R137+0x4100], desc[UR22][R6.64], P5 ;  /* 0x0410000006897fae */ /* 0x000fe8000a9a1016 */
[----:B------:R-:W-:Y:S04]  /*1c880*/  LDGSTS.E [R137+0x4500], desc[UR22][R14.64], P5 ;  /* 0x045000000e897fae */ /* 0x000fe8000a9a1016 */
[----:B------:R-:W-:Y:S04]  /*1c890*/  LDGSTS.E [R137+0x4900], desc[UR22][R12.64], P5 ;  /* 0x049000000c897fae */ /* 0x000fe8000a9a1016 */
[----:B------:R-:W3:Y:S04]  /*1c8a0*/  LDL.64 R6, [R1+0x440] ;  /* 0x0004400001067983 */ /* 0x000ee80000100a00 */
        /* <DEDUP_REMOVED lines=10> */
[----:B------:R-:W4:Y:S04]  /*1c950*/  LDL.64 R246, [R1+0x418] ;  /* 0x0004180001f67983 */ /* 0x000f280000100a00 */
[----:B------:R-:W-:Y:S04]  /*1c960*/  LDGSTS.E [R137+0x7500], desc[UR22][R200.64], P5 ;  /* 0x07500000c8897fae */ /* 0x000fe8000a9a1016 */
        /* <DEDUP_REMOVED lines=12> */
[----:B------:R-:W-:Y:S04]  /*1ca30*/  LDGSTS.E [R137+0x7900], desc[UR22][R222.64], P5 ;  /* 0x07900000de897fae */ /* 0x000fe8000a9a1016 */
[----:B------:R1:W-:Y:S01]  /*1ca40*/  STL.64 [R1+0x1508], R136 ;  /* 0x0015088801007387 */ /* 0x0003e20000100a00 */
[----:B------:R-:W-:-:S03]  /*1ca50*/  VIADD R138, R138, UR9 ;  /* 0x000000098a8a7c36 */ /* 0x000fc60008000000 */
        /* <DEDUP_REMOVED lines=10> */
[----:B--2---:R-:W-:Y:S04]  /*1cb00*/  LDGSTS.E [R137+0x7d00], desc[UR22][R238.64], P5 ;  /* 0x07d00000ee897fae */ /* 0x004fe8000a9a1016 */
[----:B-1----:R-:W2:Y:S04]  /*1cb10*/  LDL.64 R136, [R1+0x3a0] ;  /* 0x0003a00001887983 */ /* 0x002ea80000100a00 */
[----:B---3--:R-:W-:Y:S04]  /*1cb20*/  LDGSTS.E [R138+0x180], desc[UR22][R6.64], P5 ;  /* 0x00180000068a7fae */ /* 0x008fe8000a9a1016 */
[----:B------:R-:W3:Y:S04]  /*1cb30*/  LDL.64 R6, [R1+0x130] ;  /* 0x0001300001067983 */ /* 0x000ee80000100a00 */
[----:B----4-:R-:W-:Y:S04]  /*1cb40*/  LDGSTS.E [R138+0x580], desc[UR22][R246.64], P5 ;  /* 0x00580000f68a7fae */ /* 0x010fe8000a9a1016 */
[----:B------:R-:W-:Y:S04]  /*1cb50*/  LDGSTS.E [R138+0x980], desc[UR22][R248.64], P5 ;  /* 0x00980000f88a7fae */ /* 0x000fe8000a9a1016 */
[----:B------:R-:W-:Y:S04]  /*1cb60*/  LDGSTS.E [R138+0xd80], desc[UR22][R240.64], P5 ;  /* 0x00d80000f08a7fae */ /* 0x000fe8000a9a1016 */
[----:B------:R-:W4:Y:S04]  /*1cb70*/  LDL.64 R246, [R1+0xd0] ;  /* 0x0000d00001f67983 */ /* 0x000f280000100a00 */
[----:B------:R-:W4:Y:S04]  /*1cb80*/  LDL.64 R248, [R1+0xb0] ;  /* 0x0000b00001f87983 */ /* 0x000f280000100a00 */
[----:B------:R-:W4:Y:S04]  /*1cb90*/  LDL.LU.64 R240, [R1+0x15c8] ;  /* 0x0015c80001f07983 */ /* 0x000f280000300a00 */
[----:B--2---:R-:W-:Y:S04]  /*1cba0*/  LDGSTS.E [R138+0x1180], desc[UR22][R136.64], P5 ;  /* 0x01180000888a7fae */ /* 0x004fe8000a9a1016 */
        /* <DEDUP_REMOVED lines=19> */
[----:B------:R-:W2:Y:S04]  /*1cce0*/  LDL.64 R4, [R1+0x3c0] ;  /* 0x0003c00001047983 */ /* 0x000ea80000100a00 */
[----:B------:R-:W-:Y:S04]  /*1ccf0*/  LDGSTS.E [R138+0x5580], desc[UR22][R14.64], P5 ;  /* 0x055800000e8a7fae */ /* 0x000fe8000a9a1016 */
[----:B------:R-:W-:Y:S04]  /*1cd00*/  LDGSTS.E [R138+0x5980], desc[UR22][R12.64], P5 ;  /* 0x059800000c8a7fae */ /* 0x000fe8000a9a1016 */
[----:B---3--:R-:W-:Y:S01]  /*1cd10*/  LDGSTS.E [R138+0x5d80], desc[UR22][R6.64], P5 ;  /* 0x05d80000068a7fae */ /* 0x008fe2000a9a1016 */
[----:B------:R-:W-:-:S03]  /*1cd20*/  VIADD R139, R139, UR9 ;  /* 0x000000098b8b7c36 */ /* 0x000fc60008000000 */
[----:B------:R-:W-:Y:S04]  /*1cd30*/  LDGSTS.E [R138+0x6180], desc[UR22][R244.64], P5 ;  /* 0x06180000f48a7fae */ /* 0x000fe8000a9a1016 */
[----:B------:R-:W-:Y:S04]  /*1cd40*/  LDGSTS.E [R138+0x6580], desc[UR22][R8.64], P5 ;  /* 0x06580000088a7fae */ /* 0x000fe8000a9a1016 */
[----:B------:R-:W3:Y:S04]  /*1cd50*/  LDL.64 R6, [R1+0x398] ;  /* 0x0003980001067983 */ /* 0x000ee80000100a00 */
[----:B------:R-:W3:Y:S04]  /*1cd60*/  LDL.64 R244, [R1+0x370] ;  /* 0x0003700001f47983 */ /* 0x000ee80000100a00 */
[----:B------:R-:W3:Y:S04]  /*1cd70*/  LDL.64 R136, [R1+0x468] ;  /* 0x0004680001887983 */ /* 0x000ee80000100a00 */
[----:B------:R-:W3:Y:S04]  /*1cd80*/  LDL.64 R8, [R1+0x470] ;  /* 0x0004700001087983 */ /* 0x000ee80000100a00 */
[----:B------:R-:W3:Y:S04]  /*1cd90*/  LDL.64 R38, [R1+0x488] ;  /* 0x0004880001267983 */ /* 0x000ee80000100a00 */
[----:B------:R-:W3:Y:S04]  /*1cda0*/  LDL.64 R36, [R1+0x490] ;  /* 0x0004900001247983 */ /* 0x000ee80000100a00 */
[----:B----4-:R-:W-:Y:S04]  /*1cdb0*/  LDGSTS.E [R138+0x6980], desc[UR22][R246.64], P5 ;  /* 0x06980000f68a7fae */ /* 0x010fe8000a9a1016 */
[----:B------:R-:W-:Y:S04]  /*1cdc0*/  LDGSTS.E [R138+0x6d80], desc[UR22][R248.64], P5 ;  /* 0x06d80000f88a7fae */ /* 0x000fe8000a9a1016 */
[----:B------:R-:W-:Y:S04]  /*1cdd0*/  LDGSTS.E [R138+0x7180], desc[UR22][R194.64], P5 ;  /* 0x07180000c28a7fae */ /* 0x000fe8000a9a1016 */
[----:B------:R-:W-:Y:S04]  /*1cde0*/  LDGSTS.E [R138+0x7580], desc[UR22][R202.64], P5 ;  /* 0x07580000ca8a7fae */ /* 0x000fe8000a9a1016 */
[----:B------:R-:W4:Y:S04]  /*1cdf0*/  LDL.64 R248, [R1+0x460] ;  /* 0x0004600001f87983 */ /* 0x000f280000100a00 */
[----:B------:R-:W-:Y:S04]  /*1ce00*/  LDGSTS.E [R138+0x7980], desc[UR22][R226.64], P5 ;  /* 0x07980000e28a7fae */ /* 0x000fe8000a9a1016 */
        /* <DEDUP_REMOVED lines=15> */
[----:B------:R-:W-:Y:S04]  /*1cf00*/  LDGSTS.E [R139+0x600], desc[UR22][R250.64], P5 ;  /* 0x00600000fa8b7fae */ /* 0x000fe8000a9a1016 */
[----:B------:R-:W2:Y:S04]  /*1cf10*/  LDL.64 R10, [R1+0x518] ;  /* 0x00051800010a7983 */ /* 0x000ea80000100a00 */
[----:B------:R-:W2:Y:S04]  /*1cf20*/  LDL.64 R250, [R1+0x480] ;  /* 0x0004800001fa7983 */ /* 0x000ea80000100a00 */
[----:B------:R-:W-:Y:S04]  /*1cf30*/  LDGSTS.E [R139+0xa00], desc[UR22][R242.64], P5 ;  /* 0x00a00000f28b7fae */ /* 0x000fe8000a9a1016 */
[----:B------:R-:W-:Y:S04]  /*1cf40*/  LDGSTS.E [R139+0xe00], desc[UR22][R4.64], P5 ;  /* 0x00e00000048b7fae */ /* 0x000fe8000a9a1016 */
[----:B------:R-:W2:Y:S04]  /*1cf50*/  LDL.64 R242, [R1+0x508] ;  /* 0x0005080001f27983 */ /* 0x000ea80000100a00 */
[----:B------:R-:W2:Y:S04]  /*1cf60*/  LDL.64 R4, [R1+0x4e8] ;  /* 0x0004e80001047983 */ /* 0x000ea80000100a00 */
[----:B---3--:R-:W-:Y:S04]  /*1cf70*/  LDGSTS.E [R139+0x1200], desc[UR22][R6.64], P5 ;  /* 0x01200000068b7fae */ /* 0x008fe8000a9a1016 */
[----:B------:R-:W-:Y:S04]  /*1cf80*/  LDGSTS.E [R139+0x1600], desc[UR22][R244.64], P5 ;  /* 0x01600000f48b7fae */ /* 0x000fe8000a9a1016 */
[----:B------:R-:W3:Y:S04]  /*1cf90*/  LDL.64 R6, [R1+0x4f0] ;  /* 0x0004f00001067983 */ /* 0x000ee80000100a00 */
[----:B------:R-:W3:Y:S04]  /*1cfa0*/  LDL.64 R244, [R1+0x520] ;  /* 0x0005200001f47983 */ /* 0x000ee80000100a00 */
[----:B----4-:R-:W-:Y:S04]  /*1cfb0*/  LDGSTS.E [R139+0x1a00], desc[UR22][R248.64], P5 ;  /* 0x01a00000f88b7fae */ /* 0x010fe8000a9a1016 */
[----:B------:R-:W-:Y:S04]  /*1cfc0*/  LDGSTS.E [R139+0x1e00], desc[UR22][R136.64], P5 ;  /* 0x01e00000888b7fae */ /* 0x000fe8000a9a1016 */
[----:B------:R-:W-:Y:S04]  /*1cfd0*/  LDGSTS.E [R139+0x2200], desc[UR22][R8.64], P5 ;  /* 0x02200000088b7fae */ /* 0x000fe8000a9a1016 */
[----:B------:R-:W4:Y:S04]  /*1cfe0*/  LDL.64 R248, [R1+0x528] ;  /* 0x0005280001f87983 */ /* 0x000f280000100a00 */
[----:B------:R-:W-:Y:S04]  /*1cff0*/  LDGSTS.E [R139+0x2600], desc[UR22][R246.64], P5 ;  /* 0x02600000f68b7fae */ /* 0x000fe8000a9a1016 */
[----:B------:R-:W4:Y:S04]  /*1d000*/  LDL.64 R8, [R1+0x530] ;  /* 0x0005300001087983 */ /* 0x000f280000100a00 */
[----:B------:R-:W4:Y:S04]  /*1d010*/  LDL.64 R246, [R1+0x538] ;  /* 0x0005380001f67983 */ /* 0x000f280000100a00 */
        /* <DEDUP_REMOVED lines=16> */
[----:B---3--:R-:W-:Y:S04]  /*1d120*/  LDGSTS.E [R139+0x6200], desc[UR22][R6.64], P5 ;  /* 0x06200000068b7fae */ /* 0x008fe8000a9a1016 */
[----:B------:R-:W-:Y:S01]  /*1d130*/  LDGSTS.E [R139+0x6600], desc[UR22][R16.64], P5 ;  /* 0x06600000108b7fae */ /* 0x000fe2000a9a1016 */
[----:B------:R-:W-:-:S03]  /*1d140*/  VIADD R140, R140, UR9 ;  /* 0x000000098c8c7c36 */ /* 0x000fc60008000000 */
[----:B------:R-:W-:Y:S04]  /*1d150*/  LDGSTS.E [R139+0x6a00], desc[UR22][R14.64], P5 ;  /* 0x06a000000e8b7fae */ /* 0x000fe8000a9a1016 */
[----:B------:R-:W3:Y:S04]  /*1d160*/  LDL.64 R6, [R1+0x550] ;  /* 0x0005500001067983 */ /* 0x000ee80000100a00 */
[----:B------:R-:W-:Y:S04]  /*1d170*/  LDGSTS.E [R139+0x6e00], desc[UR22][R242.64], P5 ;  /* 0x06e00000f28b7fae */ /* 0x000fe8000a9a1016 */
[----:B------:R-:W-:Y:S04]  /*1d180*/  LDGSTS.E [R139+0x7200], desc[UR22][R12.64], P5 ;  /* 0x072000000c8b7fae */ /* 0x000fe8000a9a1016 */
[----:B------:R-:W-:Y:S04]  /*1d190*/  LDGSTS.E [R139+0x7600], desc[UR22][R10.64], P5 ;  /* 0x076000000a8b7fae */ /* 0x000fe8000a9a1016 */
[----:B------:R-:W3:Y:S04]  /*1d1a0*/  LDL.64 R242, [R1+0x558] ;  /* 0x0005580001f27983 */ /* 0x000ee80000100a00 */
[----:B------:R-:W-:Y:S04]  /*1d1b0*/  LDGSTS.E [R139+0x7a00], desc[UR22][R244.64], P5 ;  /* 0x07a00000f48b7fae */ /* 0x000fe8000a9a1016 */
[----:B----4-:R-:W-:Y:S04]  /*1d1c0*/  LDGSTS.E [R139+0x7e00], desc[UR22][R248.64], P5 ;  /* 0x07e00000f88b7fae */ /* 0x010fe8000a9a1016 */
[----:B------:R-:W4:Y:S04]  /*1d1d0*/  LDL.64 R244, [R1+0x560] ;  /* 0x0005600001f47983 */ /* 0x000f280000100a00 */
[----:B------:R-:W4:Y:S04]  /*1d1e0*/  LDL.64 R248, [R1+0x568] ;  /* 0x0005680001f87983 */ /* 0x000f280000100a00 */
[----:B------:R-:W-:Y:S04]  /*1d1f0*/  LDGSTS.E [R140+0x280], desc[UR22][R8.64], P5 ;  /* 0x00280000088c7fae */ /* 0x000fe8000a9a1016 */
[----:B------:R1:W-:Y:S04]  /*1d200*/  STL.64 [R1+0x1500], R138 ;  /* 0x0015008a01007387 */ /* 0x0003e80000100a00 */
[----:B------:R-:W-:Y:S04]  /*1d210*/  LDGSTS.E [R140+0x680], desc[UR22][R246.64], P5 ;  /* 0x00680000f68c7fae */ /* 0x000fe8000a9a1016 */
[----:B------:R-:W4:Y:S04]  /*1d220*/  LDL.64 R136, [R1+0x580] ;  /* 0x0005800001887983 */ /* 0x000f280000100a00 */
[----:B-1----:R-:W4:Y:S04]  /*1d230*/  LDL.64 R138, [R1+0x578] ;  /* 0x00057800018a7983 */ /* 0x002f280000100a00 */
        /* <DEDUP_REMOVED lines=18> */
[----:B------:R-:W2:Y:S04]  /*1d360*/  LDL.64 R250, [R1+0x5d8] ;  /* 0x0005d80001fa7983 */ /* 0x000ea80000100a00 */
[----:B------:R-:W-:Y:S04]  /*1d370*/  LDGSTS.E [R140+0xe80], desc[UR22][R4.64], P5 ;  /* 0x00e80000048c7fae */ /* 0x000fe8000a9a1016 */
[----:B------:R-:W2:Y:S04]  /*1d380*/  LDL.64 R4, [R1+0x5e0] ;  /* 0x0005e00001047983 */ /* 0x000ea80000100a00 */
[----:B---3--:R-:W-:Y:S04]  /*1d390*/  LDGSTS.E [R140+0x1280], desc[UR22][R6.64], P5 ;  /* 0x01280000068c7fae */ /* 0x008fe8000a9a1016 */
[----:B------:R-:W3:Y:S04]  /*1d3a0*/  LDL.64 R6, [R1+0x5f8] ;  /* 0x0005f80001067983 */ /* 0x000ee80000100a00 */
[----:B------:R-:W-:Y:S04]  /*1d3b0*/  LDGSTS.E [R140+0x1680], desc[UR22][R242.64], P5 ;  /* 0x01680000f28c7fae */ /* 0x000fe8000a9a1016 */
[----:B------:R-:W3:Y:S04]  /*1d3c0*/  LDL.64 R242, [R1+0x618] ;  /* 0x0006180001f27983 */ /* 0x000ee80000100a00 */
[----:B----4-:R-:W-:Y:S04]  /*1d3d0*/  LDGSTS.E [R140+0x1a80], desc[UR22][R244.64], P5 ;  /* 0x01a80000f48c7fae */ /* 0x010fe8000a9a1016 */
[----:B------:R-:W-:Y:S04]  /*1d3e0*/  LDGSTS.E [R140+0x1e80], desc[UR22][R248.64], P5 ;  /* 0x01e80000f88c7fae */ /* 0x000fe8000a9a1016 */
[----:B------:R-:W4:Y:S04]  /*1d3f0*/  LDL.64 R244, [R1+0x628] ;  /* 0x0006280001f47983 */ /* 0x000f280000100a00 */
[----:B------:R-:W4:Y:S04]  /*1d400*/  LDL.64 R248, [R1+0x630] ;  /* 0x0006300001f87983 */ /* 0x000f280000100a00 */
        /* <DEDUP_REMOVED lines=13> */
[----:B------:R-:W-:Y:S01]  /*1d4e0*/  LDGSTS.E [R140+0x5280], desc[UR22][R20.64], P5 ;  /* 0x05280000148c7fae */ /* 0x000fe2000a9a1016 */
        /* <DEDUP_REMOVED lines=16> */
[----:B------:R-:W-:Y:S04]  /*1d5f0*/  LDGSTS.E [R140+0x5e80], desc[UR22][R18.64], P5 ;  /* 0x05e80000128c7fae */ /* 0x000fe8000a9a1016 */
[----:B------:R-:W-:Y:S04]  /*1d600*/  LDGSTS.E [R140+0x6280], desc[UR22][R16.64], P5 ;  /* 0x06280000108c7fae */ /* 0x000fe8000a9a1016 */
[----:B------:R-:W2:Y:S04]  /*1d610*/  LDL.64 R4, [R1+0x648] ;  /* 0x0006480001047983 */ /* 0x000ea80000100a00 */
[----:B---3--:R-:W-:Y:S04]  /*1d620*/  LDGSTS.E [R140+0x6680], desc[UR22][R6.64], P5 ;  /* 0x06680000068c7fae */ /* 0x008fe8000a9a1016 */
[----:B------:R-:W-:Y:S04]  /*1d630*/  LDGSTS.E [R140+0x6a80], desc[UR22][R14.64], P5 ;  /* 0x06a800000e8c7fae */ /* 0x000fe8000a9a1016 */
[----:B------:R-:W-:Y:S04]  /*1d640*/  LDGSTS.E [R140+0x6e80], desc[UR22][R12.64], P5 ;  /* 0x06e800000c8c7fae */ /* 0x000fe8000a9a1016 */
[----:B------:R-:W3:Y:S04]  /*1d650*/  LDL.64 R6, [R1+0x650] ;  /* 0x0006500001067983 */ /* 0x000ee80000100a00 */
[----:B------:R-:W-:Y:S04]  /*1d660*/  LDGSTS.E [R140+0x7280], desc[UR22][R8.64], P5 ;  /* 0x07280000088c7fae */ /* 0x000fe8000a9a1016 */
[----:B------:R-:W-:Y:S04]  /*1d670*/  LDGSTS.E [R140+0x7680], desc[UR22][R242.64], P5 ;  /* 0x07680000f28c7fae */ /* 0x000fe8000a9a1016 */
[----:B------:R-:W-:Y:S04]  /*1d680*/  LDGSTS.E [R140+0x7a80], desc[UR22][R10.64], P5 ;  /* 0x07a800000a8c7fae */ /* 0x000fe8000a9a1016 */
[----:B------:R-:W3:Y:S04]  /*1d690*/  LDL.64 R8, [R1+0x658] ;  /* 0x0006580001087983 */ /* 0x000ee80000100a00 */
[----:B----4-:R-:W-:Y:S04]  /*1d6a0*/  LDGSTS.E [R140+0x7e80], desc[UR22][R244.64], P5 ;  /* 0x07e80000f48c7fae */ /* 0x010fe8000a9a1016 */
        /* <DEDUP_REMOVED lines=18> */
[----:B----4-:R-:W-:Y:S04]  /*1d7d0*/  LDGSTS.E [R141+0x1b00], desc[UR22][R242.64], P5 ;  /* 0x01b00000f28d7fae */ /* 0x010fe8000a9a1016 */
        /* <DEDUP_REMOVED lines=15> */
[----:B------:R-:W-:Y:S04]  /*1d8d0*/  LDGSTS.E [R141+0x4f00], desc[UR22][R20.64], P5 ;  /* 0x04f00000148d7fae */ /* 0x000fe8000a9a1016 */
[----:B------:R-:W-:Y:S04]  /*1d8e0*/  LDGSTS.E [R141+0x5300], desc[UR22][R244.64], P5 ;  /* 0x05300000f48d7fae */ /* 0x000fe8000a9a1016 */
[----:B------:R-:W-:Y:S04]  /*1d8f0*/  LDGSTS.E [R141+0x5700], desc[UR22][R246.64], P5 ;  /* 0x05700000f68d7fae */ /* 0x000fe8000a9a1016 */
[----:B------:R-:W-:Y:S04]  /*1d900*/  LDGSTS.E [R141+0x5b00], desc[UR22][R18.64], P5 ;  /* 0x05b00000128d7fae */ /* 0x000fe8000a9a1016 */
[----:B------:R-:W-:Y:S04]  /*1d910*/  LDGSTS.E [R141+0x5f00], desc[UR22][R16.64], P5 ;  /* 0x05f00000108d7fae */ /* 0x000fe8000a9a1016 */
[----:B------:R-:W4:Y:S04]  /*1d920*/  LDL.64 R244, [R1+0x780] ;  /* 0x0007800001f47983 */ /* 0x000f280000100a00 */
[----:B------:R-:W4:Y:S04]  /*1d930*/  LDL.64 R246, [R1+0x790] ;  /* 0x0007900001f67983 */ /* 0x000f280000100a00 */
[----:B--2---:R-:W-:Y:S04]  /*1d940*/  LDGSTS.E [R141+0x6300], desc[UR22][R250.64], P5 ;  /* 0x06300000fa8d7fae */ /* 0x004fe8000a9a1016 */
[----:B------:R-:W-:Y:S04]  /*1d950*/  LDGSTS.E [R141+0x6700], desc[UR22][R14.64], P5 ;  /* 0x067000000e8d7fae */ /* 0x000fe8000a9a1016 */
[----:B------:R-:W-:Y:S04]  /*1d960*/  LDGSTS.E [R141+0x6b00], desc[UR22][R12.64], P5 ;  /* 0x06b000000c8d7fae */ /* 0x000fe8000a9a1016 */
[----:B------:R-:W2:Y:S04]  /*1d970*/  LDL.64 R250, [R1+0x7a0] ;  /* 0x0007a00001fa7983 */ /* 0x000ea80000100a00 */
[----:B------:R-:W-:Y:S04]  /*1d980*/  LDGSTS.E [R141+0x6f00], desc[UR22][R4.64], P5 ;  /* 0x06f00000048d7fae */ /* 0x000fe8000a9a1016 */
[----:B------:R-:W2:Y:S04]  /*1d990*/  LDL.64 R4, [R1+0x7b0] ;  /* 0x0007b00001047983 */ /* 0x000ea80000100a00 */
[----:B---3--:R-:W-:Y:S01]  /*1d9a0*/  LDGSTS.E [R141+0x7300], desc[UR22][R6.64], P5 ;  /* 0x07300000068d7fae */ /* 0x008fe2000a9a1016 */
[----:B------:R-:W-:-:S03]  /*1d9b0*/  IADD3 R142, PT, PT, R142, UR9, RZ ;  /* 0x000000098e8e7c10 */ /* 0x000fc6000fffe0ff */
[----:B------:R-:W-:Y:S04]  /*1d9c0*/  LDGSTS.E [R141+0x7700], desc[UR22][R10.64], P5 ;  /* 0x077000000a8d7fae */ /* 0x000fe8000a9a1016 */
[----:B------:R-:W3:Y:S04]  /*1d9d0*/  LDL.64 R6, [R1+0x7c0] ;  /* 0x0007c00001067983 */ /* 0x000ee80000100a00 */
[----:B------:R1:W-:Y:S04]  /*1d9e0*/  STL.64 [R1+0x13f8], R140 ;  /* 0x0013f88c01007387 */ /* 0x0003e80000100a00 */
        /* <DEDUP_REMOVED lines=9> */
[----:B----4-:R-:W-:Y:S04]  /*1da80*/  LDGSTS.E [R141+0x7b00], desc[UR22][R8.64], P5 ;  /* 0x07b00000088d7fae */ /* 0x010fe8000a9a1016 */
[----:B------:R-:W4:Y:S04]  /*1da90*/  LDL.64 R20, [R1+0x840] ;  /* 0x0008400001147983 */ /* 0x000f280000100a00 */
        /* <DEDUP_REMOVED lines=12> */
[----:B------:R-:W-:Y:S04]  /*1db60*/  LDGSTS.E [R142+0xb80], desc[UR22][R246.64], P5 ;  /* 0x00b80000f68e7fae */ /* 0x000fe8000a9a1016 */
[----:B------:R-:W4:Y:S04]  /*1db70*/  LDL.64 R244, [R1+0x8d8] ;  /* 0x0008d80001f47983 */ /* 0x000f280000100a00 */
[----:B------:R-:W4:Y:S04]  /*1db80*/  LDL.64 R242, [R1+0x8e8] ;  /* 0x0008e80001f27983 */ /* 0x000f280000100a00 */
[----:B------:R-:W4:Y:S04]  /*1db90*/  LDL.64 R246, [R1+0x8e0] ;  /* 0x0008e00001f67983 */ /* 0x000f280000100a00 */
[----:B-1----:R-:W4:Y:S04]  /*1dba0*/  LDL.64 R140, [R1+0x918] ;  /* 0x00091800018c7983 */ /* 0x002f280000100a00 */
[----:B--2---:R-:W-:Y:S04]  /*1dbb0*/  LDGSTS.E [R142+0xf80], desc[UR22][R250.64], P5 ;  /* 0x00f80000fa8e7fae */ /* 0x004fe8000a9a1016 */
[----:B------:R-:W2:Y:S04]  /*1dbc0*/  LDL.64 R250, [R1+0x968] ;  /* 0x0009680001fa7983 */ /* 0x000ea80000100a00 */
[----:B------:R-:W-:Y:S04]  /*1dbd0*/  LDGSTS.E [R142+0x1380], desc[UR22][R4.64], P5 ;  /* 0x01380000048e7fae */ /* 0x000fe8000a9a1016 */
[----:B------:R-:W2:Y:S04]  /*1dbe0*/  LDL.64 R4, [R1+0x8f8] ;  /* 0x0008f80001047983 */ /* 0x000ea80000100a00 */
[----:B---3--:R-:W-:Y:S04]  /*1dbf0*/  LDGSTS.E [R142+0x1780], desc[UR22][R6.64], P5 ;  /* 0x01780000068e7fae */ /* 0x008fe8000a9a1016 */
[----:B------:R-:W-:Y:S04]  /*1dc00*/  LDGSTS.E [R142+0x1b80], desc[UR22][R38.64], P5 ;  /* 0x01b80000268e7fae */ /* 0x000fe8000a9a1016 */
[----:B------:R-:W3:Y:S04]  /*1dc10*/  LDL.64 R6, [R1+0x908] ;  /* 0x0009080001067983 */ /* 0x000ee80000100a00 */
[----:B------:R-:W-:Y:S04]  /*1dc20*/  LDGSTS.E [R142+0x1f80], desc[UR22][R36.64], P5 ;  /* 0x01f80000248e7fae */ /* 0x000fe8000a9a1016 */
[----:B------:R-:W-:Y:S04]  /*1dc30*/  LDGSTS.E [R142+0x2380], desc[UR22][R34.64], P5 ;  /* 0x02380000228e7fae */ /* 0x000fe8000a9a1016 */
[----:B------:R-:W3:Y:S04]  /*1dc40*/  LDL.LU.64 R38, [R1+0x15c0] ;  /* 0x0015c00001267983 */ /* 0x000ee80000300a00 */
        /* <DEDUP_REMOVED lines=12> */
[----:B----4-:R-:W-:Y:S04]  /*1dd10*/  LDGSTS.E [R142+0x3f80], desc[UR22][R20.64], P5 ;  /* 0x03f80000148e7fae */ /* 0x010fe8000a9a1016 */
[----:B------:R-:W4:Y:S04]  /*1dd20*/  LDL.LU.64 R24, [R1+0x1588] ;  /* 0x0015880001187983 */ /* 0x000f280000300a00 */
[----:B------:R-:W-:Y:S04]  /*1dd30*/  LDGSTS.E [R142+0x4380], desc[UR22][R18.64], P5 ;  /* 0x04380000128e7fae */ /* 0x000fe8000a9a1016 */
[----:B------:R-:W4:Y:S04]  /*1dd40*/  LDL.LU.64 R22, [R1+0x1580] ;  /* 0x0015800001167983 */ /* 0x000f280000300a00 */
[----:B------:R-:W-:Y:S04]  /*1dd50*/  LDGSTS.E [R142+0x4780], desc[UR22][R16.64], P5 ;  /* 0x04780000108e7fae */ /* 0x000fe8000a9a1016 */
[----:B------:R-:W4:Y:S04]  /*1dd60*/  LDL.LU.64 R20, [R1+0x1578] ;  /* 0x0015780001147983 */ /* 0x000f280000300a00 */
[----:B------:R-:W-:Y:S04]  /*1dd70*/  LDGSTS.E [R142+0x4b80], desc[UR22][R248.64], P5 ;  /* 0x04b80000f88e7fae */ /* 0x000fe8000a9a1016 */
[----:B------:R-:W4:Y:S04]  /*1dd80*/  LDL.LU.64 R18, [R1+0x1570] ;  /* 0x0015700001127983 */ /* 0x000f280000300a00 */
[----:B------:R1:W-:Y:S04]  /*1dd90*/  LDGSTS.E [R142+0x4f80], desc[UR22][R136.64], P5 ;  /* 0x04f80000888e7fae */ /* 0x0003e8000a9a1016 */
[----:B------:R-:W4:Y:S04]  /*1dda0*/  LDL.LU.64 R16, [R1+0x1568] ;  /* 0x0015680001107983 */ /* 0x000f280000300a00 */
[----:B------:R-:W-:Y:S04]  /*1ddb0*/  LDGSTS.E [R142+0x5380], desc[UR22][R14.64], P5 ;  /* 0x053800000e8e7fae */ /* 0x000fe8000a9a1016 */
[----:B------:R-:W4:Y:S01]  /*1ddc0*/  LDL.LU.64 R248, [R1+0x98] ;  /* 0x0000980001f87983 */ /* 0x000f220000300a00 */
[----:B-1----:R-:W1:Y:S03]  /*1ddd0*/  LDC R136, c[0x0][0x3a0] ;  /* 0x0000e800ff887b82 */ /* 0x002e660000000800 */
[----:B------:R-:W-:Y:S04]  /*1dde0*/  LDGSTS.E [R142+0x5780], desc[UR22][R12.64], P5 ;  /* 0x057800000c8e7fae */ /* 0x000fe8000a9a1016 */
        /* <DEDUP_REMOVED lines=10> */
[----:B------:R-:W-:Y:S01]  /*1de90*/  LDGSTS.E [R142+0x6f80], desc[UR22][R242.64], P5 ;  /* 0x06f80000f28e7fae */ /* 0x000fe2000a9a1016 */
[----:B-1----:R-:W1:Y:S03]  /*1dea0*/  LDC R245, c[0x0][0x3a0] ;  /* 0x0000e800fff57b82 */ /* 0x002e660000000800 */
[----:B------:R-:W4:Y:S01]  /*1deb0*/  LDL.LU.64 R246, [R1+0x88] ;  /* 0x0000880001f67983 */ /* 0x000f220000300a00 */
[----:B------:R-:W-:-:S04]  /*1dec0*/  ISETP.GE.U32.AND P2, PT, R0, 0x7ffffefe, PT ;  /* 0x7ffffefe0000780c */ /* 0x000fc80003f46070 */
[----:B------:R-:W1:Y:S01]  /*1ded0*/  LDC R244, c[0x0][0x3a0] ;  /* 0x0000e800fff47b82 */ /* 0x000e620000000800 */
[----:B------:R-:W4:Y:S04]  /*1dee0*/  LDL.LU.64 R242, [R1+0x1540] ;  /* 0x0015400001f27983 */ /* 0x000f280000300a00 */
[----:B--2---:R-:W-:Y:S04]  /*1def0*/  LDGSTS.E [R142+0x7380], desc[UR22][R4.64], P5 ;  /* 0x07380000048e7fae */ /* 0x004fe8000a9a1016 */
[----:B------:R-:W2:Y:S04]  /*1df00*/  LDL.LU.64 R4, [R1+0x1538] ;  /* 0x0015380001047983 */ /* 0x000ea80000300a00 */
[----:B---3--:R3:W-:Y:S04]  /*1df10*/  LDGSTS.E [R142+0x7780], desc[UR22][R6.64], P5 ;  /* 0x07780000068e7fae */ /* 0x0087e8000a9a1016 */
[----:B------:R-:W-:Y:S04]  /*1df20*/  LDGSTS.E [R142+0x7b80], desc[UR22][R140.64], P5 ;  /* 0x07b800008c8e7fae */ /* 0x000fe8000a9a1016 */
[----:B------:R-:W-:Y:S04]  /*1df30*/  LDGSTS.E [R142+0x7f80], desc[UR22][R250.64], P5 ;  /* 0x07f80000fa8e7fae */ /* 0x000fe8000a9a1016 */
[----:B------:R-:W2:Y:S04]  /*1df40*/  LDL.LU.64 R6, [R1+0x1530] ;  /* 0x0015300001067983 */ /* 0x000ea80000300a00 */
[----:B------:R-:W4:Y:S04]  /*1df50*/  LDL.LU.64 R140, [R1+0x80] ;  /* 0x00008000018c7983 */ /* 0x000f280000300a00 */
[----:B------:R-:W4:Y:S04]  /*1df60*/  LDL.LU.64 R250, [R1+0x78] ;  /* 0x0000780001fa7983 */ /* 0x000f280000300a00 */
[----:B------:R-:W0:Y:S01]  /*1df70*/  LDGDEPBAR ;  /* 0x00000000000079af */ /* 0x000e220000000000 */
[----:B------:R-:W-:Y:S01]  /*1df80*/  VIADD R0, R2, 0xffffff7c ;  /* 0xffffff7c02007836 */ /* 0x000fe20000000000 */
[----:B------:R-:W-:Y:S04]  /*1df90*/  BAR.SYNC.DEFER_BLOCKING 0x0 ;  /* 0x0000000000007b1d */ /* 0x000fe80000010000 */
[----:B------:R-:W-:Y:S01]  /*1dfa0*/  ISETP.GE.U32.AND P5, PT, R0, 0x7ffffefd, PT ;  /* 0x7ffffefd0000780c */ /* 0x000fe20003fa6070 */
[----:B------:R-:W-:-:S02]  /*1dfb0*/  VIADD R0, R136, 0xffffff7b ;  /* 0xffffff7b88007836 */ /* 0x000fc40000000000 */
[----:B--2---:R-:W-:Y:S02]  /*1dfc0*/  IMAD.SHL.U32 R2, R6, 0x80, RZ ;  /* 0x0000008006027824 */ /* 0x004fe400078e00ff */
[----:B---3--:R-:W2:Y:S02]  /*1dfd0*/  LDC R6, c[0x0][0x3a0] ;  /* 0x0000e800ff067b82 */ /* 0x008ea40000000800 */
[----:B------:R-:W-:-:S05]  /*1dfe0*/  IMAD.WIDE R4, R2, 0x4, R4 ;  /* 0x0000000402047825 */ /* 0x000fca00078e0204 */
[----:B------:R4:W-:Y:S04]  /*1dff0*/  STL.64 [R1+0xf48], R4 ;  /* 0x000f480401007387 */ /* 0x0009e80000100a00 */
[----:B------:R-:W-:Y:S01]  /*1e000*/  @!PT LDS RZ, [RZ] ;  /* 0x00000000fffff984 */ /* 0x000fe20000000800 */
[----:B------:R-:W-:Y:S01]  /*1e010*/  @!PT LDS RZ, [RZ] ;  /* 0x00000000fffff984 */ /* 0x000fe20000000800 */
[----:B------:R-:W-:Y:S01]  /*1e020*/  @!PT LDS RZ, [RZ] ;  /* 0x00000000fffff984 */ /* 0x000fe20000000800 */
[----:B------:R4:W-:Y:S04]  /*1e030*/  LDGSTS.E [R252+0x70000], desc[UR22][R4.64], !P6 ;  /* 0x7000000004fc7fae */ /* 0x0009e8000f1a1016 */
[----:B------:R-:W3:Y:S01]  /*1e040*/  LDL.LU.64 R136, [R1+0x70] ;  /* 0x0000700001887983 */ /* 0x000ee20000300a00 */
[----:B----4-:R-:W-:Y:S01]  /*1e050*/  IMAD.WIDE R4, R2, 0x4, R248 ;  /* 0x0000000402047825 */ /* 0x010fe200078e02f8 */
[----:B------:R-:W-:-:S04]  /*1e060*/  ISETP.GE.U32.AND P6, PT, R0, 0x7ffffefc, PT ;  /* 0x7ffffefc0000780c */ /* 0x000fc80003fc6070 */
[----:B------:R4:W-:Y:S01]  /*1e070*/  STL.64 [R1+0xf40], R4 ;  /* 0x000f400401007387 */ /* 0x0009e20000100a00 */
[----:B------:R-:W-:-:S03]  /*1e080*/  IMAD.WIDE R138, R2, 0x4, R138 ;  /* 0x00000004028a7825 */ /* 0x000fc600078e028a */
[----:B------:R-:W3:Y:S01]  /*1e090*/  LDL.LU.64 R248, [R1+0x68] ;  /* 0x0000680001f87983 */ /* 0x000ee20000300a00 */
[----:B-1----:R-:W-:-:S03]  /*1e0a0*/  VIADD R0, R245, 0xffffff7a ;  /* 0xffffff7af5007836 */ /* 0x002fc60000000000 */
[----:B------:R4:W-:Y:S02]  /*1e0b0*/  LDGSTS.E [R252+0x70004], desc[UR22][R4.64], !P3 ;  /* 0x7000400004fc7fae */ /* 0x0009e4000d9a1016 */
[----:B------:R-:W-:Y:S02]  /*1e0c0*/  ISETP.GE.U32.AND P3, PT, R0, 0x7ffffefb, PT ;  /* 0x7ffffefb0000780c */ /* 0x000fe40003f66070 */
[----:B------:R1:W-:Y:S01]  /*1e0d0*/  STL.64 [R1+0xf38], R138 ;  /* 0x000f388a01007387 */ /* 0x0003e20000100a00 */
[----:B------:R-:W-:-:S03]  /*1e0e0*/  IMAD.WIDE R140, R2, 0x4, R140 ;  /* 0x00000004028c7825 */ /* 0x000fc600078e028c */
[----:B------:R1:W-:Y:S01]  /*1e0f0*/  LDGSTS.E [R252+0x70008], desc[UR22][R138.64], !P2 ;  /* 0x700080008afc7fae */ /* 0x0003e2000d1a1016 */
[----:B------:R-:W-:-:S03]  /*1e100*/  VIADD R0, R244, 0xffffff79 ;  /* 0xffffff79f4007836 */ /* 0x000fc60000000000 */
[----:B------:R-:W3:Y:S01]  /*1e110*/  LDL.LU.64 R244, [R1+0x60] ;  /* 0x0000600001f47983 */ /* 0x000ee20000300a00 */
[C---:B------:R-:W-:Y:S01]  /*1e120*/  IMAD.WIDE R250, R2.reuse, 0x4, R250 ;  /* 0x0000000402fa7825 */ /* 0x040fe200078e02fa */
[----:B----4-:R-:W4:Y:S03]  /*1e130*/  LDC R5, c[0x0][0x3a0] ;  /* 0x0000e800ff057b82 */ /* 0x010f260000000800 */
[----:B-1----:R-:W-:-:S05]  /*1e140*/  IMAD.WIDE R138, R2, 0x4, R246 ;  /* 0x00000004028a7825 */ /* 0x002fca00078e02f6 */
[----:B------:R-:W1:Y:S01]  /*1e150*/  LDC R4, c[0x0][0x3a0] ;  /* 0x0000e800ff047b82 */ /* 0x000e620000000800 */
[----:B------:R2:W-:Y:S04]  /*1e160*/  STL.64 [R1+0xf30], R138 ;  /* 0x000f308a01007387 */ /* 0x0005e80000100a00 */
[----:B------:R2:W-:Y:S04]  /*1e170*/  LDGSTS.E [R252+0x7000c], desc[UR22][R138.64], !P5 ;  /* 0x7000c0008afc7fae */ /* 0x0005e8000e9a1016 */
[----:B------:R-:W3:Y:S04]  /*1e180*/  LDL.LU.64 R246, [R1+0x58] ;  /* 0x0000580001f67983 */ /* 0x000ee80000300a00 */
[----:B------:R2:W-:Y:S04]  /*1e190*/  STL.64 [R1+0xf28], R140 ;  /* 0x000f288c01007387 */ /* 0x0005e80000100a00 */
[----:B------:R-:W-:Y:S01]  /*1e1a0*/  LDGSTS.E [R252+0x70010], desc[UR22][R140.64], !P6 ;  /* 0x700100008cfc7fae */ /* 0x000fe2000f1a1016 */
[----:B--2---:R-:W2:Y:S03]  /*1e1b0*/  LDC R138, c[0x0][0x3a0] ;  /* 0x0000e800ff8a7b82 */ /* 0x004ea60000000800 */
[----:B------:R-:W-:Y:S04]  /*1e1c0*/  LDGSTS.E [R252+0x70014], desc[UR22][R250.64], !P3 ;  /* 0x70014000fafc7fae */ /* 0x000fe8000d9a1016 */
[----:B------:R-:W3:Y:S04]  /*1e1d0*/  LDL.LU.64 R140, [R1+0x50] ;  /* 0x00005000018c7983 */ /* 0x000ee80000300a00 */
[----:B------:R4:W-:Y:S04]  /*1e1e0*/  STL.64 [R1+0xf20], R250 ;  /* 0x000f20fa01007387 */ /* 0x0009e80000100a00 */
[----:B----4-:R-:W4:Y:S01]  /*1e1f0*/  LDL.LU.64 R250, [R1+0x48] ;  /* 0x0000480001fa7983 */ /* 0x010f220000300a00 */
[----:B------:R-:W-:-:S02]  /*1e200*/  ISETP.GE.U32.AND P2, PT, R0, 0x7ffffefa, PT ;  /* 0x7ffffefa0000780c */ /* 0x000fc40003f46070 */
[----:B------:R-:W-:Y:S02]  /*1e210*/  IADD3 R0, PT, PT, R6, -0x88, RZ ;  /* 0xffffff7806007810 */ /* 0x000fe40007ffe0ff */
[----:B------:R-:W3:Y:S02]  /*1e220*/  LDC R6, c[0x0][0x3a0] ;  /* 0x0000e800ff067b82 */ /* 0x000ee40000000800 */
[----:B------:R-:W-:Y:S01]  /*1e230*/  ISETP.GE.U32.AND P5, PT, R0, 0x7ffffef9, PT ;  /* 0x7ffffef90000780c */ /* 0x000fe20003fa6070 */
[----:B------:R-:W-:-:S05]  /*1e240*/  VIADD R0, R5, 0xffffff77 ;  /* 0xffffff7705007836 */ /* 0x000fca0000000000 */
[----:B------:R-:W3:Y:S01]  /*1e250*/  LDC R5, c[0x0][0x3a0] ;  /* 0x0000e800ff057b82 */ /* 0x000ee20000000800 */
[----:B------:R-:W-:Y:S01]  /*1e260*/  ISETP.GE.U32.AND P6, PT, R0, 0x7ffffef8, PT ;  /* 0x7ffffef80000780c */ /* 0x000fe20003fc6070 */
[----:B-1----:R-:W-:-:S06]  /*1e270*/  VIADD R0, R4, 0xffffff76 ;  /* 0xffffff7604007836 */ /* 0x002fcc0000000000 */
[----:B------:R-:W1:Y:S01]  /*1e280*/  LDC R4, c[0x0][0x3a0] ;  /* 0x0000e800ff047b82 */ /* 0x000e620000000800 */
[----:B------:R-:W-:Y:S01]  /*1e290*/  ISETP.GE.U32.AND P3, PT, R0, 0x7ffffef7, PT ;  /* 0x7ffffef70000780c */ /* 0x000fe20003f66070 */
[----:B--2---:R-:W-:Y:S02]  /*1e2a0*/  VIADD R0, R138, 0xffffff75 ;  /* 0xffffff758a007836 */ /* 0x004fe40000000000 */
[----:B---3--:R-:W-:-:S05]  /*1e2b0*/  IMAD.WIDE R136, R2, 0x4, R136 ;  /* 0x0000000402887825 */ /* 0x008fca00078e0288 */
[----:B------:R2:W-:Y:S04]  /*1e2c0*/  STL.64 [R1+0xf18], R136 ;  /* 0x000f188801007387 */ /* 0x0005e80000100a00 */
[----:B------:R2:W-:Y:S01]  /*1e2d0*/  LDGSTS.E [R252+0x70018], desc[UR22][R136.64], !P2 ;  /* 0x7001800088fc7fae */ /* 0x0005e2000d1a1016 */
[----:B------:R-:W-:Y:S01]  /*1e2e0*/  ISETP.GE.U32.AND P2, PT, R0, 0x7ffffef6, PT ;  /* 0x7ffffef60000780c */ /* 0x000fe20003f46070 */
[----:B------:R-:W-:Y:S02]  /*1e2f0*/  VIADD R0, R6, 0xffffff74 ;  /* 0xffffff7406007836 */ /* 0x000fe40000000000 */
[----:B------:R-:W3:Y:S01]  /*1e300*/  LDL.LU.64 R138, [R1+0x40] ;  /* 0x00004000018a7983 */ /* 0x000ee20000300a00 */
[----:B------:R-:W4:Y:S01]  /*1e310*/  LDC R6, c[0x0][0x3a0] ;  /* 0x0000e800ff067b82 */ /* 0x000f220000000800 */
[----:B--2---:R-:W-:-:S07]  /*1e320*/  IMAD.WIDE R136, R2, 0x4, R248 ;  /* 0x0000000402887825 */ /* 0x004fce00078e02f8 */
[----:B------:R-:W2:Y:S01]  /*1e330*/  LDC R248, c[0x0][0x3a0] ;  /* 0x0000e800fff87b82 */ /* 0x000ea20000000800 */
[----:B------:R-:W-:Y:S01]  /*1e340*/  LDGSTS.E [R252+0x7001c], desc[UR22][R136.64], !P5 ;  /* 0x7001c00088fc7fae */ /* 0x000fe2000e9a1016 */
[----:B------:R-:W-:Y:S01]  /*1e350*/  ISETP.GE.U32.AND P5, PT, R0, 0x7ffffef5, PT ;  /* 0x7ffffef50000780c */ /* 0x000fe20003fa6070 */
[----:B------:R-:W-:Y:S02]  /*1e360*/  VIADD R0, R5, 0xffffff73 ;  /* 0xffffff7305007836 */ /* 0x000fe40000000000 */
[----:B------:R1:W-:Y:S03]  /*1e370*/  STL.64 [R1+0xf10], R136 ;  /* 0x000f108801007387 */ /* 0x0003e60000100a00 */
[----:B------:R-:W2:Y:S01]  /*1e380*/  LDC R5, c[0x0][0x3a0] ;  /* 0x0000e800ff057b82 */ /* 0x000ea20000000800 */
[----:B------:R-:W-:-:S05]  /*1e390*/  IMAD.WIDE R244, R2, 0x4, R244 ;  /* 0x0000000402f47825 */ /* 0x000fca00078e02f4 */
[----:B------:R-:W-:Y:S04]  /*1e3a0*/  LDGSTS.E [R252+0x70020], desc[UR22][R244.64], !P6 ;  /* 0x70020000f4fc7fae */ /* 0x000fe8000f1a1016 */
[----:B-1----:R-:W3:Y:S01]  /*1e3b0*/  LDL.LU.64 R136, [R1+0x38] ;  /* 0x0000380001887983 */ /* 0x002ee20000300a00 */
[----:B------:R-:W-:-:S03]  /*1e3c0*/  ISETP.GE.U32.AND P6, PT, R0, 0x7ffffef4, PT ;  /* 0x7ffffef40000780c */ /* 0x000fc60003fc6070 */
[----:B------:R1:W-:Y:S01]  /*1e3d0*/  STL.64 [R1+0xf08], R244 ;  /* 0x000f08f401007387 */ /* 0x0003e20000100a00 */
[----:B------:R-:W-:Y:S02]  /*1e3e0*/  IADD3 R0, PT, PT, R4, -0x8e, RZ ;  /* 0xffffff7204007810 */ /* 0x000fe40007ffe0ff */
[----:B------:R-:W3:Y:S01]  /*1e3f0*/  LDC R4, c[0x0][0x3a0] ;  /* 0x0000e800ff047b82 */ /* 0x000ee20000000800 */
[C---:B------:R-:W-:Y:S01]  /*1e400*/  IMAD.WIDE R246, R2.reuse, 0x4, R246 ;  /* 0x0000000402f67825 */ /* 0x040fe200078e02f6 */
[----:B-1----:R-:W3:Y:S04]  /*1e410*/  LDL.LU.64 R244, [R1+0x30] ;  /* 0x0000300001f47983 */ /* 0x002ee80000300a00 */
[----:B------:R1:W-:Y:S04]  /*1e420*/  STL.64 [R1+0xf00], R246 ;  /* 0x000f00f601007387 */ /* 0x0003e80000100a00 */
[----:B------:R-:W-:Y:S01]  /*1e430*/  LDGSTS.E [R252+0x70024], desc[UR22][R246.64], !P3 ;  /* 0x70024000f6fc7fae */ /* 0x000fe2000d9a1016 */
[----:B------:R-:W-:-:S03]  /*1e440*/  IMAD.WIDE R140, R2, 0x4, R140 ;  /* 0x00000004028c7825 */ /* 0x000fc600078e028c */
[----:B-1----:R-:W3:Y:S01]  /*1e450*/  LDL.LU.64 R246, [R1+0x28] ;  /* 0x0000280001f67983 */ /* 0x002ee20000300a00 */
[----:B------:R-:W-:-:S03]  /*1e460*/  ISETP.GE.U32.AND P3, PT, R0, 0x7ffffef3, PT ;  /* 0x7ffffef30000780c */ /* 0x000fc60003f66070 */
[----:B------:R4:W-:Y:S04]  /*1e470*/  STL.64 [R1+0xef8], R140 ;  /* 0x000ef88c01007387 */ /* 0x0009e80000100a00 */
[----:B------:R4:W-:Y:S01]  /*1e480*/  LDGSTS.E [R252+0x70028], desc[UR22][R140.64], !P2 ;  /* 0x700280008cfc7fae */ /* 0x0009e2000d1a1016 */
[----:B--2---:R-:W-:-:S03]  /*1e490*/  VIADD R0, R248, 0xffffff71 ;  /* 0xffffff71f8007836 */ /* 0x004fc60000000000 */
[----:B------:R-:W2:Y:S01]  /*1e4a0*/  LDL.LU.64 R248, [R1+0x20] ;  /* 0x0000200001f87983 */ /* 0x000ea20000300a00 */
[----:B----4-:R-:W-:-:S05]  /*1e4b0*/  IMAD.WIDE R140, R2, 0x4, R250 ;  /* 0x00000004028c7825 */ /* 0x010fca00078e02fa */
[----:B------:R1:W-:Y:S04]  /*1e4c0*/  STL.64 [R1+0xef0], R140 ;  /* 0x000ef08c01007387 */ /* 0x0003e80000100a00 */
[----:B------:R-:W4:Y:S01]  /*1e4d0*/  LDL.LU.64 R250, [R1+0x18] ;  /* 0x0000180001fa7983 */ /* 0x000f220000300a00 */
[----:B------:R-:W-:Y:S01]  /*1e4e0*/  ISETP.GE.U32.AND P2, PT, R0, 0x7ffffef2, PT ;  /* 0x7ffffef20000780c */ /* 0x000fe20003f46070 */
[----:B------:R-:W-:Y:S02]  /*1e4f0*/  VIADD R0, R6, 0xffffff70 ;  /* 0xffffff7006007836 */ /* 0x000fe40000000000 */
[----:B------:R1:W-:Y:S01]  /*1e500*/  LDGSTS.E [R252+0x7002c], desc[UR22][R140.64], !P5 ;  /* 0x7002c0008cfc7fae */ /* 0x0003e2000e9a1016 */
[----:B------:R-:W1:Y:S02]  /*1e510*/  LDC R6, c[0x0][0x3a0] ;  /* 0x0000e800ff067b82 */ /* 0x000e640000000800 */
[----:B------:R-:W-:Y:S01]  /*1e520*/  ISETP.GE.U32.AND P5, PT, R0, 0x7ffffef1, PT ;  /* 0x7ffffef10000780c */ /* 0x000fe20003fa6070 */
[----:B------:R-:W-:-:S05]  /*1e530*/  VIADD R0, R5, 0xffffff6f ;  /* 0xffffff6f05007836 */ /* 0x000fca0000000000 */
[----:B------:R-:W1:Y:S01]  /*1e540*/  LDC R5, c[0x0][0x3a0] ;  /* 0x0000e800ff057b82 */ /* 0x000e620000000800 */
[----:B---3--:R-:W-:-:S05]  /*1e550*/  IMAD.WIDE R138, R2, 0x4, R138 ;  /* 0x00000004028a7825 */ /* 0x008fca00078e028a */
[----:B------:R3:W-:Y:S01]  /*1e560*/  LDGSTS.E [R252+0x70030], desc[UR22][R138.64], !P6 ;  /* 0x700300008afc7fae */ /* 0x0007e2000f1a1016 */
[----:B------:R-:W-:Y:S01]  /*1e570*/  ISETP.GE.U32.AND P6, PT, R0, 0x7ffffef0, PT ;  /* 0x7ffffef00000780c */ /* 0x000fe20003fc6070 */
[----:B------:R-:W-:Y:S02]  /*1e580*/  VIADD R0, R4, 0xffffff6e ;  /* 0xffffff6e04007836 */ /* 0x000fe40000000000 */
[----:B------:R1:W-:Y:S01]  /*1e590*/  STL.64 [R1+0xee8], R138 ;  /* 0x000ee88a01007387 */ /* 0x0003e20000100a00 */
[----:B------:R-:W2:Y:S03]  /*1e5a0*/  LDC R4, c[0x0][0x3a0] ;  /* 0x0000e800ff047b82 */ /* 0x000ea60000000800 */
[----:B-1----:R-:W3:Y:S04]  /*1e5b0*/  LDL.LU.64 R140, [R1+0x10] ;  /* 0x00001000018c7983 */ /* 0x002ee80000300a00 */
[----:B------:R-:W3:Y:S01]  /*1e5c0*/  LDL.LU.64 R138, [R1+0x8] ;  /* 0x00000800018a7983 */ /* 0x000ee20000300a00 */
[----:B------:R-:W-:-:S05]  /*1e5d0*/  IMAD.WIDE R136, R2, 0x4, R136 ;  /* 0x0000000402887825 */ /* 0x000fca00078e0288 */
[----:B------:R-:W-:Y:S01]  /*1e5e0*/  LDGSTS.E [R252+0x70034], desc[UR22][R136.64], !P3 ;  /* 0x7003400088fc7fae */ /* 0x000fe2000d9a1016 */
[----:B------:R-:W-:-:S03]  /*1e5f0*/  ISETP.GE.U32.AND P3, PT, R0, 0x7ffffeef, PT ;  /* 0x7ffffeef0000780c */ /* 0x000fc60003f66070 */
[----:B------:R1:W-:Y:S01]  /*1e600*/  STL.64 [R1+0xee0], R136 ;  /* 0x000ee08801007387 */ /* 0x0003e20000100a00 */
[----:B------:R-:W-:-:S03]  /*1e610*/  IMAD.WIDE R244, R2, 0x4, R244 ;  /* 0x0000000402f47825 */ /* 0x000fc600078e02f4 */
[----:B-1----:R-:W3:Y:S04]  /*1e620*/  LDL.LU.64 R136, [R1] ;  /* 0x0000000001887983 */ /* 0x002ee80000300a00 */
[----:B------:R1:W-:Y:S04]  /*1e630*/  STL.64 [R1+0xed8], R244 ;  /* 0x000ed8f401007387 */ /* 0x0003e80000100a00 */
[----:B------:R-:W-:Y:S01]  /*1e640*/  LDGSTS.E [R252+0x70038], desc[UR22][R244.64], !P2 ;  /* 0x70038000f4fc7fae */ /* 0x000fe2000d1a1016 */
[----:B------:R-:W-:-:S03]  /*1e650*/  IMAD.WIDE R246, R2, 0x4, R246 ;  /* 0x0000000402f67825 */ /* 0x000fc600078e02f6 */
[----:B-1----:R-:W3:Y:S04]  /*1e660*/  LDL.LU.64 R244, [R1+0x1528] ;  /* 0x0015280001f47983 */ /* 0x002ee80000300a00 */
[----:B------:R1:W-:Y:S01]  /*1e670*/  STL.64 [R1+0xed0], R246 ;  /* 0x000ed0f601007387 */ /* 0x0003e20000100a00 */
[----:B--2---:R-:W-:-:S03]  /*1e680*/  IMAD.WIDE R248, R2, 0x4, R248 ;  /* 0x0000000402f87825 */ /* 0x004fc600078e02f8 */
[----:B------:R-:W-:Y:S04]  /*1e690*/  LDGSTS.E [R252+0x7003c], desc[UR22][R246.64], !P5 ;  /* 0x7003c000f6fc7fae */ /* 0x000fe8000e9a1016 */
[----:B------:R-:W-:Y:S04]  /*1e6a0*/  LDGSTS.E [R252+0x70040], desc[UR22][R248.64], !P6 ;  /* 0x70040000f8fc7fae */ /* 0x000fe8000f1a1016 */
[----:B-1----:R-:W2:Y:S01]  /*1e6b0*/  LDL.LU.64 R246, [R1+0x1520] ;  /* 0x0015200001f67983 */ /* 0x002ea20000300a00 */
[----:B----4-:R-:W-:-:S03]  /*1e6c0*/  IMAD.WIDE R250, R2, 0x4, R250 ;  /* 0x0000000402fa7825 */ /* 0x010fc600078e02fa */
[----:B------:R1:W-:Y:S04]  /*1e6d0*/  STL.64 [R1+0xec8], R248 ;  /* 0x000ec8f801007387 */ /* 0x0003e80000100a00 */
[----:B------:R-:W-:Y:S04]  /*1e6e0*/  LDGSTS.E [R252+0x70044], desc[UR22][R250.64], !P3 ;  /* 0x70044000fafc7fae */ /* 0x000fe8000d9a1016 */
[----:B-1----:R-:W4:Y:S04]  /*1e6f0*/  LDL.LU.64 R248, [R1+0x1518] ;  /* 0x0015180001f87983 */ /* 0x002f280000300a00 */
[----:B------:R1:W-:Y:S04]  /*1e700*/  STL.64 [R1+0xec0], R250 ;  /* 0x000ec0fa01007387 */ /* 0x0003e80000100a00 */
[----:B-1----:R-:W2:Y:S01]  /*1e710*/  LDL.LU.64 R250, [R1+0x1510] ;  /* 0x0015100001fa7983 */ /* 0x002ea20000300a00 */
[----:B------:R-:W-:-:S02]  /*1e720*/  VIADD R0, R4, 0xffffff6d ;  /* 0xffffff6d04007836 */ /* 0x000fc40000000000 */
[----:B------:R-:W1:Y:S03]  /*1e730*/  LDC R4, c[0x0][0x3a0] ;  /* 0x0000e800ff047b82 */ /* 0x000e660000000800 */
[----:B------:R-:W-:Y:S02]  /*1e740*/  ISETP.GE.U32.AND P2, PT, R0, 0x7ffffeee, PT ;  /* 0x7ffffeee0000780c */ /* 0x000fe40003f46070 */
[----:B------:R-:W-:-:S03]  /*1e750*/  IADD3 R0, PT, PT, R6, -0x94, RZ ;  /* 0xffffff6c06007810 */ /* 0x000fc60007ffe0ff */
[----:B------:R-:W3:Y:S01]  /*1e760*/  LDC R6, c[0x0][0x3a0] ;  /* 0x0000e800ff067b82 */ /* 0x000ee20000000800 */
[----:B------:R-:W-:Y:S01]  /*1e770*/  ISETP.GE.U32.AND P5, PT, R0, 0x7ffffeed, PT ;  /* 0x7ffffeed0000780c */ /* 0x000fe20003fa6070 */
[----:B------:R-:W-:-:S05]  /*1e780*/  VIADD R0, R5, 0xffffff6b ;  /* 0xffffff6b05007836 */ /* 0x000fca0000000000 */
[----:B------:R-:W-:Y:S01]  /*1e790*/  ISETP.GE.U32.AND P6, PT, R0, 0x7ffffeec, PT ;  /* 0x7ffffeec0000780c */ /* 0x000fe20003fc6070 */
[----:B------:R-:W3:Y:S01]  /*1e7a0*/  LDC R5, c[0x0][0x3a0] ;  /* 0x0000e800ff057b82 */ /* 0x000ee20000000800 */
[----:B-1----:R-:W-:-:S07]  /*1e7b0*/  VIADD R0, R4, 0xffffff6a ;  /* 0xffffff6a04007836 */ /* 0x002fce0000000000 */
[----:B------:R-:W1:Y:S01]  /*1e7c0*/  LDC R4, c[0x0][0x3a0] ;  /* 0x0000e800ff047b82 */ /* 0x000e620000000800 */
[----:B------:R-:W-:Y:S01]  /*1e7d0*/  ISETP.GE.U32.AND P3, PT, R0, 0x7ffffeeb, PT ;  /* 0x7ffffeeb0000780c */ /* 0x000fe20003f66070 */
[----:B-1----:R-:W-:-:S06]  /*1e7e0*/  VIADD R0, R4, 0xffffff69 ;  /* 0xffffff6904007836 */ /* 0x002fcc0000000000 */
[----:B------:R-:W1:Y:S01]  /*1e7f0*/  LDC R4, c[0x0][0x3a0] ;  /* 0x0000e800ff047b82 */ /* 0x000e620000000800 */
[----:B------:R-:W-:-:S04]  /*1e800*/  IMAD.WIDE R8, R2, 0x4, R8 ;  /* 0x0000000402087825 */ /* 0x000fc800078e0208 */
[----:B---3--:R-:W-:-:S04]  /*1e810*/  IMAD.WIDE R140, R2, 0x4, R140 ;  /* 0x00000004028c7825 */ /* 0x008fc800078e028c */
[----:B------:R-:W-:Y:S01]  /*1e820*/  IMAD.WIDE R138, R2, 0x4, R138 ;  /* 0x00000004028a7825 */ /* 0x000fe200078e028a */
[----:B------:R-:W-:Y:S04]  /*1e830*/  STL.64 [R1+0xeb8], R140 ;  /* 0x000eb88c01007387 */ /* 0x000fe80000100a00 */
[----:B------:R-:W-:Y:S04]  /*1e840*/  LDGSTS.E [R252+0x70048], desc[UR22][R140.64], !P2 ;  /* 0x700480008cfc7fae */ /* 0x000fe8000d1a1016 */
[----:B------:R3:W-:Y:S04]  /*1e850*/  STL.64 [R1+0xeb0], R138 ;  /* 0x000eb08a01007387 */ /* 0x0007e80000100a00 */
[----:B------:R3:W-:Y:S01]  /*1e860*/  LDGSTS.E [R252+0x7004c], desc[UR22][R138.64], !P5 ;  /* 0x7004c0008afc7fae */ /* 0x0007e2000e9a1016 */
[----:B------:R-:W-:Y:S01]  /*1e870*/  ISETP.GE.U32.AND P2, PT, R0, 0x7ffffeea, PT ;  /* 0x7ffffeea0000780c */ /* 0x000fe20003f46070 */
[----:B------:R-:W-:-:S02]  /*1e880*/  VIADD R0, R6, 0xffffff68 ;  /* 0xffffff6806007836 */ /* 0x000fc40000000000 */
[----:B------:R-:W2:Y:S08]  /*1e890*/  LDC R6, c[0x0][0x3a0] ;  /* 0x0000e800ff067b82 */ /* 0x000eb00000000800 */
[----:B---3--:R-:W3:Y:S01]  /*1e8a0*/  LDC R138, c[0x0][0x3a0] ;  /* 0x0000e800ff8a7b82 */ /* 0x008ee20000000800 */
[----:B------:R-:W-:Y:S01]  /*1e8b0*/  IMAD.WIDE R136, R2, 0x4, R136 ;  /* 0x0000000402887825 */ /* 0x000fe200078e0288 */
[----:B------:R-:W-:-:S03]  /*1e8c0*/  ISETP.GE.U32.AND P5, PT, R0, 0x7ffffee9, PT ;  /* 0x7ffffee90000780c */ /* 0x000fc60003fa6070 */
[----:B------:R-:W-:Y:S01]  /*1e8d0*/  VIADD R0, R5, 0xffffff67 ;  /* 0xffffff6705007836 */ /* 0x000fe20000000000 */
[----:B------:R2:W-:Y:S02]  /*1e8e0*/  STL.64 [R1+0xea8], R136 ;  /* 0x000ea88801007387 */ /* 0x0005e40000100a00 */
[----:B------:R-:W2:Y:S02]  /*1e8f0*/  LDC R5, c[0x0][0x3a0] ;  /* 0x0000e800ff057b82 */ /* 0x000ea40000000800 */
[----:B------:R2:W-:Y:S01]  /*1e900*/  LDGSTS.E [R252+0x70050], desc[UR22][R136.64], !P6 ;  /* 0x7005000088fc7fae */ /* 0x0005e2000f1a1016 */
[----:B------:R-:W-:Y:S02]  /*1e910*/  ISETP.GE.U32.AND P6, PT, R0, 0x7ffffee8, PT ;  /* 0x7ffffee80000780c */ /* 0x000fe40003fc6070 */
[----:B-1----:R-:W-:-:S03]  /*1e920*/  IADD3 R0, PT, PT, R4, -0x9a, RZ ;  /* 0xffffff6604007810 */ /* 0x002fc60007ffe0ff */
[----:B------:R-:W1:Y:S01]  /*1e930*/  LDC R4, c[0x0][0x3a0] ;  /* 0x0000e800ff047b82 */ /* 0x000e620000000800 */
[----:B--2---:R-:W-:-:S05]  /*1e940*/  IMAD.WIDE R136, R2, 0x4, R250 ;  /* 0x0000000402887825 */ /* 0x004fca00078e02fa */
[----:B------:R4:W-:Y:S04]  /*1e950*/  STL.64 [R1+0xea0], R136 ;  /* 0x000ea08801007387 */ /* 0x0009e80000100a00 */
[----:B------:R4:W-:Y:S01]  /*1e960*/  LDGSTS.E [R252+0x70054], desc[UR22][R136.64], !P3 ;  /* 0x7005400088fc7fae */ /* 0x0009e2000d9a1016 */
[----:B------:R-:W-:Y:S01]  /*1e970*/  ISETP.GE.U32.AND P3, PT, R0, 0x7ffffee7, PT ;  /* 0x7ffffee70000780c */ /* 0x000fe20003f66070 */
[----:B---3--:R-:W-:Y:S02]  /*1e980*/  VIADD R0, R138, 0xffffff65 ;  /* 0xffffff658a007836 */ /* 0x008fe40000000000 */
[----:B----4-:R-:W-:-:S05]  /*1e990*/  IMAD.WIDE R136, R2, 0x4, R248 ;  /* 0x0000000402887825 */ /* 0x010fca00078e02f8 */
[----:B------:R2:W-:Y:S04]  /*1e9a0*/  STL.64 [R1+0xe98], R136 ;  /* 0x000e988801007387 */ /* 0x0005e80000100a00 */
[----:B------:R2:W-:Y:S01]  /*1e9b0*/  LDGSTS.E [R252+0x70058], desc[UR22][R136.64], !P2 ;  /* 0x7005800088fc7fae */ /* 0x0005e2000d1a1016 */
[----:B------:R-:W-:Y:S01]  /*1e9c0*/  ISETP.GE.U32.AND P2, PT, R0, 0x7ffffee6, PT ;  /* 0x7ffffee60000780c */ /* 0x000fe20003f46070 */
[----:B------:R-:W-:Y:S02]  /*1e9d0*/  VIADD R0, R6, 0xffffff64 ;  /* 0xffffff6406007836 */ /* 0x000fe40000000000 */
[----:B------:R-:W3:Y:S01]  /*1e9e0*/  LDC R6, c[0x0][0x3a0] ;  /* 0x0000e800ff067b82 */ /* 0x000ee20000000800 */
[----:B--2---:R-:W-:-:S07]  /*1e9f0*/  IMAD.WIDE R136, R2, 0x4, R246 ;  /* 0x0000000402887825 */ /* 0x004fce00078e02f6 */
[----:B------:R-:W2:Y:S01]  /*1ea00*/  LDC R246, c[0x0][0x3a0] ;  /* 0x0000e800fff67b82 */ /* 0x000ea20000000800 */
[----:B------:R4:W-:Y:S04]  /*1ea10*/  STL.64 [R1+0xe90], R136 ;  /* 0x000e908801007387 */ /* 0x0009e80000100a00 */
[----:B------:R4:W-:Y:S01]  /*1ea20*/  LDGSTS.E [R252+0x7005c], desc[UR22][R136.64], !P5 ;  /* 0x7005c00088fc7fae */ /* 0x0009e2000e9a1016 */
[----:B------:R-:W-:Y:S01]  /*1ea30*/  ISETP.GE.U32.AND P5, PT, R0, 0x7ffffee5, PT ;  /* 0x7ffffee50000780c */ /* 0x000fe20003fa6070 */
[----:B------:R-:W-:Y:S02]  /*1ea40*/  VIADD R0, R5, 0xffffff63 ;  /* 0xffffff6305007836 */ /* 0x000fe40000000000 */
[----:B------:R-:W2:Y:S01]  /*1ea50*/  LDC R5, c[0x0][0x3a0] ;  /* 0x0000e800ff057b82 */ /* 0x000ea20000000800 */
[----:B----4-:R-:W-:-:S05]  /*1ea60*/  IMAD.WIDE R136, R2, 0x4, R244 ;  /* 0x0000000402887825 */ /* 0x010fca00078e02f4 */
[----:B------:R4:W-:Y:S04]  /*1ea70*/  STL.64 [R1+0xe88], R136 ;  /* 0x000e888801007387 */ /* 0x0009e80000100a00 */
[----:B------:R4:W-:Y:S01]  /*1ea80*/  LDGSTS.E [R252+0x70060], desc[UR22][R136.64], !P6 ;  /* 0x7006000088fc7fae */ /* 0x0009e2000f1a1016 */
[----:B------:R-:W-:Y:S01]  /*1ea90*/  ISETP.GE.U32.AND P6, PT, R0, 0x7ffffee4, PT ;  /* 0x7ffffee40000780c */ /* 0x000fe20003fc6070 */
[----:B-1----:R-:W-:Y:S02]  /*1eaa0*/  VIADD R0, R4, 0xffffff62 ;  /* 0xffffff6204007836 */ /* 0x002fe40000000000 */
[----:B------:R-:W1:Y:S01]  /*1eab0*/  LDC R4, c[0x0][0x3a0] ;  /* 0x0000e800ff047b82 */ /* 0x000e620000000800 */
[----:B----4-:R-:W-:-:S05]  /*1eac0*/  IMAD.WIDE R136, R2, 0x4, R242 ;  /* 0x0000000402887825 */ /* 0x010fca00078e02f2 */
[----:B------:R-:W-:Y:S04]  /*1ead0*/  STL.64 [R1+0xe80], R136 ;  /* 0x000e808801007387 */ /* 0x000fe80000100a00 */
[----:B------:R-:W-:Y:S04]  /*1eae0*/  LDGSTS.E [R252+0x70064], desc[UR22][R136.64], !P3 ;  /* 0x7006400088fc7fae */ /* 0x000fe8000d9a1016 */
[----:B------:R4:W-:Y:S04]  /*1eaf0*/  STL.64 [R1+0xe78], R8 ;  /* 0x000e780801007387 */ /* 0x0009e80000100a00 */
[----:B------:R4:W-:Y:S01]  /*1eb00*/  LDGSTS.E [R252+0x70068], desc[UR22][R8.64], !P2 ;  /* 0x7006800008fc7fae */ /* 0x0009e2000d1a1016 */
[----:B------:R-:W-:Y:S01]  /*1eb10*/  ISETP.GE.U32.AND P3, PT, R0, 0x7ffffee3, PT ;  /* 0x7ffffee30000780c */ /* 0x000fe20003f66070 */
[----:B--2---:R-:W-:-:S02]  /*1eb20*/  VIADD R0, R246, 0xffffff61 ;  /* 0xffffff61f6007836 */ /* 0x004fc40000000000 */
[----:B----4-:R-:W-:-:S05]  /*1eb30*/  IMAD.WIDE R8, R2, 0x4, R10 ;  /* 0x0000000402087825 */ /* 0x010fca00078e020a */
[----:B------:R2:W-:Y:S04]  /*1eb40*/  STL.64 [R1+0xe70], R8 ;  /* 0x000e700801007387 */ /* 0x0005e80000100a00 */
[----:B------:R2:W-:Y:S01]  /*1eb50*/  LDGSTS.E [R252+0x7006c], desc[UR22][R8.64], !P5 ;  /* 0x7006c00008fc7fae */ /* 0x0005e2000e9a1016 */
[----:B------:R-:W-:Y:S02]  /*1eb60*/  ISETP.GE.U32.AND P2, PT, R0, 0x7ffffee2, PT ;  /* 0x7ffffee20000780c */ /* 0x000fe40003f46070 */
[----:B---3--:R-:W-:Y:S01]  /*1eb70*/  IADD3 R0, PT, PT, R6, -0xa0, RZ ;  /* 0xffffff6006007810 */ /* 0x008fe20007ffe0ff */
[----:B------:R-:W-:Y:S01]  /*1eb80*/  IMAD.WIDE R10, R2, 0x4, R12 ;  /* 0x00000004020a7825 */ /* 0x000fe200078e020c */
[----:B------:R-:W3:Y:S08]  /*1eb90*/  LDC R6, c[0x0][0x3a0] ;  /* 0x0000e800ff067b82 */ /* 0x000ef00000000800 */
[----:B--2---:R-:W2:Y:S01]  /*1eba0*/  LDC R8, c[0x0][0x3a0] ;  /* 0x0000e800ff087b82 */ /* 0x004ea20000000800 */
[----:B------:R-:W-:Y:S01]  /*1ebb0*/  ISETP.GE.U32.AND P5, PT, R0, 0x7ffffee1, PT ;  /* 0x7ffffee10000780c */ /* 0x000fe20003fa6070 */
[----:B------:R-:W-:Y:S01]  /*1ebc0*/  VIADD R0, R5, 0xffffff5f ;  /* 0xffffff5f05007836 */ /* 0x000fe20000000000 */
[----:B------:R4:W-:Y:S04]  /*1ebd0*/  STL.64 [R1+0xe68], R10 ;  /* 0x000e680a01007387 */ /* 0x0009e80000100a00 */
[----:B------:R4:W-:Y:S01]  /*1ebe0*/  LDGSTS.E [R252+0x70070], desc[UR22][R10.64], !P6 ;  /* 0x700700000afc7fae */ /* 0x0009e2000f1a1016 */
[----:B------:R-:W-:Y:S01]  /*1ebf0*/  ISETP.GE.U32.AND P6, PT, R0, 0x7ffffee0, PT ;  /* 0x7ffffee00000780c */ /* 0x000fe20003fc6070 */
[----:B-1----:R-:W-:Y:S01]  /*1ec00*/  VIADD R0, R4, 0xffffff5e ;  /* 0xffffff5e04007836 */ /* 0x002fe20000000000 */
[----:B------:R-:W1:Y:S08]  /*1ec10*/  LDC R5, c[0x0][0x3a0] ;  /* 0x0000e800ff057b82 */ /* 0x000e700000000800 */
[----:B------:R-:W1:Y:S01]  /*1ec20*/  LDC R4, c[0x0][0x3a0] ;  /* 0x0000e800ff047b82 */ /* 0x000e620000000800 */
[----:B----4-:R-:W-:-:S05]  /*1ec30*/  IMAD.WIDE R10, R2, 0x4, R14 ;  /* 0x00000004020a7825 */ /* 0x010fca00078e020e */
[----:B------:R4:W-:Y:S01]  /*1ec40*/  LDGSTS.E [R252+0x70074], desc[UR22][R10.64], !P3 ;  /* 0x700740000afc7fae */ /* 0x0009e2000d9a1016 */
[----:B------:R-:W-:Y:S01]  /*1ec50*/  ISETP.GE.U32.AND P3, PT, R0, 0x7ffffedf, PT ;  /* 0x7ffffedf0000780c */ /* 0x000fe20003f66070 */
[----:B--2---:R-:W-:Y:S02]  /*1ec60*/  VIADD R0, R8, 0xffffff5d ;  /* 0xffffff5d08007836 */ /* 0x004fe40000000000 */
[----:B------:R4:W-:Y:S01]  /*1ec70*/  STL.64 [R1+0xe60], R10 ;  /* 0x000e600a01007387 */ /* 0x0009e20000100a00 */
[----:B------:R-:W-:-:S04]  /*1ec80*/  IMAD.WIDE R8, R2, 0x4, R18 ;  /* 0x0000000402087825 */ /* 0x000fc800078e0212 */
[----:B----4-:R-:W-:-:S05]  /*1ec90*/  IMAD.WIDE R10, R2, 0x4, R16 ;  /* 0x00000004020a7825 */ /* 0x010fca00078e0210 */
[----:B------:R2:W-:Y:S04]  /*1eca0*/  STL.64 [R1+0xe58], R10 ;  /* 0x000e580a01007387 */ /* 0x0005e80000100a00 */
[----:B------:R2:W-:Y:S04]  /*1ecb0*/  LDGSTS.E [R252+0x70078], desc[UR22][R10.64], !P2 ;  /* 0x700780000afc7fae */ /* 0x0005e8000d1a1016 */
[----:B------:R4:W-:Y:S04]  /*1ecc0*/  STL.64 [R1+0xe50], R8 ;  /* 0x000e500801007387 */ /* 0x0009e80000100a00 */
[----:B------:R4:W-:Y:S01]  /*1ecd0*/  LDGSTS.E [R252+0x7007c], desc[UR22][R8.64], !P5 ;  /* 0x7007c00008fc7fae */ /* 0x0009e2000e9a1016 */
[----:B------:R-:W-:Y:S01]  /*1ece0*/  ISETP.GE.U32.AND P2, PT, R0, 0x7ffffede, PT ;  /* 0x7ffffede0000780c */ /* 0x000fe20003f46070 */
[----:B---3--:R-:W-:-:S02]  /*1ecf0*/  VIADD R0, R6, 0xffffff5c ;  /* 0xffffff5c06007836 */ /* 0x008fc40000000000 */
[----:B--2---:R-:W-:Y:S01]  /*1ed00*/  IMAD.WIDE R10, R2, 0x4, R20 ;  /* 0x00000004020a7825 */ /* 0x004fe200078e0214 */
[----:B------:R-:W2:Y:S08]  /*1ed10*/  LDC R6, c[0x0][0x3a0] ;  /* 0x0000e800ff067b82 */ /* 0x000eb00000000800 */
[----:B----4-:R-:W3:Y:S01]  /*1ed20*/  LDC R8, c[0x0][0x3a0] ;  /* 0x0000e800ff087b82 */ /* 0x010ee20000000800 */
[----:B------:R-:W-:Y:S01]  /*1ed30*/  ISETP.GE.U32.AND P5, PT, R0, 0x7ffffedd, PT ;  /* 0x7ffffedd0000780c */ /* 0x000fe20003fa6070 */
[----:B-1----:R-:W-:Y:S01]  /*1ed40*/  VIADD R0, R5, 0xffffff5b ;  /* 0xffffff5b05007836 */ /* 0x002fe20000000000 */
[----:B------:R1:W-:Y:S04]  /*1ed50*/  STL.64 [R1+0xe48], R10 ;  /* 0x000e480a01007387 */ /* 0x0003e80000100a00 */
[----:B------:R1:W-:Y:S01]  /*1ed60*/  LDGSTS.E [R252+0x70080], desc[UR22][R10.64], !P6 ;  /* 0x700800000afc7fae */ /* 0x0003e2000f1a1016 */
[----:B------:R-:W-:Y:S01]  /*1ed70*/  ISETP.GE.U32.AND P6, PT, R0, 0x7ffffedc, PT ;  /* 0x7ffffedc0000780c */ /* 0x000fe20003fc6070 */
[----:B------:R-:W4:Y:S01]  /*1ed80*/  LDC R5, c[0x0][0x3a0] ;  /* 0x0000e800ff057b82 */ /* 0x000f220000000800 */
[----:B------:R-:W-:-:S07]  /*1ed90*/  IADD3 R0, PT, PT, R4, -0xa6, RZ ;  /* 0xffffff5a04007810 */ /* 0x000fce0007ffe0ff */
[----:B------:R-:W2:Y:S01]  /*1eda0*/  LDC R4, c[0x0][0x3a0] ;  /* 0x0000e800ff047b82 */ /* 0x000ea20000000800 */
[----:B-1----:R-:W-:-:S05]  /*1edb0*/  IMAD.WIDE R10, R2, 0x4, R22 ;  /* 0x00000004020a7825 */ /* 0x002fca00078e0216 */
[----:B------:R1:W-:Y:S01]  /*1edc0*/  LDGSTS.E [R252+0x70084], desc[UR22][R10.64], !P3 ;  /* 0x700840000afc7fae */ /* 0x0003e2000d9a1016 */
[----:B------:R-:W-:Y:S01]  /*1edd0*/  ISETP.GE.U32.AND P3, PT, R0, 0x7ffffedb, PT ;  /* 0x7ffffedb0000780c */ /* 0x000fe20003f66070 */
[----:B---3--:R-:W-:Y:S02]  /*1ede0*/  VIADD R0, R8, 0xffffff59 ;  /* 0xffffff5908007836 */ /* 0x008fe40000000000 */
[----:B------:R1:W-:Y:S01]  /*1edf0*/  STL.64 [R1+0xe40], R10 ;  /* 0x000e400a01007387 */ /* 0x0003e20000100a00 */
[----:B------:R-:W-:-:S04]  /*1ee00*/  IMAD.WIDE R8, R2, 0x4, R26 ;  /* 0x0000000402087825 */ /* 0x000fc800078e021a */
[----:B-1----:R-:W-:-:S05]  /*1ee10*/  IMAD.WIDE R10, R2, 0x4, R24 ;  /* 0x00000004020a7825 */ /* 0x002fca00078e0218 */
[----:B------:R1:W-:Y:S04]  /*1ee20*/  STL.64 [R1+0xe38], R10 ;  /* 0x000e380a01007387 */ /* 0x0003e80000100a00 */
[----:B------:R1:W-:Y:S04]  /*1ee30*/  LDGSTS.E [R252+0x70088], desc[UR22][R10.64], !P2 ;  /* 0x700880000afc7fae */ /* 0x0003e8000d1a1016 */
[----:B------:R3:W-:Y:S04]  /*1ee40*/  STL.64 [R1+0xe30], R8 ;  /* 0x000e300801007387 */ /* 0x0007e80000100a00 */
[----:B------:R3:W-:Y:S01]  /*1ee50*/  LDGSTS.E [R252+0x7008c], desc[UR22][R8.64], !P5 ;  /* 0x7008c00008fc7fae */ /* 0x0007e2000e9a1016 */
[----:B------:R-:W-:Y:S01]  /*1ee60*/  ISETP.GE.U32.AND P2, PT, R0, 0x7ffffeda, PT ;  /* 0x7ffffeda0000780c */ /* 0x000fe20003f46070 */
[----:B--2---:R-:W-:-:S02]  /*1ee70*/  VIADD R0, R6, 0xffffff58 ;  /* 0xffffff5806007836 */ /* 0x004fc40000000000 */
[----:B-1----:R-:W-:Y:S01]  /*1ee80*/  IMAD.WIDE R10, R2, 0x4, R28 ;  /* 0x00000004020a7825 */ /* 0x002fe200078e021c */
[----:B------:R-:W1:Y:S08]  /*1ee90*/  LDC R6, c[0x0][0x3a0] ;  /* 0x0000e800ff067b82 */ /* 0x000e700000000800 */
[----:B---3--:R-:W2:Y:S01]  /*1eea0*/  LDC R8, c[0x0][0x3a0] ;  /* 0x0000e800ff087b82 */ /* 0x008ea20000000800 */
[----:B------:R-:W-:Y:S01]  /*1eeb0*/  ISETP.GE.U32.AND P5, PT, R0, 0x7ffffed9, PT ;  /* 0x7ffffed90000780c */ /* 0x000fe20003fa6070 */
[----:B----4-:R-:W-:Y:S01]  /*1eec0*/  VIADD R0, R5, 0xffffff57 ;  /* 0xffffff5705007836 */ /* 0x010fe20000000000 */
[----:B------:R3:W-:Y:S04]  /*1eed0*/  STL.64 [R1+0xe28], R10 ;  /* 0x000e280a01007387 */ /* 0x0007e80000100a00 */
[----:B------:R3:W-:Y:S01]  /*1eee0*/  LDGSTS.E [R252+0x70090], desc[UR22][R10.64], !P6 ;  /* 0x700900000afc7fae */ /* 0x0007e2000f1a1016 */
[----:B------:R-:W-:Y:S01]  /*1eef0*/  ISETP.GE.U32.AND P6, PT, R0, 0x7ffffed8, PT ;  /* 0x7ffffed80000780c */ /* 0x000fe20003fc6070 */
[----:B------:R-:W-:Y:S01]  /*1ef00*/  VIADD R0, R4, 0xffffff56 ;  /* 0xffffff5604007836 */ /* 0x000fe20000000000 */
[----:B------:R-:W4:Y:S08]  /*1ef10*/  LDC R5, c[0x0][0x3a0] ;  /* 0x0000e800ff057b82 */ /* 0x000f300000000800 */
[----:B------:R-:W1:Y:S01]  /*1ef20*/  LDC R4, c[0x0][0x3a0] ;  /* 0x0000e800ff047b82 */ /* 0x000e620000000800 */
[----:B---3--:R-:W-:-:S05]  /*1ef30*/  IMAD.WIDE R10, R2, 0x4, R30 ;  /* 0x00000004020a7825 */ /* 0x008fca00078e021e */
[----:B------:R3:W-:Y:S01]  /*1ef40*/  LDGSTS.E [R252+0x70094], desc[UR22][R10.64], !P3 ;  /* 0x700940000afc7fae */ /* 0x0007e2000d9a1016 */
[----:B------:R-:W-:Y:S01]  /*1ef50*/  ISETP.GE.U32.AND P3, PT, R0, 0x7ffffed7, PT ;  /* 0x7ffffed70000780c */ /* 0x000fe20003f66070 */
[----:B--2---:R-:W-:Y:S02]  /*1ef60*/  VIADD R0, R8, 0xffffff55 ;  /* 0xffffff5508007836 */ /* 0x004fe40000000000 */
[----:B------:R3:W-:Y:S01]  /*1ef70*/  STL.64 [R1+0xe20], R10 ;  /* 0x000e200a01007387 */ /* 0x0007e20000100a00 */
[----:B------:R-:W-:-:S04]  /*1ef80*/  IMAD.WIDE R8, R2, 0x4, R34 ;  /* 0x0000000402087825 */ /* 0x000fc800078e0222 */
[----:B---3--:R-:W-:-:S05]  /*1ef90*/  IMAD.WIDE R10, R2, 0x4, R32 ;  /* 0x00000004020a7825 */ /* 0x008fca00078e0220 */
[----:B------:R2:W-:Y:S04]  /*1efa0*/  STL.64 [R1+0xe18], R10 ;  /* 0x000e180a01007387 */ /* 0x0005e80000100a00 */
[----:B------:R2:W-:Y:S04]  /*1efb0*/  LDGSTS.E [R252+0x70098], desc[UR22][R10.64], !P2 ;  /* 0x700980000afc7fae */ /* 0x0005e8000d1a1016 */
[----:B------:R3:W-:Y:S04]  /*1efc0*/  STL.64 [R1+0xe10], R8 ;  /* 0x000e100801007387 */ /* 0x0007e80000100a00 */
[----:B------:R3:W-:Y:S01]  /*1efd0*/  LDGSTS.E [R252+0x7009c], desc[UR22][R8.64], !P5 ;  /* 0x7009c00008fc7fae */ /* 0x0007e2000e9a1016 */
[----:B------:R-:W-:-:S02]  /*1efe0*/  ISETP.GE.U32.AND P2, PT, R0, 0x7ffffed6, PT ;  /* 0x7ffffed60000780c */ /* 0x000fc40003f46070 */
[----:B-1----:R-:W-:Y:S01]  /*1eff0*/  IADD3 R0, PT, PT, R6, -0xac, RZ ;  /* 0xffffff5406007810 */ /* 0x002fe20007ffe0ff */
[----:B--2---:R-:W-:Y:S01]  /*1f000*/  IMAD.WIDE R10, R2, 0x4, R36 ;  /* 0x00000004020a7825 */ /* 0x004fe200078e0224 */
        /* <DEDUP_REMOVED lines=21> */
[----:B------:R-:W-:Y:S01]  /*1f160*/  ISETP.GE.U32.AND P2, PT, R0, 0x7ffffed2, PT ;  /* 0x7ffffed20000780c */ /* 0x000fe20003f46070 */
[----:B-1----:R-:W-:-:S02]  /*1f170*/  VIADD R0, R6, 0xffffff50 ;  /* 0xffffff5006007836 */ /* 0x002fc40000000000 */
        /* <DEDUP_REMOVED lines=8> */
[----:B------:R-:W4:Y:S01]  /*1f200*/  LDC R5, c[0x0][0x3a0] ;  /* 0x0000e800ff057b82 */ /* 0x000f220000000800 */
[----:B------:R-:W-:-:S07]  /*1f210*/  IADD3 R0, PT, PT, R4, -0xb2, RZ ;  /* 0xffffff4e04007810 */ /* 0x000fce0007ffe0ff */
        /* <DEDUP_REMOVED lines=368> */
[----:B------:R-:W-:Y:S04]  /*20920*/  STL.64 [R1+0xbf8], R10 ;  /* 0x000bf80a01007387 */ /* 0x000fe80000100a00 */
[----:B------:R-:W-:Y:S04]  /*20930*/  LDGSTS.E [R252+0x701a8], desc[UR22][R10.64], !P2 ;  /* 0x701a80000afc7fae */ /* 0x000fe8000d1a1016 */
[----:B------:R2:W-:Y:S04]  /*20940*/  STL.64 [R1+0xbf0], R8 ;  /* 0x000bf00801007387 */ /* 0x0005e80000100a00 */
[----:B------:R2:W-:Y:S01]  /*20950*/  LDGSTS.E [R252+0x701ac], desc[UR22][R8.64], !P5 ;  /* 0x701ac00008fc7fae */ /* 0x0005e2000e9a1016 */
[----:B------:R-:W-:Y:S01]  /*20960*/  ISETP.GE.U32.AND P2, PT, R0, 0x7ffffe92, PT ;  /* 0x7ffffe920000780c */ /* 0x000fe20003f46070 */
[----:B-1----:R-:W-:-:S02]  /*20970*/  VIADD R0, R6, 0xffffff10 ;  /* 0xffffff1006007836 */ /* 0x002fc40000000000 */
[----:B------:R-:W1:Y:S08]  /*20980*/  LDC R6, c[0x0][0x3a0] ;  /* 0x0000e800ff067b82 */ /* 0x000e700000000800 */
[----:B--2---:R-:W2:Y:S01]  /*20990*/  LDC R8, c[0x0][0x3a0] ;  /* 0x0000e800ff087b82 */ /* 0x004ea20000000800 */
[----:B------:R-:W-:Y:S01]  /*209a0*/  ISETP.GE.U32.AND P5, PT, R0, 0x7ffffe91, PT ;  /* 0x7ffffe910000780c */ /* 0x000fe20003fa6070 */
[----:B------:R-:W-:-:S04]  /*209b0*/  IMAD.WIDE R10, R2, 0x4, R182 ;  /* 0x00000004020a7825 */ /* 0x000fc800078e02b6 */
[----:B----4-:R-:W-:Y:S01]  /*209c0*/  VIADD R0, R5, 0xffffff0f ;  /* 0xffffff0f05007836 */ /* 0x010fe20000000000 */
[----:B------:R3:W-:Y:S01]  /*209d0*/  LDGSTS.E [R252+0x701b0], desc[UR22][R10.64], !P6 ;  /* 0x701b00000afc7fae */ /* 0x0007e2000f1a1016 */
[----:B------:R-:W4:Y:S03]  /*209e0*/  LDC R5, c[0x0][0x3a0] ;  /* 0x0000e800ff057b82 */ /* 0x000f260000000800 */
[----:B------:R3:W-:Y:S01]  /*209f0*/  STL.64 [R1+0xbe8], R10 ;  /* 0x000be80a01007387 */ /* 0x0007e20000100a00 */
[----:B------:R-:W-:Y:S01]  /*20a00*/  ISETP.GE.U32.AND P6, PT, R0, 0x7ffffe90, PT ;  /* 0x7ffffe900000780c */ /* 0x000fe20003fc6070 */
[----:B------:R-:W-:-:S03]  /*20a10*/  VIADD R0, R4, 0xffffff0e ;  /* 0xffffff0e04007836 */ /* 0x000fc60000000000 */
        /* <DEDUP_REMOVED lines=9> */
[----:B------:R2:W-:Y:S01]  /*20ab0*/  LDGSTS.E [R252+0x701b8], desc[UR22][R10.64], !P2 ;  /* 0x701b80000afc7fae */ /* 0x0005e2000d1a1016 */
[----:B------:R-:W-:-:S03]  /*20ac0*/  ISETP.GE.U32.AND P2, PT, R0, 0x7ffffe8e, PT ;  /* 0x7ffffe8e0000780c */ /* 0x000fc60003f46070 */
[----:B------:R3:W-:Y:S01]  /*20ad0*/  STL.64 [R1+0xbd0], R8 ;  /* 0x000bd00801007387 */ /* 0x0007e20000100a00 */
[----:B-1----:R-:W-:Y:S02]  /*20ae0*/  IADD3 R0, PT, PT, R6, -0xf4, RZ ;  /* 0xffffff0c06007810 */ /* 0x002fe40007ffe0ff */
[----:B------:R-:W1:Y:S01]  /*20af0*/  LDC R6, c[0x0][0x3a0] ;  /* 0x0000e800ff067b82 */ /* 0x000e620000000800 */
[----:B------:R3:W-:Y:S01]  /*20b00*/  LDGSTS.E [R252+0x701bc], desc[UR22][R8.64], !P5 ;  /* 0x701bc00008fc7fae */ /* 0x0007e2000e9a1016 */
[----:B------:R-:W-:Y:S01]  /*20b10*/  ISETP.GE.U32.AND P5, PT, R0, 0x7ffffe8d, PT ;  /* 0x7ffffe8d0000780c */ /* 0x000fe20003fa6070 */
[----:B----4-:R-:W-:Y:S02]  /*20b20*/  VIADD R0, R5, 0xffffff0b ;  /* 0xffffff0b05007836 */ /* 0x010fe40000000000 */
[----:B--2---:R-:W-:-:S03]  /*20b30*/  IMAD.WIDE R10, R2, 0x4, R190 ;  /* 0x00000004020a7825 */ /* 0x004fc600078e02be */
[----:B------:R-:W2:Y:S02]  /*20b40*/  LDC R5, c[0x0][0x3a0] ;  /* 0x0000e800ff057b82 */ /* 0x000ea40000000800 */
[----:B------:R4:W-:Y:S06]  /*20b50*/  LDGSTS.E [R252+0x701c0], desc[UR22][R10.64], !P6 ;  /* 0x701c00000afc7fae */ /* 0x0009ec000f1a1016 */
[----:B---3--:R-:W3:Y:S01]  /*20b60*/  LDC R8, c[0x0][0x3a0] ;  /* 0x0000e800ff087b82 */ /* 0x008ee20000000800 */
[----:B------:R-:W-:Y:S01]  /*20b70*/  ISETP.GE.U32.AND P6, PT, R0, 0x7ffffe8c, PT ;  /* 0x7ffffe8c0000780c */ /* 0x000fe20003fc6070 */
[----:B------:R-:W-:Y:S01]  /*20b80*/  VIADD R0, R4, 0xffffff0a ;  /* 0xffffff0a04007836 */ /* 0x000fe20000000000 */
[----:B------:R4:W-:Y:S05]  /*20b90*/  STL.64 [R1+0xbc8], R10 ;  /* 0x000bc80a01007387 */ /* 0x0009ea0000100a00 */
[----:B------:R-:W1:Y:S01]  /*20ba0*/  LDC R4, c[0x0][0x3a0] ;  /* 0x0000e800ff047b82 */ /* 0x000e620000000800 */
[----:B----4-:R-:W-:-:S05]  /*20bb0*/  IMAD.WIDE R10, R2, 0x4, R204 ;  /* 0x00000004020a7825 */ /* 0x010fca00078e02cc */
[----:B------:R4:W-:Y:S01]  /*20bc0*/  LDGSTS.E [R252+0x701c4], desc[UR22][R10.64], !P3 ;  /* 0x701c40000afc7fae */ /* 0x0009e2000d9a1016 */
[----:B------:R-:W-:-:S03]  /*20bd0*/  ISETP.GE.U32.AND P3, PT, R0, 0x7ffffe8b, PT ;  /* 0x7ffffe8b0000780c */ /* 0x000fc60003f66070 */
[----:B------:R4:W-:Y:S01]  /*20be0*/  STL.64 [R1+0xbc0], R10 ;  /* 0x000bc00a01007387 */ /* 0x0009e20000100a00 */
[----:B---3--:R-:W-:Y:S02]  /*20bf0*/  VIADD R0, R8, 0xffffff09 ;  /* 0xffffff0908007836 */ /* 0x008fe40000000000 */
[----:B------:R-:W-:-:S04]  /*20c00*/  IMAD.WIDE R8, R2, 0x4, R208 ;  /* 0x0000000402087825 */ /* 0x000fc800078e02d0 */
[----:B----4-:R-:W-:-:S05]  /*20c10*/  IMAD.WIDE R10, R2, 0x4, R206 ;  /* 0x00000004020a7825 */ /* 0x010fca00078e02ce */
[----:B------:R3:W-:Y:S04]  /*20c20*/  STL.64 [R1+0xbb8], R10 ;  /* 0x000bb80a01007387 */ /* 0x0007e80000100a00 */
[----:B------:R3:W-:Y:S01]  /*20c30*/  LDGSTS.E [R252+0x701c8], desc[UR22][R10.64], !P2 ;  /* 0x701c80000afc7fae */ /* 0x0007e2000d1a1016 */
[----:B------:R-:W-:Y:S01]  /*20c40*/  ISETP.GE.U32.AND P2, PT, R0, 0x7ffffe8a, PT ;  /* 0x7ffffe8a0000780c */ /* 0x000fe20003f46070 */
[----:B-1----:R-:W-:Y:S02]  /*20c50*/  VIADD R0, R6, 0xffffff08 ;  /* 0xffffff0806007836 */ /* 0x002fe40000000000 */
[----:B------:R1:W-:Y:S01]  /*20c60*/  STL.64 [R1+0xbb0], R8 ;  /* 0x000bb00801007387 */ /* 0x0003e20000100a00 */
[----:B------:R-:W4:Y:S03]  /*20c70*/  LDC R6, c[0x0][0x3a0] ;  /* 0x0000e800ff067b82 */ /* 0x000f260000000800 */
[----:B------:R1:W-:Y:S01]  /*20c80*/  LDGSTS.E [R252+0x701cc], desc[UR22][R8.64], !P5 ;  /* 0x701cc00008fc7fae */ /* 0x0003e2000e9a1016 */
[----:B------:R-:W-:Y:S01]  /*20c90*/  ISETP.GE.U32.AND P5, PT, R0, 0x7ffffe89, PT ;  /* 0x7ffffe890000780c */ /* 0x000fe20003fa6070 */
[----:B------:R-:W-:-:S02]  /*20ca0*/  VIADD R0, R4, 0xffffff07 ;  /* 0xffffff0704007836 */ /* 0x000fc40000000000 */
[C---:B---3--:R-:W-:Y:S01]  /*20cb0*/  IMAD.WIDE R10, R2.reuse, 0x4, R220 ;  /* 0x00000004020a7825 */ /* 0x048fe200078e02dc */
[----:B------:R-:W3:Y:S03]  /*20cc0*/  LDC R4, c[0x0][0x3a0] ;  /* 0x0000e800ff047b82 */ /* 0x000ee60000000800 */
[----:B-1----:R-:W-:-:S05]  /*20cd0*/  IMAD.WIDE R8, R2, 0x4, R210 ;  /* 0x0000000402087825 */ /* 0x002fca00078e02d2 */
[----:B------:R1:W-:Y:S04]  /*20ce0*/  STL.64 [R1+0xba8], R8 ;  /* 0x000ba80801007387 */ /* 0x0003e80000100a00 */
[----:B------:R1:W-:Y:S01]  /*20cf0*/  LDGSTS.E [R252+0x701d0], desc[UR22][R8.64], !P6 ;  /* 0x701d000008fc7fae */ /* 0x0003e2000f1a1016 */
[----:B------:R-:W-:Y:S02]  /*20d00*/  ISETP.GE.U32.AND P6, PT, R0, 0x7ffffe88, PT ;  /* 0x7ffffe880000780c */ /* 0x000fe40003fc6070 */
[----:B--2---:R-:W-:Y:S02]  /*20d10*/  IADD3 R0, PT, PT, R5, -0xfa, RZ ;  /* 0xffffff0605007810 */ /* 0x004fe40007ffe0ff */
[----:B------:R-:W2:Y:S01]  /*20d20*/  LDC R5, c[0x0][0x3a0] ;  /* 0x0000e800ff057b82 */ /* 0x000ea20000000800 */
[----:B-1----:R-:W-:-:S05]  /*20d30*/  IMAD.WIDE R8, R2, 0x4, R212 ;  /* 0x0000000402087825 */ /* 0x002fca00078e02d4 */
[----:B------:R1:W-:Y:S04]  /*20d40*/  STL.64 [R1+0xba0], R8 ;  /* 0x000ba00801007387 */ /* 0x0003e80000100a00 */
[----:B------:R1:W-:Y:S01]  /*20d50*/  LDGSTS.E [R252+0x701d4], desc[UR22][R8.64], !P3 ;  /* 0x701d400008fc7fae */ /* 0x0003e2000d9a1016 */
[----:B------:R-:W-:Y:S01]  /*20d60*/  ISETP.GE.U32.AND P3, PT, R0, 0x7ffffe87, PT ;  /* 0x7ffffe870000780c */ /* 0x000fe20003f66070 */
[----:B-1----:R-:W-:-:S05]  /*20d70*/  IMAD.WIDE R8, R2, 0x4, R216 ;  /* 0x0000000402087825 */ /* 0x002fca00078e02d8 */
[----:B------:R1:W-:Y:S04]  /*20d80*/  STL.64 [R1+0xb98], R8 ;  /* 0x000b980801007387 */ /* 0x0003e80000100a00 */
[----:B------:R1:W-:Y:S04]  /*20d90*/  LDGSTS.E [R252+0x701d8], desc[UR22][R8.64], !P2 ;  /* 0x701d800008fc7fae */ /* 0x0003e8000d1a1016 */
[----:B------:R1:W-:Y:S04]  /*20da0*/  STL.64 [R1+0xb90], R10 ;  /* 0x000b900a01007387 */ /* 0x0003e80000100a00 */
[----:B------:R2:W-:Y:S01]  /*20db0*/  LDGSTS.E [R252+0x701dc], desc[UR22][R10.64], !P5 ;  /* 0x701dc0000afc7fae */ /* 0x0005e2000e9a1016 */
[----:B----4-:R-:W-:-:S02]  /*20dc0*/  VIADD R0, R6, 0xffffff05 ;  /* 0xffffff0506007836 */ /* 0x010fc40000000000 */
[----:B------:R-:W4:Y:S08]  /*20dd0*/  LDC R6, c[0x0][0x3a0] ;  /* 0x0000e800ff067b82 */ /* 0x000f300000000800 */
[----:B-1----:R-:W1:Y:S01]  /*20de0*/  LDC R8, c[0x0][0x3a0] ;  /* 0x0000e800ff087b82 */ /* 0x002e620000000800 */
[----:B--2---:R-:W-:-:S05]  /*20df0*/  IMAD.WIDE R10, R2, 0x4, R224 ;  /* 0x00000004020a7825 */ /* 0x004fca00078e02e0 */
[----:B------:R2:W-:Y:S04]  /*20e00*/  STL.64 [R1+0xb88], R10 ;  /* 0x000b880a01007387 */ /* 0x0005e80000100a00 */
[----:B------:R2:W-:Y:S02]  /*20e10*/  LDGSTS.E [R252+0x701e0], desc[UR22][R10.64], !P6 ;  /* 0x701e00000afc7fae */ /* 0x0005e4000f1a1016 */
[----:B--2---:R-:W-:-:S05]  /*20e20*/  IMAD.WIDE R10, R2, 0x4, R228 ;  /* 0x00000004020a7825 */ /* 0x004fca00078e02e4 */
[----:B------:R2:W-:Y:S04]  /*20e30*/  STL.64 [R1+0xb80], R10 ;  /* 0x000b800a01007387 */ /* 0x0005e80000100a00 */
[----:B------:R2:W-:Y:S02]  /*20e40*/  LDGSTS.E [R252+0x701e4], desc[UR22][R10.64], !P3 ;  /* 0x701e40000afc7fae */ /* 0x0005e4000d9a1016 */
[----:B--2---:R-:W-:-:S05]  /*20e50*/  IMAD.WIDE R10, R2, 0x4, R230 ;  /* 0x00000004020a7825 */ /* 0x004fca00078e02e6 */
[----:B------:R2:W-:Y:S04]  /*20e60*/  STL.64 [R1+0xb78], R10 ;  /* 0x000b780a01007387 */ /* 0x0005e80000100a00 */
[----:B------:R-:W2:Y:S04]  /*20e70*/  LDL.LU.64 R44, [R1+0x458] ;  /* 0x00045800012c7983 */ /* 0x000ea80000300a00 */
        /* <DEDUP_REMOVED lines=10> */
[----:B------:R-:W2:Y:S01]  /*20f20*/  LDL.LU.64 R28, [R1+0x2c8] ;  /* 0x0002c800011c7983 */ /* 0x000ea20000300a00 */
[----:B------:R-:W-:-:S03]  /*20f30*/  ISETP.GE.U32.AND P2, PT, R0, 0x7ffffe86, PT ;  /* 0x7ffffe860000780c */ /* 0x000fc60003f46070 */
[----:B------:R-:W2:Y:S04]  /*20f40*/  LDL.LU.64 R26, [R1+0x2a8] ;  /* 0x0002a800011a7983 */ /* 0x000ea80000300a00 */
[----:B------:R-:W2:Y:S04]  /*20f50*/  LDL.LU.64 R24, [R1+0x288] ;  /* 0x0002880001187983 */ /* 0x000ea80000300a00 */
[----:B------:R-:W2:Y:S01]  /*20f60*/  LDL.LU.64 R22, [R1+0x268] ;  /* 0x0002680001167983 */ /* 0x000ea20000300a00 */
[----:B---3--:R-:W-:Y:S02]  /*20f70*/  VIADD R0, R4, 0xffffff04 ;  /* 0xffffff0404007836 */ /* 0x008fe40000000000 */
[----:B------:R-:W3:Y:S01]  /*20f80*/  LDC R4, c[0x0][0x3a0] ;  /* 0x0000e800ff047b82 */ /* 0x000ee20000000800 */
[----:B------:R-:W2:Y:S04]  /*20f90*/  LDL.LU.64 R20, [R1+0x248] ;  /* 0x0002480001147983 */ /* 0x000ea80000300a00 */
[----:B------:R-:W2:Y:S04]  /*20fa0*/  LDL.LU.64 R18, [R1+0x228] ;  /* 0x0002280001127983 */ /* 0x000ea80000300a00 */
[----:B------:R-:W2:Y:S01]  /*20fb0*/  LDL.LU.64 R16, [R1+0x208] ;  /* 0x0002080001107983 */ /* 0x000ea20000300a00 */
[----:B------:R-:W-:-:S03]  /*20fc0*/  ISETP.GE.U32.AND P5, PT, R0, 0x7ffffe85, PT ;  /* 0x7ffffe850000780c */ /* 0x000fc60003fa6070 */
[----:B------:R-:W2:Y:S01]  /*20fd0*/  LDL.LU.64 R14, [R1+0x1e8] ;  /* 0x0001e800010e7983 */ /* 0x000ea20000300a00 */
[----:B------:R-:W-:-:S03]  /*20fe0*/  VIADD R0, R5, 0xffffff03 ;  /* 0xffffff0305007836 */ /* 0x000fc60000000000 */
[----:B------:R-:W2:Y:S04]  /*20ff0*/  LDL.LU.64 R12, [R1+0x1c8] ;  /* 0x0001c800010c7983 */ /* 0x000ea80000300a00 */
[----:B------:R-:W-:Y:S01]  /*21000*/  LDGSTS.E [R252+0x701e8], desc[UR22][R10.64], !P2 ;  /* 0x701e80000afc7fae */ /* 0x000fe2000d1a1016 */
[----:B------:R-:W-:Y:S01]  /*21010*/  ISETP.GE.U32.AND P6, PT, R0, 0x7ffffe84, PT ;  /* 0x7ffffe840000780c */ /* 0x000fe20003fc6070 */
[----:B----4-:R-:W-:Y:S02]  /*21020*/  VIADD R0, R6, 0xffffff02 ;  /* 0xffffff0206007836 */ /* 0x010fe40000000000 */
[----:B--2---:R-:W2:Y:S04]  /*21030*/  LDL.LU.64 R10, [R1+0x1a8] ;  /* 0x0001a800010a7983 */ /* 0x004ea80000300a00 */
[----:B------:R-:W4:Y:S04]  /*21040*/  LDL.LU.64 R246, [R1+0x188] ;  /* 0x0001880001f67983 */ /* 0x000f280000300a00 */
[----:B------:R-:W2:Y:S04]  /*21050*/  LDL.LU.64 R136, [R1+0x168] ;  /* 0x0001680001887983 */ /* 0x000ea80000300a00 */
[----:B------:R-:W2:Y:S04]  /*21060*/  LDL.LU.64 R244, [R1+0x148] ;  /* 0x0001480001f47983 */ /* 0x000ea80000300a00 */
[----:B------:R-:W2:Y:S01]  /*21070*/  LDL.LU.64 R248, [R1+0x128] ;  /* 0x0001280001f87983 */ /* 0x000ea20000300a00 */
[----:B------:R-:W-:-:S03]  /*21080*/  SHF.L.U32 R135, R7, 0x7, RZ ;  /* 0x0000000707877819 */ /* 0x000fc600000006ff */
[----:B------:R-:W2:Y:S01]  /*21090*/  LDL.LU.64 R250, [R1+0x108] ;  /* 0x0001080001fa7983 */ /* 0x000ea20000300a00 */
[----:B------:R-:W-:Y:S01]  /*210a0*/  ISETP.GE.U32.AND P3, PT, R0, 0x7ffffe83, PT ;  /* 0x7ffffe830000780c */ /* 0x000fe20003f66070 */
[----:B-1----:R-:W-:Y:S02]  /*210b0*/  VIADD R0, R8, 0xffffff01 ;  /* 0xffffff0108007836 */ /* 0x002fe40000000000 */
[----:B------:R-:W-:Y:S01]  /*210c0*/  IMAD.WIDE R8, R2, 0x4, R232 ;  /* 0x0000000402087825 */ /* 0x000fe200078e02e8 */
[----:B---3--:R1:W-:Y:S03]  /*210d0*/  STL [R1+0x1400], R4 ;  /* 0x0014000401007387 */ /* 0x0083e60000100800 */
[----:B------:R-:W-:Y:S01]  /*210e0*/  VIADD R134, R4, 0xffffff00 ;  /* 0xffffff0004867836 */ /* 0x000fe20000000000 */
[----:B------:R3:W-:Y:S04]  /*210f0*/  STL.64 [R1+0xb70], R8 ;  /* 0x000b700801007387 */ /* 0x0007e80000100a00 */
[----:B------:R3:W-:Y:S01]  /*21100*/  LDGSTS.E [R252+0x701ec], desc[UR22][R8.64], !P5 ;  /* 0x701ec00008fc7fae */ /* 0x0007e2000e9a1016 */
[----:B------:R-:W-:-:S04]  /*21110*/  IMAD.WIDE R6, R135, 0x4, R44 ;  /* 0x0000000487067825 */ /* 0x000fc800078e022c */
[C---:B-1----:R-:W-:Y:S01]  /*21120*/  IMAD.WIDE R4, R135.reuse, 0x4, R42 ;  /* 0x0000000487047825 */ /* 0x042fe200078e022a */
[----:B------:R1:W-:Y:S03]  /*21130*/  STL.64 [R1+0xfe8], R6 ;  /* 0x000fe80601007387 */ /* 0x0003e60000100a00 */
[C---:B---3--:R-:W-:Y:S01]  /*21140*/  IMAD.WIDE R8, R135.reuse, 0x4, R40 ;  /* 0x0000000487087825 */ /* 0x048fe200078e0228 */
[----:B------:R3:W-:Y:S04]  /*21150*/  STL.64 [R1+0xfe0], R4 ;  /* 0x000fe00401007387 */ /* 0x0007e80000100a00 */
[----:B------:R-:W-:Y:S01]  /*21160*/  STL.64 [R1+0xfd8], R8 ;  /* 0x000fd80801007387 */ /* 0x000fe20000100a00 */
[----:B-1----:R-:W-:-:S04]  /*21170*/  IMAD.WIDE R6, R135, 0x4, R38 ;  /* 0x0000000487067825 */ /* 0x002fc800078e0226 */
[C---:B---3--:R-:W-:Y:S02]  /*21180*/  IMAD.WIDE R4, R135.reuse, 0x4, R140 ;  /* 0x0000000487047825 */ /* 0x048fe400078e028c */
[----:B------:R-:W3:Y:S04]  /*21190*/  LDL.LU.64 R140, [R1+0xe8] ;  /* 0x0000e800018c7983 */ /* 0x000ee80000300a00 */
[----:B------:R1:W-:Y:S04]  /*211a0*/  STL.64 [R1+0xfd0], R6 ;  /* 0x000fd00601007387 */ /* 0x0003e80000100a00 */
[----:B------:R1:W-:Y:S02]  /*211b0*/  STL.64 [R1+0xfc8], R4 ;  /* 0x000fc80401007387 */ /* 0x0003e40000100a00 */
[----:B-1----:R-:W-:-:S02]  /*211c0*/  IMAD.WIDE R6, R135, 0x4, R242 ;  /* 0x0000000487067825 */ /* 0x002fc400078e02f2 */
[----:B------:R-:W3:Y:S02]  /*211d0*/  LDL.LU.64 R242, [R1+0xc8] ;  /* 0x0000c80001f27983 */ /* 0x000ee40000300a00 */
[C---:B------:R-:W-:Y:S02]  /*211e0*/  IMAD.WIDE R4, R135.reuse, 0x4, R138 ;  /* 0x0000000487047825 */ /* 0x040fe400078e028a */
[----:B------:R1:W-:Y:S04]  /*211f0*/  STL.64 [R1+0xfc0], R6 ;  /* 0x000fc00601007387 */ /* 0x0003e80000100a00 */
[----:B------:R-:W3:Y:S01]  /*21200*/  LDL.LU.64 R138, [R1+0xa8] ;  /* 0x0000a800018a7983 */ /* 0x000ee20000300a00 */
[----:B------:R-:W-:-:S03]  /*21210*/  IMAD.WIDE R8, R135, 0x4, R36 ;  /* 0x0000000487087825 */ /* 0x000fc600078e0224 */
[----:B------:R1:W-:Y:S02]  /*21220*/  STL.64 [R1+0xfb8], R4 ;  /* 0x000fb80401007387 */ /* 0x0003e40000100a00 */
[C---:B-1----:R-:W-:Y:S02]  /*21230*/  IMAD.WIDE R6, R135.reuse, 0x4, R34 ;  /* 0x0000000487067825 */ /* 0x042fe400078e0222 */
[----:B------:R1:W-:Y:S04]  /*21240*/  STL.64 [R1+0xfb0], R8 ;  /* 0x000fb00801007387 */ /* 0x0003e80000100a00 */
[----:B------:R1:W-:Y:S01]  /*21250*/  STL.64 [R1+0xfa8], R6 ;  /* 0x000fa80601007387 */ /* 0x0003e20000100a00 */
[----:B------:R-:W-:-:S04]  /*21260*/  IMAD.WIDE R4, R135, 0x4, R32 ;  /* 0x0000000487047825 */ /* 0x000fc800078e0220 */
[C---:B-1----:R-:W-:Y:S01]  /*21270*/  IMAD.WIDE R8, R135.reuse, 0x4, R30 ;  /* 0x0000000487087825 */ /* 0x042fe200078e021e */
[----:B------:R1:W-:Y:S03]  /*21280*/  STL.64 [R1+0xfa0], R4 ;  /* 0x000fa00401007387 */ /* 0x0003e60000100a00 */
[C---:B------:R-:W-:Y:S01]  /*21290*/  IMAD.WIDE R6, R135.reuse, 0x4, R28 ;  /* 0x0000000487067825 */ /* 0x040fe200078e021c */
[----:B------:R1:W-:Y:S04]  /*212a0*/  STL.64 [R1+0xf98], R8 ;  /* 0x000f980801007387 */ /* 0x0003e80000100a00 */
[----:B------:R4:W-:Y:S01]  /*212b0*/  STL.64 [R1+0xf90], R6 ;  /* 0x000f900601007387 */ /* 0x0009e20000100a00 */
[----:B-1----:R-:W-:-:S04]  /*212c0*/  IMAD.WIDE R4, R135, 0x4, R26 ;  /* 0x0000000487047825 */ /* 0x002fc800078e021a */
[C---:B------:R-:W-:Y:S01]  /*212d0*/  IMAD.WIDE R8, R135.reuse, 0x4, R24 ;  /* 0x0000000487087825 */ /* 0x040fe200078e0218 */
[----:B------:R1:W-:Y:S03]  /*212e0*/  STL.64 [R1+0xf88], R4 ;  /* 0x000f880401007387 */ /* 0x0003e60000100a00 */
[C---:B----4-:R-:W-:Y:S01]  /*212f0*/  IMAD.WIDE R6, R135.reuse, 0x4, R22 ;  /* 0x0000000487067825 */ /* 0x050fe200078e0216 */
[----:B------:R4:W-:Y:S04]  /*21300*/  STL.64 [R1+0xf80], R8 ;  /* 0x000f800801007387 */ /* 0x0009e80000100a00 */
[----:B------:R2:W-:Y:S01]  /*21310*/  STL.64 [R1+0xf78], R6 ;  /* 0x000f780601007387 */ /* 0x0005e20000100a00 */
[----:B-1----:R-:W-:-:S04]  /*21320*/  IMAD.WIDE R4, R135, 0x4, R20 ;  /* 0x0000000487047825 */ /* 0x002fc800078e0214 */
[C---:B----4-:R-:W-:Y:S01]  /*21330*/  IMAD.WIDE R8, R135.reuse, 0x4, R18 ;  /* 0x0000000487087825 */ /* 0x050fe200078e0212 */
[----:B------:R1:W-:Y:S03]  /*21340*/  STL.64 [R1+0xf70], R4 ;  /* 0x000f700401007387 */ /* 0x0003e60000100a00 */
[C---:B--2---:R-:W-:Y:S01]  /*21350*/  IMAD.WIDE R6, R135.reuse, 0x4, R16 ;  /* 0x0000000487067825 */ /* 0x044fe200078e0210 */
[----:B------:R2:W-:Y:S04]  /*21360*/  STL.64 [R1+0xf68], R8 ;  /* 0x000f680801007387 */ /* 0x0005e80000100a00 */
[----:B------:R4:W-:Y:S01]  /*21370*/  STL.64 [R1+0xf60], R6 ;  /* 0x000f600601007387 */ /* 0x0009e20000100a00 */
[----:B-1----:R-:W-:-:S04]  /*21380*/  IMAD.WIDE R4, R135, 0x4, R14 ;  /* 0x0000000487047825 */ /* 0x002fc800078e020e */
[C---:B--2---:R-:W-:Y:S01]  /*21390*/  IMAD.WIDE R8, R135.reuse, 0x4, R12 ;  /* 0x0000000487087825 */ /* 0x044fe200078e020c */
[----:B------:R1:W-:Y:S03]  /*213a0*/  STL.64 [R1+0xf58], R4 ;  /* 0x000f580401007387 */ /* 0x0003e60000100a00 */
[C---:B----4-:R-:W-:Y:S01]  /*213b0*/  IMAD.WIDE R6, R135.reuse, 0x4, R10 ;  /* 0x0000000487067825 */ /* 0x050fe200078e020a */
[----:B------:R2:W-:Y:S04]  /*213c0*/  STL.64 [R1+0xf50], R8 ;  /* 0x000f500801007387 */ /* 0x0005e80000100a00 */
[----:B------:R4:W-:Y:S01]  /*213d0*/  STL.64 [R1+0xb68], R6 ;  /* 0x000b680601007387 */ /* 0x0009e20000100a00 */
[----:B-1----:R-:W-:-:S04]  /*213e0*/  IMAD.WIDE R4, R135, 0x4, R246 ;  /* 0x0000000487047825 */ /* 0x002fc800078e02f6 */
[C---:B--2---:R-:W-:Y:S01]  /*213f0*/  IMAD.WIDE R8, R135.reuse, 0x4, R244 ;  /* 0x0000000487087825 */ /* 0x044fe200078e02f4 */
[----:B------:R1:W-:Y:S03]  /*21400*/  STL.64 [R1+0xb60], R4 ;  /* 0x000b600401007387 */ /* 0x0003e60000100a00 */
[C---:B----4-:R-:W-:Y:S01]  /*21410*/  IMAD.WIDE R6, R135.reuse, 0x4, R248 ;  /* 0x0000000487067825 */ /* 0x050fe200078e02f8 */
[----:B------:R-:W-:Y:S04]  /*21420*/  STL.64 [R1+0xb50], R8 ;  /* 0x000b500801007387 */ /* 0x000fe80000100a00 */
[----:B------:R-:W2:Y:S01]  /*21430*/  LDL.LU.64 R42, [R1+0x450] ;  /* 0x00045000012a7983 */ /* 0x000ea20000300a00 */
[----:B-1----:R-:W-:-:S03]  /*21440*/  IMAD.WIDE R4, R135, 0x4, R250 ;  /* 0x0000000487047825 */ /* 0x002fc600078e02fa */
[----:B------:R-:W-:Y:S04]  /*21450*/  STL.64 [R1+0xb48], R6 ;  /* 0x000b480601007387 */ /* 0x000fe80000100a00 */
[----:B------:R-:W4:Y:S04]  /*21460*/  LDL.LU.64 R40, [R1+0x428] ;  /* 0x0004280001287983 */ /* 0x000f280000300a00 */
[----:B------:R3:W-:Y:S04]  /*21470*/  STL.64 [R1+0xb40], R4 ;  /* 0x000b400401007387 */ /* 0x0007e80000100a00 */
[----:B------:R-:W4:Y:S04]  /*21480*/  LDL.LU.64 R38, [R1+0x400] ;  /* 0x0004000001267983 */ /* 0x000f280000300a00 */
[----:B------:R-:W4:Y:S01]  /*21490*/  LDL.LU.64 R244, [R1+0x3d8] ;  /* 0x0003d80001f47983 */ /* 0x000f220000300a00 */
[----:B------:R-:W-:-:S03]  /*214a0*/  IMAD.WIDE R136, R135, 0x4, R136 ;  /* 0x0000000487887825 */ /* 0x000fc600078e0288 */
[----:B------:R-:W4:Y:S04]  /*214b0*/  LDL.LU.64 R36, [R1+0x3b0] ;  /* 0x0003b00001247983 */ /* 0x000f280000300a00 */
[----:B------:R-:W4:Y:S04]  /*214c0*/  LDL.LU.64 R248, [R1+0x388] ;  /* 0x0003880001f87983 */ /* 0x000f280000300a00 */
[----:B------:R-:W-:Y:S04]  /*214d0*/  STL.64 [R1+0xb58], R136 ;  /* 0x000b588801007387 */ /* 0x000fe80000100a00 */
[----:B------:R-:W4:Y:S01]  /*214e0*/  LDL.LU.64 R250, [R1+0x360] ;  /* 0x0003600001fa7983 */ /* 0x000f220000300a00 */
[----:B---3--:R-:W-:-:S03]  /*214f0*/  IMAD.WIDE R4, R135, 0x4, R140 ;  /* 0x0000000487047825 */ /* 0x008fc600078e028c */
[----:B------:R-:W3:Y:S04]  /*21500*/  LDL.LU.64 R140, [R1+0x340] ;  /* 0x00034000018c7983 */ /* 0x000ee80000300a00 */
[----:B------:R1:W-:Y:S01]  /*21510*/  STL.64 [R1+0xb38], R4 ;  /* 0x000b380401007387 */ /* 0x0003e20000100a00 */
[----:B------:R-:W-:-:S03]  /*21520*/  IMAD.WIDE R6, R135, 0x4, R138 ;  /* 0x0000000487067825 */ /* 0x000fc600078e028a */
[----:B------:R-:W3:Y:S01]  /*21530*/  LDL.LU.64 R138, [R1+0x320] ;  /* 0x00032000018a7983 */ /* 0x000ee20000300a00 */
[----:B-1----:R-:W-:-:S05]  /*21540*/  IMAD.WIDE R4, R135, 0x4, R242 ;  /* 0x0000000487047825 */ /* 0x002fca00078e02f2 */
[----:B------:R1:W-:Y:S04]  /*21550*/  STL.64 [R1+0xb30], R4 ;  /* 0x000b300401007387 */ /* 0x0003e80000100a00 */
[----:B------:R1:W-:Y:S04]  /*21560*/  STL.64 [R1+0xb28], R6 ;  /* 0x000b280601007387 */ /* 0x0003e80000100a00 */
[----:B------:R-:W3:Y:S01]  /*21570*/  LDL.LU.64 R34, [R1+0x300] ;  /* 0x0003000001227983 */ /* 0x000ee20000300a00 */
[----:B-1----:R-:W-:-:S03]  /*21580*/  IMAD.WIDE R4, R135, 0x4, R196 ;  /* 0x0000000487047825 */ /* 0x002fc600078e02c4 */
[----:B------:R-:W3:Y:S04]  /*21590*/  LDL.LU.64 R32, [R1+0x2e0] ;  /* 0x0002e00001207983 */ /* 0x000ee80000300a00 */
[----:B------:R2:W-:Y:S04]  /*215a0*/  STL.64 [R1+0xb20], R4 ;  /* 0x000b200401007387 */ /* 0x0005e80000100a00 */
[----:B------:R-:W3:Y:S04]  /*215b0*/  LDL.LU.64 R30, [R1+0x2c0] ;  /* 0x0002c000011e7983 */ /* 0x000ee80000300a00 */
        /* <DEDUP_REMOVED lines=8> */
[----:B------:R-:W3:Y:S01]  /*21640*/  LDL.LU.64 R12, [R1+0x1a0] ;  /* 0x0001a000010c7983 */ /* 0x000ee20000300a00 */
[----:B------:R-:W-:-:S03]  /*21650*/  IMAD.WIDE R8, R135, 0x4, R214 ;  /* 0x0000000487087825 */ /* 0x000fc600078e02d6 */
[----:B------:R-:W3:Y:S04]  /*21660*/  LDL.LU.64 R10, [R1+0x180] ;  /* 0x00018000010a7983 */ /* 0x000ee80000300a00 */
[----:B------:R-:W3:Y:S01]  /*21670*/  LDL.LU.64 R246, [R1+0x160] ;  /* 0x0001600001f67983 */ /* 0x000ee20000300a00 */
[----:B------:R-:W-:-:S03]  /*21680*/  IMAD.WIDE R6, R135, 0x4, R234 ;  /* 0x0000000487067825 */ /* 0x000fc600078e02ea */
[----:B------:R-:W3:Y:S04]  /*21690*/  LDL.LU.64 R242, [R1+0x140] ;  /* 0x0001400001f27983 */ /* 0x000ee80000300a00 */
[----:B------:R4:W-:Y:S04]  /*216a0*/  STL.64 [R1+0xb18], R8 ;  /* 0x000b180801007387 */ /* 0x0009e80000100a00 */
[----:B------:R1:W-:Y:S01]  /*216b0*/  STL.64 [R1+0xb10], R6 ;  /* 0x000b100601007387 */ /* 0x0003e20000100a00 */
[----:B--2---:R-:W-:-:S05]  /*216c0*/  IMAD.WIDE R4, R135, 0x4, R42 ;  /* 0x0000000487047825 */ /* 0x004fca00078e022a */
[----:B------:R2:W-:Y:S01]  /*216d0*/  STL.64 [R1+0xb08], R4 ;  /* 0x000b080401007387 */ /* 0x0005e20000100a00 */
[----:B----4-:R-:W-:-:S05]  /*216e0*/  IMAD.WIDE R8, R135, 0x4, R40 ;  /* 0x0000000487087825 */ /* 0x010fca00078e0228 */
[----:B------:R-:W-:Y:S01]  /*216f0*/  STL.64 [R1+0xb00], R8 ;  /* 0x000b000801007387 */ /* 0x000fe20000100a00 */
[----:B-1----:R-:W-:-:S04]  /*21700*/  IMAD.WIDE R6, R135, 0x4, R38 ;  /* 0x0000000487067825 */ /* 0x002fc800078e0226 */
[C---:B--2---:R-:W-:Y:S02]  /*21710*/  IMAD.WIDE R4, R135.reuse, 0x4, R244 ;  /* 0x0000000487047825 */ /* 0x044fe400078e02f4 */
[----:B------:R-:W2:Y:S04]  /*21720*/  LDL.LU.64 R244, [R1+0x120] ;  /* 0x0001200001f47983 */ /* 0x000ea80000300a00 */
[----:B------:R1:W-:Y:S04]  /*21730*/  STL.64 [R1+0xaf8], R6 ;  /* 0x000af80601007387 */ /* 0x0003e80000100a00 */
[----:B------:R4:W-:Y:S01]  /*21740*/  STL.64 [R1+0xaf0], R4 ;  /* 0x000af00401007387 */ /* 0x0009e20000100a00 */
[----:B-1----:R-:W-:-:S04]  /*21750*/  IMAD.WIDE R6, R135, 0x4, R36 ;  /* 0x0000000487067825 */ /* 0x002fc800078e0224 */
[C---:B----4-:R-:W-:Y:S02]  /*21760*/  IMAD.WIDE R4, R135.reuse, 0x4, R248 ;  /* 0x0000000487047825 */ /* 0x050fe400078e02f8 */
[----:B------:R-:W4:Y:S04]  /*21770*/  LDL.LU.64 R248, [R1+0x100] ;  /* 0x0001000001f87983 */ /* 0x000f280000300a00 */
[----:B------:R1:W-:Y:S04]  /*21780*/  STL.64 [R1+0xae8], R6 ;  /* 0x000ae80601007387 */ /* 0x0003e80000100a00 */
[----:B------:R3:W-:Y:S01]  /*21790*/  STL.64 [R1+0xae0], R4 ;  /* 0x000ae00401007387 */ /* 0x0007e20000100a00 */
[----:B-1----:R-:W-:-:S03]  /*217a0*/  IMAD.WIDE R6, R135, 0x4, R250 ;  /* 0x0000000487067825 */ /* 0x002fc600078e02fa */
[----:B------:R-:W4:Y:S04]  /*217b0*/  LDL.LU.64 R250, [R1+0xe0] ;  /* 0x0000e00001fa7983 */ /* 0x000f280000300a00 */
[----:B------:R-:W-:Y:S01]  /*217c0*/  STL.64 [R1+0xad8], R6 ;  /* 0x000ad80601007387 */ /* 0x000fe20000100a00 */
[----:B---3--:R-:W-:-:S03]  /*217d0*/  IMAD.WIDE R4, R135, 0x4, R140 ;  /* 0x0000000487047825 */ /* 0x008fc600078e028c */
[----:B------:R-:W3:Y:S04]  /*217e0*/  LDL.LU.64 R140, [R1+0xc0] ;  /* 0x0000c000018c7983 */ /* 0x000ee80000300a00 */
[----:B------:R1:W-:Y:S02]  /*217f0*/  STL.64 [R1+0xad0], R4 ;  /* 0x000ad00401007387 */ /* 0x0003e40000100a00 */
[C---:B-1----:R-:W-:Y:S02]  /*21800*/  IMAD.WIDE R4, R135.reuse, 0x4, R138 ;  /* 0x0000000487047825 */ /* 0x042fe400078e028a */
[----:B------:R-:W3:Y:S04]  /*21810*/  LDL.LU.64 R138, [R1+0xa0] ;  /* 0x0000a000018a7983 */ /* 0x000ee80000300a00 */
[----:B------:R1:W-:Y:S01]  /*21820*/  STL.64 [R1+0xac8], R4 ;  /* 0x000ac80401007387 */ /* 0x0003e20000100a00 */
[----:B------:R-:W-:-:S04]  /*21830*/  IMAD.WIDE R8, R135, 0x4, R34 ;  /* 0x0000000487087825 */ /* 0x000fc800078e0222 */
[C---:B------:R-:W-:Y:S01]  /*21840*/  IMAD.WIDE R6, R135.reuse, 0x4, R32 ;  /* 0x0000000487067825 */ /* 0x040fe200078e0220 */
[----:B------:R1:W-:Y:S04]  /*21850*/  STL.64 [R1+0xac0], R8 ;  /* 0x000ac00801007387 */ /* 0x0003e80000100a00 */
[----:B------:R1:W-:Y:S02]  /*21860*/  STL.64 [R1+0xab8], R6 ;  /* 0x000ab80601007387 */ /* 0x0003e40000100a00 */
[----:B-1----:R-:W-:-:S04]  /*21870*/  IMAD.WIDE R4, R135, 0x4, R30 ;  /* 0x0000000487047825 */ /* 0x002fc800078e021e */
[C---:B------:R-:W-:Y:S01]  /*21880*/  IMAD.WIDE R8, R135.reuse, 0x4, R28 ;  /* 0x0000000487087825 */ /* 0x040fe200078e021c */
[----:B------:R1:W-:Y:S03]  /*21890*/  STL.64 [R1+0xab0], R4 ;  /* 0x000ab00401007387 */ /* 0x0003e60000100a00 */
        /* <DEDUP_REMOVED lines=19> */
[----:B------:R-:W-:Y:S04]  /*219d0*/  STL.64 [R1+0xa60], R8 ;  /* 0x000a600801007387 */ /* 0x000fe80000100a00 */
[----:B------:R-:W3:Y:S01]  /*219e0*/  LDL.LU.64 R40, [R1+0x448] ;  /* 0x0004480001287983 */ /* 0x000ee20000300a00 */
[----:B-1----:R-:W-:-:S03]  /*219f0*/  IMAD.WIDE R4, R135, 0x4, R242 ;  /* 0x0000000487047825 */ /* 0x002fc600078e02f2 */
[----:B------:R-:W-:Y:S04]  /*21a00*/  STL.64 [R1+0xa58], R6 ;  /* 0x000a580601007387 */ /* 0x000fe80000100a00 */
[----:B------:R-:W3:Y:S04]  /*21a10*/  LDL.LU.64 R38, [R1+0x420] ;  /* 0x0004200001267983 */ /* 0x000ee80000300a00 */
[----:B------:R2:W-:Y:S04]  /*21a20*/  STL.64 [R1+0xa50], R4 ;  /* 0x000a500401007387 */ /* 0x0005e80000100a00 */
[----:B------:R-:W3:Y:S04]  /*21a30*/  LDL.LU.64 R36, [R1+0x3f8] ;  /* 0x0003f80001247983 */ /* 0x000ee80000300a00 */
[----:B------:R-:W3:Y:S04]  /*21a40*/  LDL.LU.64 R34, [R1+0x3d0] ;  /* 0x0003d00001227983 */ /* 0x000ee80000300a00 */
[----:B------:R-:W3:Y:S01]  /*21a50*/  LDL.LU.64 R32, [R1+0x3a8] ;  /* 0x0003a80001207983 */ /* 0x000ee20000300a00 */
[----:B--2---:R-:W-:-:S03]  /*21a60*/  IMAD.WIDE R4, R135, 0x4, R244 ;  /* 0x0000000487047825 */ /* 0x004fc600078e02f4 */
[----:B------:R-:W2:Y:S04]  /*21a70*/  LDL.LU.64 R10, [R1+0x380] ;  /* 0x00038000010a7983 */ /* 0x000ea80000300a00 */
[----:B------:R-:W2:Y:S04]  /*21a80*/  LDL.LU.64 R30, [R1+0x358] ;  /* 0x00035800011e7983 */ /* 0x000ea80000300a00 */
[----:B------:R-:W2:Y:S04]  /*21a90*/  LDL.LU.64 R246, [R1+0x338] ;  /* 0x0003380001f67983 */ /* 0x000ea80000300a00 */
[----:B------:R4:W-:Y:S04]  /*21aa0*/  STL.64 [R1+0xa48], R4 ;  /* 0x000a480401007387 */ /* 0x0009e80000100a00 */
[----:B------:R-:W2:Y:S04]  /*21ab0*/  LDL.LU.64 R242, [R1+0x318] ;  /* 0x0003180001f27983 */ /* 0x000ea80000300a00 */
[----:B------:R-:W2:Y:S01]  /*21ac0*/  LDL.LU.64 R244, [R1+0x2f8] ;  /* 0x0002f80001f47983 */ /* 0x000ea20000300a00 */
[----:B----4-:R-:W-:-:S05]  /*21ad0*/  IMAD.WIDE R4, R135, 0x4, R248 ;  /* 0x0000000487047825 */ /* 0x010fca00078e02f8 */
[----:B------:R1:W-:Y:S02]  /*21ae0*/  STL.64 [R1+0xa40], R4 ;  /* 0x000a400401007387 */ /* 0x0003e40000100a00 */
[C---:B-1----:R-:W-:Y:S02]  /*21af0*/  IMAD.WIDE R4, R135.reuse, 0x4, R250 ;  /* 0x0000000487047825 */ /* 0x042fe400078e02fa */
[----:B------:R-:W4:Y:S04]  /*21b00*/  LDL.LU.64 R250, [R1+0x2d8] ;  /* 0x0002d80001fa7983 */ /* 0x000f280000300a00 */
[----:B------:R1:W-:Y:S01]  /*21b10*/  STL.64 [R1+0xa38], R4 ;  /* 0x000a380401007387 */ /* 0x0003e20000100a00 */
[----:B---3--:R-:W-:-:S05]  /*21b20*/  IMAD.WIDE R6, R135, 0x4, R140 ;  /* 0x0000000487067825 */ /* 0x008fca00078e028c */
[----:B------:R3:W-:Y:S04]  /*21b30*/  STL.64 [R1+0xa30], R6 ;  /* 0x000a300601007387 */ /* 0x0007e80000100a00 */
[----:B------:R-:W4:Y:S04]  /*21b40*/  LDL.LU.64 R28, [R1+0x2b8] ;  /* 0x0002b800011c7983 */ /* 0x000f280000300a00 */
[----:B------:R-:W4:Y:S01]  /*21b50*/  LDL.LU.64 R26, [R1+0x298] ;  /* 0x00029800011a7983 */ /* 0x000f220000300a00 */
[----:B-1----:R-:W-:-:S05]  /*21b60*/  IMAD.WIDE R4, R135, 0x4, R138 ;  /* 0x0000000487047825 */ /* 0x002fca00078e028a */
[----:B------:R1:W-:Y:S04]  /*21b70*/  STL.64 [R1+0xa28], R4 ;  /* 0x000a280401007387 */ /* 0x0003e80000100a00 */
[----:B------:R-:W4:Y:S04]  /*21b80*/  LDL.LU.64 R24, [R1+0x278] ;  /* 0x0002780001187983 */ /* 0x000f280000300a00 */
[----:B------:R-:W4:Y:S04]  /*21b90*/  LDL.LU.64 R22, [R1+0x258] ;  /* 0x0002580001167983 */ /* 0x000f280000300a00 */
[----:B------:R-:W4:Y:S04]  /*21ba0*/  LDL.LU.64 R20, [R1+0x238] ;  /* 0x0002380001147983 */ /* 0x000f280000300a00 */
[----:B------:R-:W4:Y:S04]  /*21bb0*/  LDL.LU.64 R18, [R1+0x218] ;  /* 0x0002180001127983 */ /* 0x000f280000300a00 */
[----:B------:R-:W4:Y:S04]  /*21bc0*/  LDL.LU.64 R16, [R1+0x1f8] ;  /* 0x0001f80001107983 */ /* 0x000f280000300a00 */
[----:B------:R-:W4:Y:S04]  /*21bd0*/  LDL.LU.64 R14, [R1+0x1d8] ;  /* 0x0001d800010e7983 */ /* 0x000f280000300a00 */
[----:B------:R-:W4:Y:S04]  /*21be0*/  LDL.LU.64 R12, [R1+0x1b8] ;  /* 0x0001b800010c7983 */ /* 0x000f280000300a00 */
[----:B------:R-:W4:Y:S01]  /*21bf0*/  LDL.LU.64 R248, [R1+0x198] ;  /* 0x0001980001f87983 */ /* 0x000f220000300a00 */
[----:B------:R-:W-:-:S03]  /*21c00*/  IMAD.WIDE R8, R135, 0x4, R198 ;  /* 0x0000000487087825 */ /* 0x000fc600078e02c6 */
[----:B------:R-:W4:Y:S01]  /*21c10*/  LDL.LU.64 R138, [R1+0x178] ;  /* 0x00017800018a7983 */ /* 0x000f220000300a00 */
[----:B---3--:R-:W-:-:S03]  /*21c20*/  IMAD.WIDE R6, R135, 0x4, R218 ;  /* 0x0000000487067825 */ /* 0x008fc600078e02da */
[----:B------:R3:W-:Y:S01]  /*21c30*/  STL.64 [R1+0xa20], R8 ;  /* 0x000a200801007387 */ /* 0x0007e20000100a00 */
[----:B-1----:R-:W-:-:S03]  /*21c40*/  IMAD.WIDE R4, R135, 0x4, R236 ;  /* 0x0000000487047825 */ /* 0x002fc600078e02ec */
[----:B------:R-:W4:Y:S04]  /*21c50*/  LDL.LU.64 R140, [R1+0x158] ;  /* 0x00015800018c7983 */ /* 0x000f280000300a00 */
[----:B------:R1:W-:Y:S04]  /*21c60*/  STL.64 [R1+0xa18], R6 ;  /* 0x000a180601007387 */ /* 0x0003e80000100a00 */
[----:B------:R1:W-:Y:S01]  /*21c70*/  STL.64 [R1+0xa10], R4 ;  /* 0x000a100401007387 */ /* 0x0003e20000100a00 */
[----:B---3--:R-:W-:-:S05]  /*21c80*/  IMAD.WIDE R8, R135, 0x4, R40 ;  /* 0x0000000487087825 */ /* 0x008fca00078e0228 */
[----:B------:R3:W-:Y:S01]  /*21c90*/  STL.64 [R1+0xa08], R8 ;  /* 0x000a080801007387 */ /* 0x0007e20000100a00 */
[----:B-1----:R-:W-:-:S05]  /*21ca0*/  IMAD.WIDE R6, R135, 0x4, R38 ;  /* 0x0000000487067825 */ /* 0x002fca00078e0226 */
[----:B------:R1:W-:Y:S01]  /*21cb0*/  STL.64 [R1+0xa00], R6 ;  /* 0x000a000601007387 */ /* 0x0003e20000100a00 */
[----:B------:R-:W-:-:S04]  /*21cc0*/  IMAD.WIDE R4, R135, 0x4, R36 ;  /* 0x0000000487047825 */ /* 0x000fc800078e0224 */
[C---:B---3--:R-:W-:Y:S01]  /*21cd0*/  IMAD.WIDE R8, R135.reuse, 0x4, R34 ;  /* 0x0000000487087825 */ /* 0x048fe200078e0222 */
[----:B------:R2:W-:Y:S03]  /*21ce0*/  STL.64 [R1+0x9f8], R4 ;  /* 0x0009f80401007387 */ /* 0x0005e60000100a00 */
[C---:B-1----:R-:W-:Y:S01]  /*21cf0*/  IMAD.WIDE R6, R135.reuse, 0x4, R32 ;  /* 0x0000000487067825 */ /* 0x042fe200078e0220 */
[----:B------:R-:W-:Y:S03]  /*21d00*/  STL.64 [R1+0x9f0], R8 ;  /* 0x0009f00801007387 */ /* 0x000fe60000100a00 */
[C---:B--2---:R-:W-:Y:S02]  /*21d10*/  IMAD.WIDE R4, R135.reuse, 0x4, R10 ;  /* 0x0000000487047825 */ /* 0x044fe400078e020a */
[----:B------:R-:W2:Y:S04]  /*21d20*/  LDL.LU.64 R10, [R1+0x138] ;  /* 0x00013800010a7983 */ /* 0x000ea80000300a00 */
[----:B------:R1:W-:Y:S04]  /*21d30*/  STL.64 [R1+0x9e8], R6 ;  /* 0x0009e80601007387 */ /* 0x0003e80000100a00 */
[----:B------:R3:W-:Y:S01]  /*21d40*/  STL.64 [R1+0x9e0], R4 ;  /* 0x0009e00401007387 */ /* 0x0007e20000100a00 */
        /* <DEDUP_REMOVED lines=9> */
[----:B------:R-:W3:Y:S04]  /*21de0*/  LDL.LU.64 R244, [R1+0xd8] ;  /* 0x0000d80001f47983 */ /* 0x000ee80000300a00 */
[----:B------:R1:W-:Y:S01]  /*21df0*/  STL.64 [R1+0x9c0], R4 ;  /* 0x0009c00401007387 */ /* 0x0003e20000100a00 */
[----:B----4-:R-:W-:-:S03]  /*21e00*/  IMAD.WIDE R6, R135, 0x4, R250 ;  /* 0x0000000487067825 */ /* 0x010fc600078e02fa */
[----:B------:R-:W4:Y:S04]  /*21e10*/  LDL.LU.64 R250, [R1+0xb8] ;  /* 0x0000b80001fa7983 */ /* 0x000f280000300a00 */
[----:B------:R1:W-:Y:S02]  /*21e20*/  STL.64 [R1+0x9b8], R6 ;  /* 0x0009b80601007387 */ /* 0x0003e40000100a00 */
[----:B-1----:R-:W-:-:S04]  /*21e30*/  IMAD.WIDE R4, R135, 0x4, R28 ;  /* 0x0000000487047825 */ /* 0x002fc800078e021c */
[C---:B------:R-:W-:Y:S01]  /*21e40*/  IMAD.WIDE R8, R135.reuse, 0x4, R26 ;  /* 0x0000000487087825 */ /* 0x040fe200078e021a */
[----:B------:R1:W-:Y:S04]  /*21e50*/  STL.64 [R1+0x9b0], R4 ;  /* 0x0009b00401007387 */ /* 0x0003e80000100a00 */
[----:B------:R1:W-:Y:S01]  /*21e60*/  STL.64 [R1+0x9a8], R8 ;  /* 0x0009a80801007387 */ /* 0x0003e20000100a00 */
[----:B------:R-:W-:-:S04]  /*21e70*/  IMAD.WIDE R6, R135, 0x4, R24 ;  /* 0x0000000487067825 */ /* 0x000fc800078e0218 */
[C---:B-1----:R-:W-:Y:S01]  /*21e80*/  IMAD.WIDE R4, R135.reuse, 0x4, R22 ;  /* 0x0000000487047825 */ /* 0x042fe200078e0216 */
        /* <DEDUP_REMOVED lines=9> */
[----:B------:R-:W-:Y:S01]  /*21f20*/  STL.64 [R1+0x978], R8 ;  /* 0x0009780801007387 */ /* 0x000fe20000100a00 */
[----:B-1----:R-:W-:-:S04]  /*21f30*/  IMAD.WIDE R6, R135, 0x4, R12 ;  /* 0x0000000487067825 */ /* 0x002fc800078e020c */
[C---:B------:R-:W-:Y:S01]  /*21f40*/  IMAD.WIDE R4, R135.reuse, 0x4, R248 ;  /* 0x0000000487047825 */ /* 0x040fe200078e02f8 */
[----:B------:R-:W-:Y:S04]  /*21f50*/  STL.64 [R1+0x970], R6 ;  /* 0x0009700601007387 */ /* 0x000fe80000100a00 */
[----:B------:R-:W4:Y:S04]  /*21f60*/  LDL.LU.64 R36, [R1+0x440] ;  /* 0x0004400001247983 */ /* 0x000f280000300a00 */
[----:B------:R1:W-:Y:S04]  /*21f70*/  STL.64 [R1+0x960], R4 ;  /* 0x0009600401007387 */ /* 0x0003e80000100a00 */
[----:B------:R-:W4:Y:S04]  /*21f80*/  LDL.LU.64 R34, [R1+0x418] ;  /* 0x0004180001227983 */ /* 0x000f280000300a00 */
[----:B------:R-:W4:Y:S01]  /*21f90*/  LDL.LU.64 R248, [R1+0x3f0] ;  /* 0x0003f00001f87983 */ /* 0x000f220000300a00 */
[----:B-1----:R-:W-:-:S03]  /*21fa0*/  IMAD.WIDE R4, R135, 0x4, R140 ;  /* 0x0000000487047825 */ /* 0x002fc600078e028c */
[----:B------:R-:W4:Y:S04]  /*21fb0*/  LDL.LU.64 R32, [R1+0x3c8] ;  /* 0x0003c80001207983 */ /* 0x000f280000300a00 */
[----:B------:R-:W4:Y:S04]  /*21fc0*/  LDL.LU.64 R30, [R1+0x3a0] ;  /* 0x0003a000011e7983 */ /* 0x000f280000300a00 */
[----:B------:R2:W-:Y:S04]  /*21fd0*/  STL.64 [R1+0x940], R4 ;  /* 0x0009400401007387 */ /* 0x0005e80000100a00 */
[----:B------:R-:W4:Y:S04]  /*21fe0*/  LDL.LU.64 R28, [R1+0x378] ;  /* 0x00037800011c7983 */ /* 0x000f280000300a00 */
[----:B------:R-:W4:Y:S04]  /*21ff0*/  LDL.LU.64 R26, [R1+0x350] ;  /* 0x00035000011a7983 */ /* 0x000f280000300a00 */
[----:B------:R-:W4:Y:S04]  /*22000*/  LDL.LU.64 R24, [R1+0x330] ;  /* 0x0003300001187983 */ /* 0x000f280000300a00 */
[----:B------:R-:W4:Y:S04]  /*22010*/  LDL.LU.64 R140, [R1+0x310] ;  /* 0x00031000018c7983 */ /* 0x000f280000300a00 */
[----:B------:R-:W4:Y:S01]  /*22020*/  LDL.LU.64 R12, [R1+0x2f0] ;  /* 0x0002f000010c7983 */ /* 0x000f220000300a00 */
[----:B------:R-:W-:-:S04]  /*22030*/  IMAD.WIDE R138, R135, 0x4, R138 ;  /* 0x00000004878a7825 */ /* 0x000fc800078e028a */
[C---:B--2---:R-:W-:Y:S02]  /*22040*/  IMAD.WIDE R4, R135.reuse, 0x4, R10 ;  /* 0x0000000487047825 */ /* 0x044fe400078e020a */
[----:B------:R-:W2:Y:S04]  /*22050*/  LDL.LU.64 R10, [R1+0x2d0] ;  /* 0x0002d000010a7983 */ /* 0x000ea80000300a00 */
[----:B------:R3:W-:Y:S02]  /*22060*/  STL.64 [R1+0x930], R4 ;  /* 0x0009300401007387 */ /* 0x0007e40000100a00 */
[C---:B---3--:R-:W-:Y:S02]  /*22070*/  IMAD.WIDE R4, R135.reuse, 0x4, R246 ;  /* 0x0000000487047825 */ /* 0x048fe400078e02f6 */
[----:B------:R-:W3:Y:S04]  /*22080*/  LDL.LU.64 R246, [R1+0x2b0] ;  /* 0x0002b00001f67983 */ /* 0x000ee80000300a00 */
[----:B------:R-:W-:Y:S04]  /*22090*/  STL.64 [R1+0x950], R138 ;  /* 0x0009508a01007387 */ /* 0x000fe80000100a00 */
[----:B------:R1:W-:Y:S01]  /*220a0*/  STL.64 [R1+0x920], R4 ;  /* 0x0009200401007387 */ /* 0x0003e20000100a00 */
[----:B------:R-:W-:-:S04]  /*220b0*/  IMAD.WIDE R6, R135, 0x4, R242 ;  /* 0x0000000487067825 */ /* 0x000fc800078e02f2 */
[C---:B-1----:R-:W-:Y:S02]  /*220c0*/  IMAD.WIDE R4, R135.reuse, 0x4, R244 ;  /* 0x0000000487047825 */ /* 0x042fe400078e02f4 */
[----:B------:R-:W3:Y:S04]  /*220d0*/  LDL.LU.64 R244, [R1+0x290] ;  /* 0x0002900001f47983 */ /* 0x000ee80000300a00 */
[----:B------:R4:W-:Y:S04]  /*220e0*/  STL.64 [R1+0x910], R6 ;  /* 0x0009100601007387 */ /* 0x0009e80000100a00 */
[----:B------:R1:W-:Y:S04]  /*220f0*/  STL.64 [R1+0x900], R4 ;  /* 0x0009000401007387 */ /* 0x0003e80000100a00 */
[----:B------:R-:W3:Y:S01]  /*22100*/  LDL.LU.64 R22, [R1+0x270] ;  /* 0x0002700001167983 */ /* 0x000ee20000300a00 */
[----:B----4-:R-:W-:-:S04]  /*22110*/  IMAD.WIDE R6, R135, 0x4, R250 ;  /* 0x0000000487067825 */ /* 0x010fc800078e02fa */
[C---:B-1----:R-:W-:Y:S01]  /*22120*/  IMAD.WIDE R4, R135.reuse, 0x4, R192 ;  /* 0x0000000487047825 */ /* 0x042fe200078e02c0 */
[----:B------:R1:W-:Y:S04]  /*22130*/  STL.64 [R1+0x8f0], R6 ;  /* 0x0008f00601007387 */ /* 0x0003e80000100a00 */
[----:B------:R-:W4:Y:S04]  /*22140*/  LDL.LU.64 R20, [R1+0x250] ;  /* 0x0002500001147983 */ /* 0x000f280000300a00 */
[----:B------:R1:W-:Y:S04]  /*22150*/  STL.64 [R1+0x8c8], R4 ;  /* 0x0008c80401007387 */ /* 0x0003e80000100a00 */
[----:B------:R-:W4:Y:S04]  /*22160*/  LDL.LU.64 R18, [R1+0x230] ;  /* 0x0002300001127983 */ /* 0x000f280000300a00 */
[----:B------:R-:W4:Y:S01]  /*22170*/  LDL.LU.64 R16, [R1+0x210] ;  /* 0x0002100001107983 */ /* 0x000f220000300a00 */
[----:B------:R-:W-:-:S03]  /*22180*/  IMAD.WIDE R8, R135, 0x4, R200 ;  /* 0x0000000487087825 */ /* 0x000fc600078e02c8 */
[----:B------:R-:W4:Y:S04]  /*22190*/  LDL.LU.64 R14, [R1+0x1f0] ;  /* 0x0001f000010e7983 */ /* 0x000f280000300a00 */
[----:B------:R-:W4:Y:S01]  /*221a0*/  LDL.LU.64 R242, [R1+0x1d0] ;  /* 0x0001d00001f27983 */ /* 0x000f220000300a00 */
[----:B-1----:R-:W-:-:S03]  /*221b0*/  IMAD.WIDE R6, R135, 0x4, R222 ;  /* 0x0000000487067825 */ /* 0x002fc600078e02de */
[----:B------:R1:W-:Y:S01]  /*221c0*/  STL.64 [R1+0x8b8], R8 ;  /* 0x0008b80801007387 */ /* 0x0003e20000100a00 */
[----:B------:R-:W-:-:S03]  /*221d0*/  IMAD.WIDE R4, R135, 0x4, R238 ;  /* 0x0000000487047825 */ /* 0x000fc600078e02ee */
[----:B------:R-:W4:Y:S04]  /*221e0*/  LDL.LU.64 R250, [R1+0x1b0] ;  /* 0x0001b00001fa7983 */ /* 0x000f280000300a00 */
[----:B------:R-:W-:Y:S04]  /*221f0*/  STL.64 [R1+0x8a8], R6 ;  /* 0x0008a80601007387 */ /* 0x000fe80000100a00 */
[----:B------:R1:W-:Y:S02]  /*22200*/  STL.64 [R1+0x898], R4 ;  /* 0x0008980401007387 */ /* 0x0003e40000100a00 */
[----:B-1----:R-:W-:-:S05]  /*22210*/  IMAD.WIDE R8, R135, 0x4, R36 ;  /* 0x0000000487087825 */ /* 0x002fca00078e0224 */
[----:B------:R1:W-:Y:S01]  /*22220*/  STL.64 [R1+0x888], R8 ;  /* 0x0008880801007387 */ /* 0x0003e20000100a00 */
[----:B------:R-:W-:-:S03]  /*22230*/  IMAD.WIDE R4, R135, 0x4, R248 ;  /* 0x0000000487047825 */ /* 0x000fc600078e02f8 */
[----:B------:R-:W4:Y:S01]  /*22240*/  LDL.LU.64 R248, [R1+0x190] ;  /* 0x0001900001f87983 */ /* 0x000f220000300a00 */
[----:B------:R-:W-:-:S04]  /*22250*/  IMAD.WIDE R6, R135, 0x4, R34 ;  /* 0x0000000487067825 */ /* 0x000fc800078e0222 */
[C---:B-1----:R-:W-:Y:S01]  /*22260*/  IMAD.WIDE R8, R135.reuse, 0x4, R32 ;  /* 0x0000000487087825 */ /* 0x042fe200078e0220 */
[----:B------:R1:W-:Y:S04]  /*22270*/  STL.64 [R1+0x880], R6 ;  /* 0x0008800601007387 */ /* 0x0003e80000100a00 */
[----:B------:R1:W-:Y:S04]  /*22280*/  STL.64 [R1+0x878], R4 ;  /* 0x0008780401007387 */ /* 0x0003e80000100a00 */
[----:B------:R1:W-:Y:S02]  /*22290*/  STL.64 [R1+0x870], R8 ;  /* 0x0008700801007387 */ /* 0x0003e40000100a00 */
[----:B-1----:R-:W-:-:S04]  /*222a0*/  IMAD.WIDE R6, R135, 0x4, R28 ;  /* 0x0000000487067825 */ /* 0x002fc800078e021c */
[----:B------:R-:W-:-:S04]  /*222b0*/  IMAD.WIDE R4, R135, 0x4, R30 ;  /* 0x0000000487047825 */ /* 0x000fc800078e021e */
[C---:B------:R-:W-:Y:S01]  /*222c0*/  IMAD.WIDE R8, R135.reuse, 0x4, R26 ;  /* 0x0000000487087825 */ /* 0x040fe200078e021a */
[----:B------:R1:W-:Y:S04]  /*222d0*/  STL.64 [R1+0x868], R4 ;  /* 0x0008680401007387 */ /* 0x0003e80000100a00 */
[----:B------:R1:W-:Y:S04]  /*222e0*/  STL.64 [R1+0x838], R6 ;  /* 0x0008380601007387 */ /* 0x0003e80000100a00 */
[----:B------:R-:W-:Y:S01]  /*222f0*/  STL.64 [R1+0x828], R8 ;  /* 0x0008280801007387 */ /* 0x000fe20000100a00 */
[----:B-1----:R-:W-:-:S04]  /*22300*/  IMAD.WIDE R4, R135, 0x4, R24 ;  /* 0x0000000487047825 */ /* 0x002fc800078e0218 */
[C---:B------:R-:W-:Y:S02]  /*22310*/  IMAD.WIDE R6, R135.reuse, 0x4, R140 ;  /* 0x0000000487067825 */ /* 0x040fe400078e028c */
[----:B------:R-:W4:Y:S04]  /*22320*/  LDL.LU.64 R140, [R1+0x170] ;  /* 0x00017000018c7983 */ /* 0x000f280000300a00 */
[----:B------:R1:W-:Y:S04]  /*22330*/  STL.64 [R1+0x818], R4 ;  /* 0x0008180401007387 */ /* 0x0003e80000100a00 */
[----:B------:R2:W-:Y:S01]  /*22340*/  STL.64 [R1+0x808], R6 ;  /* 0x0008080601007387 */ /* 0x0005e20000100a00 */
[----:B-1----:R-:W-:-:S03]  /*22350*/  IMAD.WIDE R4, R135, 0x4, R12 ;  /* 0x0000000487047825 */ /* 0x002fc600078e020c */
[----:B------:R-:W4:Y:S01]  /*22360*/  LDL.LU.64 R12, [R1+0x150] ;  /* 0x00015000010c7983 */ /* 0x000f220000300a00 */
[----:B--2---:R-:W-:-:S03]  /*22370*/  IMAD.WIDE R6, R135, 0x4, R10 ;  /* 0x0000000487067825 */ /* 0x004fc600078e020a */
[----:B------:R3:W-:Y:S04]  /*22380*/  STL.64 [R1+0x7f8], R4 ;  /* 0x0007f80401007387 */ /* 0x0007e80000100a00 */
[----:B------:R-:W-:Y:S04]  /*22390*/  STL.64 [R1+0x7e8], R6 ;  /* 0x0007e80601007387 */ /* 0x000fe80000100a00 */
[----:B------:R-:W2:Y:S04]  /*223a0*/  LDL.LU.64 R36, [R1+0x130] ;  /* 0x0001300001247983 */ /* 0x000ea80000300a00 */
[----:B------:R-:W2:Y:S01]  /*223b0*/  LDL.LU.64 R34, [R1+0x110] ;  /* 0x0001100001227983 */ /* 0x000ea20000300a00 */
[----:B---3--:R-:W-:-:S05]  /*223c0*/  IMAD.WIDE R4, R135, 0x4, R246 ;  /* 0x0000000487047825 */ /* 0x008fca00078e02f6 */
[----:B------:R1:W-:Y:S04]  /*223d0*/  STL.64 [R1+0x7b8], R4 ;  /* 0x0007b80401007387 */ /* 0x0003e80000100a00 */
[----:B------:R-:W3:Y:S04]  /*223e0*/  LDL.LU.64 R10, [R1+0xf0] ;  /* 0x0000f000010a7983 */ /* 0x000ee80000300a00 */
[----:B------:R-:W3:Y:S01]  /*223f0*/  LDL.LU.64 R246, [R1+0xd0] ;  /* 0x0000d00001f67983 */ /* 0x000ee20000300a00 */
[----:B-1----:R-:W-:-:S03]  /*22400*/  IMAD.WIDE R4, R135, 0x4, R244 ;  /* 0x0000000487047825 */ /* 0x002fc600078e02f4 */
[----:B------:R-:W3:Y:S04]  /*22410*/  LDL.LU.64 R244, [R1+0xb0] ;  /* 0x0000b00001f47983 */ /* 0x000ee80000300a00 */
[----:B------:R1:W-:Y:S01]  /*22420*/  STL.64 [R1+0x7a8], R4 ;  /* 0x0007a80401007387 */ /* 0x0003e20000100a00 */
[----:B------:R-:W-:-:S05]  /*22430*/  IMAD.WIDE R8, R135, 0x4, R22 ;  /* 0x0000000487087825 */ /* 0x000fca00078e0216 */
[----:B------:R1:W-:Y:S01]  /*22440*/  STL.64 [R1+0x798], R8 ;  /* 0x0007980801007387 */ /* 0x0003e20000100a00 */
[----:B----4-:R-:W-:-:S05]  /*22450*/  IMAD.WIDE R6, R135, 0x4, R20 ;  /* 0x0000000487067825 */ /* 0x010fca00078e0214 */
[----:B------:R4:W-:Y:S01]  /*22460*/  STL.64 [R1+0x788], R6 ;  /* 0x0007880601007387 */ /* 0x0009e20000100a00 */
[----:B-1----:R-:W-:-:S04]  /*22470*/  IMAD.WIDE R4, R135, 0x4, R18 ;  /* 0x0000000487047825 */ /* 0x002fc800078e0212 */
[C---:B------:R-:W-:Y:S01]  /*22480*/  IMAD.WIDE R8, R135.reuse, 0x4, R16 ;  /* 0x0000000487087825 */ /* 0x040fe200078e0210 */
[----:B------:R1:W-:Y:S03]  /*22490*/  STL.64 [R1+0x778], R4 ;  /* 0x0007780401007387 */ /* 0x0003e60000100a00 */
[C---:B----4-:R-:W-:Y:S01]  /*224a0*/  IMAD.WIDE R6, R135.reuse, 0x4, R14 ;  /* 0x0000000487067825 */ /* 0x050fe200078e020e */
[----:B------:R-:W-:Y:S04]  /*224b0*/  STL.64 [R1+0x768], R8 ;  /* 0x0007680801007387 */ /* 0x000fe80000100a00 */
[----:B------:R-:W4:Y:S01]  /*224c0*/  LDL.LU.64 R32, [R1+0x438] ;  /* 0x0004380001207983 */ /* 0x000f220000300a00 */
[----:B-1----:R-:W-:-:S03]  /*224d0*/  IMAD.WIDE R4, R135, 0x4, R242 ;  /* 0x0000000487047825 */ /* 0x002fc600078e02f2 */
[----:B------:R-:W-:Y:S04]  /*224e0*/  STL.64 [R1+0x738], R6 ;  /* 0x0007380601007387 */ /* 0x000fe80000100a00 */
[----:B------:R-:W4:Y:S04]  /*224f0*/  LDL.LU.64 R30, [R1+0x410] ;  /* 0x00041000011e7983 */ /* 0x000f280000300a00 */
[----:B------:R1:W-:Y:S04]  /*22500*/  STL.64 [R1+0x728], R4 ;  /* 0x0007280401007387 */ /* 0x0003e80000100a00 */
[----:B------:R-:W4:Y:S04]  /*22510*/  LDL.LU.64 R242, [R1+0x3e8] ;  /* 0x0003e80001f27983 */ /* 0x000f280000300a00 */
[----:B------:R-:W4:Y:S01]  /*22520*/  LDL.LU.64 R28, [R1+0x3c0] ;  /* 0x0003c000011c7983 */ /* 0x000f220000300a00 */
[----:B-1----:R-:W-:-:S03]  /*22530*/  IMAD.WIDE R4, R135, 0x4, R250 ;  /* 0x0000000487047825 */ /* 0x002fc600078e02fa */
[----:B------:R-:W4:Y:S04]  /*22540*/  LDL.LU.64 R26, [R1+0x398] ;  /* 0x00039800011a7983 */ /* 0x000f280000300a00 */
[----:B------:R1:W-:Y:S04]  /*22550*/  STL.64 [R1+0x718], R4 ;  /* 0x0007180401007387 */ /* 0x0003e80000100a00 */
[----:B------:R-:W4:Y:S04]  /*22560*/  LDL.LU.64 R250, [R1+0x370] ;  /* 0x0003700001fa7983 */ /* 0x000f280000300a00 */
        /* <DEDUP_REMOVED lines=8> */
[----:B------:R-:W4:Y:S01]  /*225f0*/  LDL.LU.64 R14, [R1+0x490] ;  /* 0x00049000010e7983 */ /* 0x000f220000300a00 */
[----:B-1----:R-:W-:-:S03]  /*22600*/  IMAD.WIDE R4, R135, 0x4, R140 ;  /* 0x0000000487047825 */ /* 0x002fc600078e028c */
[----:B------:R-:W4:Y:S04]  /*22610*/  LDL.LU.64 R140, [R1+0x498] ;  /* 0x00049800018c7983 */ /* 0x000f280000300a00 */
[----:B------:R1:W-:Y:S02]  /*22620*/  STL.64 [R1+0x6f8], R4 ;  /* 0x0006f80401007387 */ /* 0x0003e40000100a00 */
[C---:B-1----:R-:W-:Y:S02]  /*22630*/  IMAD.WIDE R4, R135.reuse, 0x4, R12 ;  /* 0x0000000487047825 */ /* 0x042fe400078e020c */
[----:B------:R-:W4:Y:S04]  /*22640*/  LDL.LU.64 R12, [R1+0x4a8] ;  /* 0x0004a800010c7983 */ /* 0x000f280000300a00 */
[----:B------:R3:W-:Y:S01]  /*22650*/  STL.64 [R1+0x6e8], R4 ;  /* 0x0006e80401007387 */ /* 0x0007e20000100a00 */
[----:B--2---:R-:W-:-:S04]  /*22660*/  IMAD.WIDE R8, R135, 0x4, R36 ;  /* 0x0000000487087825 */ /* 0x004fc800078e0224 */
[C---:B------:R-:W-:Y:S01]  /*22670*/  IMAD.WIDE R6, R135.reuse, 0x4, R34 ;  /* 0x0000000487067825 */ /* 0x040fe200078e0222 */
[----:B------:R1:W-:Y:S03]  /*22680*/  STL.64 [R1+0x668], R8 ;  /* 0x0006680801007387 */ /* 0x0003e60000100a00 */
[C---:B---3--:R-:W-:Y:S02]  /*22690*/  IMAD.WIDE R4, R135.reuse, 0x4, R10 ;  /* 0x0000000487047825 */ /* 0x048fe400078e020a */
[----:B------:R-:W2:Y:S04]  /*226a0*/  LDL.LU.64 R10, [R1+0x4b0] ;  /* 0x0004b000010a7983 */ /* 0x000ea80000300a00 */
[----:B------:R3:W-:Y:S04]  /*226b0*/  STL.64 [R1+0x440], R6 ;  /* 0x0004400601007387 */ /* 0x0007e80000100a00 */
[----:B------:R3:W-:Y:S01]  /*226c0*/  STL.64 [R1+0x428], R4 ;  /* 0x0004280401007387 */ /* 0x0007e20000100a00 */
[----:B-1----:R-:W-:-:S04]  /*226d0*/  IMAD.WIDE R8, R135, 0x4, R194 ;  /* 0x0000000487087825 */ /* 0x002fc800078e02c2 */
[----:B---3--:R-:W-:-:S04]  /*226e0*/  IMAD.WIDE R6, R135, 0x4, R246 ;  /* 0x0000000487067825 */ /* 0x008fc800078e02f6 */
[C---:B------:R-:W-:Y:S02]  /*226f0*/  IMAD.WIDE R4, R135.reuse, 0x4, R244 ;  /* 0x0000000487047825 */ /* 0x040fe400078e02f4 */
[----:B------:R-:W3:Y:S04]  /*22700*/  LDL.LU.64 R244, [R1+0x4b8] ;  /* 0x0004b80001f47983 */ /* 0x000ee80000300a00 */
[----:B------:R-:W-:Y:S04]  /*22710*/  STL.64 [R1+0x3f8], R6 ;  /* 0x0003f80601007387 */ /* 0x000fe80000100a00 */
[----:B------:R1:W-:Y:S04]  /*22720*/  STL.64 [R1+0x3f0], R4 ;  /* 0x0003f00401007387 */ /* 0x0003e80000100a00 */
[----:B------:R-:W-:Y:S04]  /*22730*/  STL.64 [R1+0x3c8], R8 ;  /* 0x0003c80801007387 */ /* 0x000fe80000100a00 */
[----:B------:R-:W3:Y:S01]  /*22740*/  LDL.LU.64 R246, [R1+0x4c0] ;  /* 0x0004c00001f67983 */ /* 0x000ee20000300a00 */
[----:B-1----:R-:W-:-:S04]  /*22750*/  IMAD.WIDE R4, R135, 0x4, R202 ;  /* 0x0000000487047825 */ /* 0x002fc800078e02ca */
[C---:B------:R-:W-:Y:S01]  /*22760*/  IMAD.WIDE R6, R135.reuse, 0x4, R226 ;  /* 0x0000000487067825 */ /* 0x040fe200078e02e2 */
[----:B------:R1:W-:Y:S04]  /*22770*/  STL.64 [R1+0x3a8], R4 ;  /* 0x0003a80401007387 */ /* 0x0003e80000100a00 */
[----:B------:R4:W-:Y:S01]  /*22780*/  STL.64 [R1+0x380], R6 ;  /* 0x0003800601007387 */ /* 0x0009e20000100a00 */
[----:B-1----:R-:W-:-:S04]  /*22790*/  IMAD.WIDE R4, R135, 0x4, R240 ;  /* 0x0000000487047825 */ /* 0x002fc800078e02f0 */
[C---:B----4-:R-:W-:Y:S01]  /*227a0*/  IMAD.WIDE R8, R135.reuse, 0x4, R32 ;  /* 0x0000000487087825 */ /* 0x050fe200078e0220 */
[----:B------:R1:W-:Y:S04]  /*227b0*/  STL.64 [R1+0x360], R4 ;  /* 0x0003600401007387 */ /* 0x0003e80000100a00 */
[----:B------:R4:W-:Y:S01]  /*227c0*/  STL.64 [R1+0x330], R8 ;  /* 0x0003300801007387 */ /* 0x0009e20000100a00 */
[----:B------:R-:W-:-:S04]  /*227d0*/  IMAD.WIDE R6, R135, 0x4, R30 ;  /* 0x0000000487067825 */ /* 0x000fc800078e021e */
[C---:B-1----:R-:W-:Y:S02]  /*227e0*/  IMAD.WIDE R4, R135.reuse, 0x4, R242 ;  /* 0x0000000487047825 */ /* 0x042fe400078e02f2 */
[----:B------:R-:W3:Y:S02]  /*227f0*/  LDL.LU.64 R242, [R1+0x4c8] ;  /* 0x0004c80001f27983 */ /* 0x000ee40000300a00 */
[C---:B----4-:R-:W-:Y:S02]  /*22800*/  IMAD.WIDE R8, R135.reuse, 0x4, R28 ;  /* 0x0000000487087825 */ /* 0x050fe400078e021c */
[----:B------:R1:W-:Y:S04]  /*22810*/  STL.64 [R1+0x308], R6 ;  /* 0x0003080601007387 */ /* 0x0003e80000100a00 */
[----:B------:R4:W-:Y:S04]  /*22820*/  STL.64 [R1+0x2e0], R4 ;  /* 0x0002e00401007387 */ /* 0x0009e80000100a00 */
[----:B------:R4:W-:Y:S01]  /*22830*/  STL.64 [R1+0x2b0], R8 ;  /* 0x0002b00801007387 */ /* 0x0009e20000100a00 */
[----:B-1----:R-:W-:-:S04]  /*22840*/  IMAD.WIDE R6, R135, 0x4, R26 ;  /* 0x0000000487067825 */ /* 0x002fc800078e021a */
[C---:B----4-:R-:W-:Y:S02]  /*22850*/  IMAD.WIDE R4, R135.reuse, 0x4, R250 ;  /* 0x0000000487047825 */ /* 0x050fe400078e02fa */
[----:B------:R-:W4:Y:S02]  /*22860*/  LDL.LU.64 R250, [R1+0x4d0] ;  /* 0x0004d00001fa7983 */ /* 0x000f240000300a00 */
[C---:B------:R-:W-:Y:S02]  /*22870*/  IMAD.WIDE R8, R135.reuse, 0x4, R24 ;  /* 0x0000000487087825 */ /* 0x040fe400078e0218 */
[----:B------:R-:W-:Y:S04]  /*22880*/  STL.64 [R1+0x278], R6 ;  /* 0x0002780601007387 */ /* 0x000fe80000100a00 */
[----:B------:R1:W-:Y:S04]  /*22890*/  STL.64 [R1+0x1c8], R4 ;  /* 0x0001c80401007387 */ /* 0x0003e80000100a00 */
[----:B------:R1:W-:Y:S02]  /*228a0*/  STL.64 [R1+0x1a8], R8 ;  /* 0x0001a80801007387 */ /* 0x0003e40000100a00 */
[----:B-1----:R-:W-:-:S05]  /*228b0*/  IMAD.WIDE R4, R135, 0x4, R22 ;  /* 0x0000000487047825 */ /* 0x002fca00078e0216 */
[----:B------:R-:W-:Y:S01]  /*228c0*/  STL.64 [R1+0x188], R4 ;  /* 0x0001880401007387 */ /* 0x000fe20000100a00 */
[----:B------:R-:W-:-:S04]  /*228d0*/  IMAD.WIDE R6, R135, 0x4, R20 ;  /* 0x0000000487067825 */ /* 0x000fc800078e0214 */
[C---:B------:R-:W-:Y:S01]  /*228e0*/  IMAD.WIDE R8, R135.reuse, 0x4, R18 ;  /* 0x0000000487087825 */ /* 0x040fe200078e0212 */
[----:B------:R1:W-:Y:S04]  /*228f0*/  STL.64 [R1+0x168], R6 ;  /* 0x0001680601007387 */ /* 0x0003e80000100a00 */
[----:B------:R-:W-:Y:S01]  /*22900*/  STL.64 [R1+0x148], R8 ;  /* 0x0001480801007387 */ /* 0x000fe20000100a00 */
[----:B-1----:R-:W-:-:S03]  /*22910*/  IMAD.WIDE R6, R135, 0x4, R248 ;  /* 0x0000000487067825 */ /* 0x002fc600078e02f8 */
[----:B------:R-:W4:Y:S01]  /*22920*/  LDL.LU.64 R248, [R1+0x4d8] ;  /* 0x0004d80001f87983 */ /* 0x000f220000300a00 */
[----:B------:R-:W-:-:S05]  /*22930*/  IMAD.WIDE R4, R135, 0x4, R16 ;  /* 0x0000000487047825 */ /* 0x000fca00078e0210 */
[----:B------:R1:W-:Y:S01]  /*22940*/  STL.64 [R1+0x128], R4 ;  /* 0x0001280401007387 */ /* 0x0003e20000100a00 */
[----:B------:R-:W-:-:S03]  /*22950*/  IMAD.WIDE R132, R135, 0x4, R132 ;  /* 0x0000000487847825 */ /* 0x000fc600078e0284 */
[----:B------:R2:W-:Y:S01]  /*22960*/  STL.64 [R1+0x108], R6 ;  /* 0x0001080601007387 */ /* 0x0005e20000100a00 */
[----:B-1----:R-:W-:-:S03]  /*22970*/  IMAD.WIDE R4, R135, 0x4, R14 ;  /* 0x0000000487047825 */ /* 0x002fc600078e020e */
[----:B------:R-:W4:Y:S01]  /*22980*/  LDL.LU.64 R14, [R1+0x4e0] ;  /* 0x0004e000010e7983 */ /* 0x000f220000300a00 */
[----:B------:R-:W-:-:S03]  /*22990*/  IMAD.WIDE R140, R135, 0x4, R140 ;  /* 0x00000004878c7825 */ /* 0x000fc600078e028c */
[----:B------:R-:W-:Y:S04]  /*229a0*/  STL.64 [R1+0xe8], R4 ;  /* 0x0000e80401007387 */ /* 0x000fe80000100a00 */
[----:B------:R-:W-:Y:S04]  /*229b0*/  STL.64 [R1+0x1408], R4 ;  /* 0x0014080401007387 */ /* 0x000fe80000100a00 */
[----:B------:R-:W-:Y:S04]  /*229c0*/  STL.64 [R1+0xc8], R140 ;  /* 0x0000c88c01007387 */ /* 0x000fe80000100a00 */
[----:B------:R-:W-:Y:S01]  /*229d0*/  STL.64 [R1+0x1410], R140 ;  /* 0x0014108c01007387 */ /* 0x000fe20000100a00 */
[----:B------:R-:W-:-:S04]  /*229e0*/  IMAD.WIDE R130, R135, 0x4, R12 ;  /* 0x0000000487827825 */ /* 0x000fc800078e020c */
[----:B--2---:R-:W-:-:S04]  /*229f0*/  IMAD.WIDE R128, R135, 0x4, R10 ;  /* 0x0000000487807825 */ /* 0x004fc800078e020a */
[C---:B---3--:R-:W-:Y:S02]  /*22a00*/  IMAD.WIDE R126, R135.reuse, 0x4, R244 ;  /* 0x00000004877e7825 */ /* 0x048fe400078e02f4 */
[----:B------:R-:W2:Y:S04]  /*22a10*/  LDL.LU.64 R244, [R1+0x4e8] ;  /* 0x0004e80001f47983 */ /* 0x000ea80000300a00 */
[----:B------:R-:W-:Y:S04]  /*22a20*/  STL.64 [R1+0xa8], R132 ;  /* 0x0000a88401007387 */ /* 0x000fe80000100a00 */
[----:B------:R-:W-:Y:S04]  /*22a30*/  STL.64 [R1+0x1418], R132 ;  /* 0x0014188401007387 */ /* 0x000fe80000100a00 */
[----:B------:R-:W3:Y:S04]  /*22a40*/  LDL.LU.64 R26, [R1+0x4f0] ;  /* 0x0004f000011a7983 */ /* 0x000ee80000300a00 */
[----:B------:R-:W3:Y:S01]  /*22a50*/  LDL.LU.64 R12, [R1+0x4f8] ;  /* 0x0004f800010c7983 */ /* 0x000ee20000300a00 */
[----:B------:R-:W-:-:S03]  /*22a60*/  IMAD.WIDE R124, R135, 0x4, R246 ;  /* 0x00000004877c7825 */ /* 0x000fc600078e02f6 */
[----:B------:R-:W-:Y:S04]  /*22a70*/  STL.64 [R1+0x88], R130 ;  /* 0x0000888201007387 */ /* 0x000fe80000100a00 */
[----:B------:R-:W-:Y:S04]  /*22a80*/  STL.64 [R1+0x1420], R130 ;  /* 0x0014208201007387 */ /* 0x000fe80000100a00 */
[----:B------:R-:W3:Y:S04]  /*22a90*/  LDL.LU.64 R10, [R1+0x500] ;  /* 0x00050000010a7983 */ /* 0x000ee80000300a00 */
[----:B------:R-:W-:Y:S04]  /*22aa0*/  STL.64 [R1+0x68], R128 ;  /* 0x0000688001007387 */ /* 0x000fe80000100a00 */
[----:B------:R-:W-:Y:S04]  /*22ab0*/  STL.64 [R1+0x1428], R128 ;  /* 0x0014288001007387 */ /* 0x000fe80000100a00 */
[----:B------:R-:W3:Y:S01]  /*22ac0*/  LDL.LU.64 R24, [R1+0x508] ;  /* 0x0005080001187983 */ /* 0x000ee20000300a00 */
[----:B------:R-:W-:-:S03]  /*22ad0*/  IMAD.WIDE R122, R135, 0x4, R242 ;  /* 0x00000004877a7825 */ /* 0x000fc600078e02f2 */
[----:B------:R-:W3:Y:S01]  /*22ae0*/  LDL.LU.64 R242, [R1+0x510] ;  /* 0x0005100001f27983 */ /* 0x000ee20000300a00 */
[----:B----4-:R-:W-:-:S03]  /*22af0*/  IMAD.WIDE R246, R135, 0x4, R250 ;  /* 0x0000000487f67825 */ /* 0x010fc600078e02fa */
[----:B------:R-:W4:Y:S04]  /*22b00*/  LDL.LU.64 R250, [R1+0x518] ;  /* 0x0005180001fa7983 */ /* 0x000f280000300a00 */
[----:B------:R-:W-:Y:S04]  /*22b10*/  STL.64 [R1+0x1430], R246 ;  /* 0x001430f601007387 */ /* 0x000fe80000100a00 */
[----:B------:R-:W-:Y:S04]  /*22b20*/  STL.64 [R1+0x48], R126 ;  /* 0x0000487e01007387 */ /* 0x000fe80000100a00 */
[----:B------:R-:W-:Y:S04]  /*22b30*/  STL.64 [R1+0x1438], R126 ;  /* 0x0014387e01007387 */ /* 0x000fe80000100a00 */
[----:B------:R-:W4:Y:S01]  /*22b40*/  LDL.LU.64 R22, [R1+0x520] ;  /* 0x0005200001167983 */ /* 0x000f220000300a00 */
[----:B------:R-:W-:-:S03]  /*22b50*/  IMAD.WIDE R238, R135, 0x4, R248 ;  /* 0x0000000487ee7825 */ /* 0x000fc600078e02f8 */
[----:B------:R-:W4:Y:S04]  /*22b60*/  LDL.LU.64 R248, [R1+0x528] ;  /* 0x0005280001f87983 */ /* 0x000f280000300a00 */
[----:B------:R-:W-:Y:S04]  /*22b70*/  STL.64 [R1+0x1440], R238 ;  /* 0x001440ee01007387 */ /* 0x000fe80000100a00 */
[----:B------:R-:W-:Y:S04]  /*22b80*/  STL.64 [R1+0x28], R124 ;  /* 0x0000287c01007387 */ /* 0x000fe80000100a00 */
[----:B------:R-:W-:Y:S04]  /*22b90*/  STL.64 [R1+0x1448], R124 ;  /* 0x0014487c01007387 */ /* 0x000fe80000100a00 */
[----:B------:R-:W4:Y:S01]  /*22ba0*/  LDL.LU.64 R20, [R1+0x530] ;  /* 0x0005300001147983 */ /* 0x000f220000300a00 */
[----:B------:R-:W-:-:S03]  /*22bb0*/  IMAD.WIDE R230, R135, 0x4, R14 ;  /* 0x0000000487e67825 */ /* 0x000fc600078e020e */
[----:B------:R-:W4:Y:S04]  /*22bc0*/  LDL.LU.64 R18, [R1+0x538] ;  /* 0x0005380001127983 */ /* 0x000f280000300a00 */
[----:B------:R-:W4:Y:S04]  /*22bd0*/  LDL.LU.64 R16, [R1+0x540] ;  /* 0x0005400001107983 */ /* 0x000f280000300a00 */
[----:B------:R-:W4:Y:S04]  /*22be0*/  LDL.LU.64 R14, [R1+0x548] ;  /* 0x00054800010e7983 */ /* 0x000f280000300a00 */
[----:B------:R-:W-:Y:S04]  /*22bf0*/  STL.64 [R1+0x1450], R230 ;  /* 0x001450e601007387 */ /* 0x000fe80000100a00 */
[----:B------:R-:W-:Y:S04]  /*22c00*/  STL.64 [R1+0x8], R122 ;  /* 0x0000087a01007387 */ /* 0x000fe80000100a00 */
[----:B------:R-:W-:Y:S01]  /*22c10*/  STL.64 [R1+0x1458], R122 ;  /* 0x0014587a01007387 */ /* 0x000fe20000100a00 */
[----:B--2---:R-:W-:-:S03]  /*22c20*/  IMAD.WIDE R218, R135, 0x4, R244 ;  /* 0x0000000487da7825 */ /* 0x004fc600078e02f4 */
[----:B------:R-:W2:Y:S04]  /*22c30*/  LDL.LU.64 R244, [R1+0x550] ;  /* 0x0005500001f47983 */ /* 0x000ea80000300a00 */
[----:B------:R-:W-:Y:S01]  /*22c40*/  STL.64 [R1+0x1460], R218 ;  /* 0x001460da01007387 */ /* 0x000fe20000100a00 */
[----:B---3--:R-:W-:-:S04]  /*22c50*/  IMAD.WIDE R216, R135, 0x4, R26 ;  /* 0x0000000487d87825 */ /* 0x008fc800078e021a */
[C---:B------:R-:W-:Y:S01]  /*22c60*/  IMAD.WIDE R214, R135.reuse, 0x4, R12 ;  /* 0x0000000487d67825 */ /* 0x040fe200078e020c */
[----:B------:R-:W-:Y:S04]  /*22c70*/  STL.64 [R1+0x1468], R216 ;  /* 0x001468d801007387 */ /* 0x000fe80000100a00 */
[----:B------:R-:W3:Y:S04]  /*22c80*/  LDL.LU.64 R12, [R1+0x558] ;  /* 0x00055800010c7983 */ /* 0x000ee80000300a00 */
[----:B------:R-:W-:Y:S01]  /*22c90*/  STL.64 [R1+0x1470], R214 ;  /* 0x001470d601007387 */ /* 0x000fe20000100a00 */
[----:B------:R-:W-:-:S03]  /*22ca0*/  IMAD.WIDE R212, R135, 0x4, R10 ;  /* 0x0000000487d47825 */ /* 0x000fc600078e020a */
[----:B------:R-:W3:Y:S04]  /*22cb0*/  LDL.LU.64 R10, [R1+0x560] ;  /* 0x00056000010a7983 */ /* 0x000ee80000300a00 */
[----:B------:R-:W-:Y:S01]  /*22cc0*/  STL.64 [R1+0x1478], R212 ;  /* 0x001478d401007387 */ /* 0x000fe20000100a00 */
[----:B------:R-:W-:-:S05]  /*22cd0*/  IMAD.WIDE R210, R135, 0x4, R24 ;  /* 0x0000000487d27825 */ /* 0x000fca00078e0218 */
[----:B------:R1:W-:Y:S01]  /*22ce0*/  STL.64 [R1+0x1480], R210 ;  /* 0x001480d201007387 */ /* 0x0003e20000100a00 */
[----:B------:R-:W-:-:S03]  /*22cf0*/  IMAD.WIDE R208, R135, 0x4, R242 ;  /* 0x0000000487d07825 */ /* 0x000fc600078e02f2 */
[----:B------:R-:W3:Y:S04]  /*22d00*/  LDL.LU.64 R242, [R1+0x568] ;  /* 0x0005680001f27983 */ /* 0x000ee80000300a00 */
[----:B------:R-:W-:Y:S01]  /*22d10*/  STL.64 [R1+0x1488], R208 ;  /* 0x001488d001007387 */ /* 0x000fe20000100a00 */
[----:B----4-:R-:W-:-:S03]  /*22d20*/  IMAD.WIDE R206, R135, 0x4, R250 ;  /* 0x0000000487ce7825 */ /* 0x010fc600078e02fa */
[----:B------:R-:W4:Y:S04]  /*22d30*/  LDL.LU.64 R250, [R1+0x570] ;  /* 0x0005700001fa7983 */ /* 0x000f280000300a00 */
[----:B------:R-:W-:Y:S01]  /*22d40*/  STL.64 [R1+0x1490], R206 ;  /* 0x001490ce01007387 */ /* 0x000fe20000100a00 */
[----:B------:R-:W-:-:S05]  /*22d50*/  IMAD.WIDE R204, R135, 0x4, R22 ;  /* 0x0000000487cc7825 */ /* 0x000fca00078e0216 */
[----:B------:R-:W-:Y:S01]  /*22d60*/  STL.64 [R1+0x1498], R204 ;  /* 0x001498cc01007387 */ /* 0x000fe20000100a00 */
[----:B------:R-:W-:-:S03]  /*22d70*/  IMAD.WIDE R202, R135, 0x4, R248 ;  /* 0x0000000487ca7825 */ /* 0x000fc600078e02f8 */
[----:B------:R-:W4:Y:S04]  /*22d80*/  LDL.LU.64 R248, [R1+0x578] ;  /* 0x0005780001f87983 */ /* 0x000f280000300a00 */
[----:B------:R-:W-:Y:S01]  /*22d90*/  STL.64 [R1+0x14a0], R202 ;  /* 0x0014a0ca01007387 */ /* 0x000fe20000100a00 */
[----:B------:R-:W-:-:S04]  /*22da0*/  IMAD.WIDE R120, R135, 0x4, R20 ;  /* 0x0000000487787825 */ /* 0x000fc800078e0214 */
[C---:B------:R-:W-:Y:S02]  /*22db0*/  IMAD.WIDE R118, R135.reuse, 0x4, R18 ;  /* 0x0000000487767825 */ /* 0x040fe400078e0212 */
[----:B------:R-:W4:Y:S02]  /*22dc0*/  LDL.LU.64 R18, [R1+0x580] ;  /* 0x0005800001127983 */ /* 0x000f240000300a00 */
[C---:B------:R-:W-:Y:S02]  /*22dd0*/  IMAD.WIDE R116, R135.reuse, 0x4, R16 ;  /* 0x0000000487747825 */ /* 0x040fe400078e0210 */
[----:B------:R-:W4:Y:S02]  /*22de0*/  LDL.LU.64 R16, [R1+0x588] ;  /* 0x0005880001107983 */ /* 0x000f240000300a00 */
[C---:B------:R-:W-:Y:S02]  /*22df0*/  IMAD.WIDE R114, R135.reuse, 0x4, R14 ;  /* 0x0000000487727825 */ /* 0x040fe400078e020e */
[----:B------:R-:W-:Y:S04]  /*22e00*/  STL.64 [R1+0x250], R120 ;  /* 0x0002507801007387 */ /* 0x000fe80000100a00 */
[----:B------:R-:W-:Y:S04]  /*22e10*/  STL.64 [R1+0x14a8], R120 ;  /* 0x0014a87801007387 */ /* 0x000fe80000100a00 */
[----:B------:R-:W4:Y:S01]  /*22e20*/  LDL.LU.64 R14, [R1+0x590] ;  /* 0x00059000010e7983 */ /* 0x000f220000300a00 */
[----:B--2---:R-:W-:-:S03]  /*22e30*/  IMAD.WIDE R112, R135, 0x4, R244 ;  /* 0x0000000487707825 */ /* 0x004fc600078e02f4 */
[----:B------:R-:W2:Y:S04]  /*22e40*/  LDL.LU.64 R244, [R1+0x598] ;  /* 0x0005980001f47983 */ /* 0x000ea80000300a00 */
[----:B------:R-:W-:Y:S04]  /*22e50*/  STL.64 [R1+0x238], R118 ;  /* 0x0002387601007387 */ /* 0x000fe80000100a00 */
[----:B------:R-:W-:Y:S04]  /*22e60*/  STL.64 [R1+0x14b0], R118 ;  /* 0x0014b07601007387 */ /* 0x000fe80000100a00 */
[----:B------:R-:W-:Y:S04]  /*22e70*/  STL.64 [R1+0x218], R116 ;  /* 0x0002187401007387 */ /* 0x000fe80000100a00 */
[----:B------:R-:W-:Y:S01]  /*22e80*/  STL.64 [R1+0x14b8], R116 ;  /* 0x0014b87401007387 */ /* 0x000fe20000100a00 */
[----:B---3--:R-:W-:-:S03]  /*22e90*/  IMAD.WIDE R110, R135, 0x4, R12 ;  /* 0x00000004876e7825 */ /* 0x008fc600078e020c */
[----:B------:R-:W3:Y:S01]  /*22ea0*/  LDL.LU.64 R12, [R1+0x5a0] ;  /* 0x0005a000010c7983 */ /* 0x000ee20000300a00 */
[----:B------:R-:W-:-:S03]  /*22eb0*/  IMAD.WIDE R108, R135, 0x4, R10 ;  /* 0x00000004876c7825 */ /* 0x000fc600078e020a */
[----:B------:R-:W3:Y:S04]  /*22ec0*/  LDL.LU.64 R10, [R1+0x5a8] ;  /* 0x0005a800010a7983 */ /* 0x000ee80000300a00 */
[----:B------:R-:W-:Y:S04]  /*22ed0*/  STL.64 [R1+0x200], R114 ;  /* 0x0002007201007387 */ /* 0x000fe80000100a00 */
[----:B------:R-:W-:Y:S01]  /*22ee0*/  STL.64 [R1+0x14c0], R114 ;  /* 0x0014c07201007387 */ /* 0x000fe20000100a00 */
[----:B------:R-:W-:-:S03]  /*22ef0*/  IMAD.WIDE R106, R135, 0x4, R242 ;  /* 0x00000004876a7825 */ /* 0x000fc600078e02f2 */
[----:B------:R-:W3:Y:S04]  /*22f00*/  LDL.LU.64 R242, [R1+0x5b0] ;  /* 0x0005b00001f27983 */ /* 0x000ee80000300a00 */
[----:B------:R-:W-:Y:S04]  /*22f10*/  STL.64 [R1+0x1e0], R112 ;  /* 0x0001e07001007387 */ /* 0x000fe80000100a00 */
[----:B------:R-:W-:Y:S01]  /*22f20*/  STL.64 [R1+0x14c8], R112 ;  /* 0x0014c87001007387 */ /* 0x000fe20000100a00 */
[----:B----4-:R-:W-:-:S03]  /*22f30*/  IMAD.WIDE R104, R135, 0x4, R250 ;  /* 0x0000000487687825 */ /* 0x010fc600078e02fa */
[----:B------:R-:W4:Y:S04]  /*22f40*/  LDL.LU.64 R250, [R1+0x5b8] ;  /* 0x0005b80001fa7983 */ /* 0x000f280000300a00 */
[----:B------:R-:W-:Y:S04]  /*22f50*/  STL.64 [R1+0x1c0], R110 ;  /* 0x0001c06e01007387 */ /* 0x000fe80000100a00 */
[----:B------:R-:W-:Y:S01]  /*22f60*/  STL.64 [R1+0x14d0], R110 ;  /* 0x0014d06e01007387 */ /* 0x000fe20000100a00 */
[----:B------:R-:W-:-:S03]  /*22f70*/  IMAD.WIDE R102, R135, 0x4, R248 ;  /* 0x0000000487667825 */ /* 0x000fc600078e02f8 */
[----:B------:R-:W4:Y:S04]  /*22f80*/  LDL.LU.64 R248, [R1+0x5c0] ;  /* 0x0005c00001f87983 */ /* 0x000f280000300a00 */
[----:B------:R-:W-:Y:S04]  /*22f90*/  STL.64 [R1+0x1a0], R108 ;  /* 0x0001a06c01007387 */ /* 0x000fe80000100a00 */
[----:B------:R-:W-:Y:S04]  /*22fa0*/  STL.64 [R1+0x14d8], R108 ;  /* 0x0014d86c01007387 */ /* 0x000fe80000100a00 */
[----:B------:R-:W-:Y:S04]  /*22fb0*/  STL.64 [R1+0x180], R106 ;  /* 0x0001806a01007387 */ /* 0x000fe80000100a00 */
[----:B------:R-:W-:Y:S01]  /*22fc0*/  STL.64 [R1+0x14e0], R106 ;  /* 0x0014e06a01007387 */ /* 0x000fe20000100a00 */
[----:B------:R-:W-:-:S04]  /*22fd0*/  IMAD.WIDE R100, R135, 0x4, R18 ;  /* 0x0000000487647825 */ /* 0x000fc800078e0212 */
[C---:B------:R-:W-:Y:S02]  /*22fe0*/  IMAD.WIDE R98, R135.reuse, 0x4, R16 ;  /* 0x0000000487627825 */ /* 0x040fe400078e0210 */
[----:B------:R-:W4:Y:S04]  /*22ff0*/  LDL.LU.64 R16, [R1+0x5c8] ;  /* 0x0005c80001107983 */ /* 0x000f280000300a00 */
[----:B------:R-:W-:Y:S04]  /*23000*/  STL.64 [R1+0x160], R104 ;  /* 0x0001606801007387 */ /* 0x000fe80000100a00 */
[----:B------:R1:W-:Y:S01]  /*23010*/  STL.64 [R1+0x14e8], R104 ;  /* 0x0014e86801007387 */ /* 0x0003e20000100a00 */
[----:B------:R-:W-:-:S03]  /*23020*/  IMAD.WIDE R96, R135, 0x4, R14 ;  /* 0x0000000487607825 */ /* 0x000fc600078e020e */
[----:B------:R-:W-:Y:S04]  /*23030*/  STL.64 [R1+0x140], R102 ;  /* 0x0001406601007387 */ /* 0x000fe80000100a00 */
[----:B------:R1:W-:Y:S01]  /*23040*/  STL.64 [R1+0x14f0], R102 ;  /* 0x0014f06601007387 */ /* 0x0003e20000100a00 */
[----:B--2---:R-:W-:-:S03]  /*23050*/  IMAD.WIDE R94, R135, 0x4, R244 ;  /* 0x00000004875e7825 */ /* 0x004fc600078e02f4 */
[----:B------:R-:W2:Y:S04]  /*23060*/  LDL.LU.64 R244, [R1+0x5d0] ;  /* 0x0005d00001f47983 */ /* 0x000ea80000300a00 */
[----:B------:R-:W2:Y:S04]  /*23070*/  LDL.LU.64 R14, [R1+0x5d8] ;  /* 0x0005d800010e7983 */ /* 0x000ea80000300a00 */
[----:B------:R-:W-:Y:S04]  /*23080*/  STL.64 [R1+0x120], R100 ;  /* 0x0001206401007387 */ /* 0x000fe80000100a00 */
[----:B------:R1:W-:Y:S01]  /*23090*/  STL.64 [R1+0x14f8], R100 ;  /* 0x0014f86401007387 */ /* 0x0003e20000100a00 */
[----:B---3--:R-:W-:-:S03]  /*230a0*/  IMAD.WIDE R92, R135, 0x4, R12 ;  /* 0x00000004875c7825 */ /* 0x008fc600078e020c */
[----:B------:R-:W3:Y:S04]  /*230b0*/  LDL.LU.64 R12, [R1+0x5e0] ;  /* 0x0005e000010c7983 */ /* 0x000ee80000300a00 */
[----:B------:R1:W-:Y:S01]  /*230c0*/  STL.64 [R1+0x100], R98 ;  /* 0x0001006201007387 */ /* 0x0003e20000100a00 */
[----:B------:R-:W-:-:S03]  /*230d0*/  IMAD.WIDE R90, R135, 0x4, R10 ;  /* 0x00000004875a7825 */ /* 0x000fc600078e020a */
[----:B------:R1:W-:Y:S04]  /*230e0*/  STL.64 [R1+0xe0], R96 ;  /* 0x0000e06001007387 */ /* 0x0003e80000100a00 */
[----:B------:R-:W3:Y:S04]  /*230f0*/  LDL.LU.64 R38, [R1+0x5e8] ;  /* 0x0005e80001267983 */ /* 0x000ee80000300a00 */
[----:B------:R-:W3:Y:S04]  /*23100*/  LDL.LU.64 R10, [R1+0x5f0] ;  /* 0x0005f000010a7983 */ /* 0x000ee80000300a00 */
[----:B------:R-:W3:Y:S04]  /*23110*/  LDL.LU.64 R36, [R1+0x5f8] ;  /* 0x0005f80001247983 */ /* 0x000ee80000300a00 */
[----:B------:R-:W3:Y:S04]  /*23120*/  LDL.LU.64 R20, [R1+0x600] ;  /* 0x0006000001147983 */ /* 0x000ee80000300a00 */
[----:B------:R1:W-:Y:S01]  /*23130*/  STL.64 [R1+0xc0], R94 ;  /* 0x0000c05e01007387 */ /* 0x0003e20000100a00 */
[----:B------:R-:W-:-:S03]  /*23140*/  IMAD.WIDE R88, R135, 0x4, R242 ;  /* 0x0000000487587825 */ /* 0x000fc600078e02f2 */
[----:B------:R-:W3:Y:S01]  /*23150*/  LDL.LU.64 R242, [R1+0x608] ;  /* 0x0006080001f27983 */ /* 0x000ee20000300a00 */
[----:B----4-:R-:W-:-:S03]  /*23160*/  IMAD.WIDE R86, R135, 0x4, R250 ;  /* 0x0000000487567825 */ /* 0x010fc600078e02fa */
[----:B------:R-:W4:Y:S04]  /*23170*/  LDL.LU.64 R250, [R1+0x610] ;  /* 0x0006100001fa7983 */ /* 0x000f280000300a00 */
[----:B------:R1:W-:Y:S04]  /*23180*/  STL.64 [R1+0xa0], R92 ;  /* 0x0000a05c01007387 */ /* 0x0003e80000100a00 */
[----:B------:R-:W4:Y:S04]  /*23190*/  LDL.LU.64 R34, [R1+0x618] ;  /* 0x0006180001227983 */ /* 0x000f280000300a00 */
[----:B------:R-:W4:Y:S01]  /*231a0*/  LDL.LU.64 R32, [R1+0x620] ;  /* 0x0006200001207983 */ /* 0x000f220000300a00 */
[----:B------:R-:W-:-:S03]  /*231b0*/  IMAD.WIDE R84, R135, 0x4, R248 ;  /* 0x0000000487547825 */ /* 0x000fc600078e02f8 */
[----:B------:R-:W4:Y:S04]  /*231c0*/  LDL.LU.64 R248, [R1+0x628] ;  /* 0x0006280001f87983 */ /* 0x000f280000300a00 */
[----:B------:R-:W4:Y:S04]  /*231d0*/  LDL.LU.64 R30, [R1+0x630] ;  /* 0x00063000011e7983 */ /* 0x000f280000300a00 */
[----:B------:R-:W4:Y:S04]  /*231e0*/  LDL.LU.64 R18, [R1+0x638] ;  /* 0x0006380001127983 */ /* 0x000f280000300a00 */
[----:B------:R1:W-:Y:S04]  /*231f0*/  STL.64 [R1+0x80], R90 ;  /* 0x0000805a01007387 */ /* 0x0003e80000100a00 */
[----:B------:R-:W4:Y:S04]  /*23200*/  LDL.LU.64 R28, [R1+0x640] ;  /* 0x00064000011c7983 */ /* 0x000f280000300a00 */
[----:B------:R-:W4:Y:S01]  /*23210*/  LDL.LU.64 R26, [R1+0x648] ;  /* 0x00064800011a7983 */ /* 0x000f220000300a00 */
[----:B------:R-:W-:-:S03]  /*23220*/  IMAD.WIDE R82, R135, 0x4, R16 ;  /* 0x0000000487527825 */ /* 0x000fc600078e0210 */
[----:B------:R-:W4:Y:S04]  /*23230*/  LDL.LU.64 R16, [R1+0x650] ;  /* 0x0006500001107983 */ /* 0x000f280000300a00 */
[----:B------:R1:W-:Y:S04]  /*23240*/  STL.64 [R1+0x60], R88 ;  /* 0x0000605801007387 */ /* 0x0003e80000100a00 */
[----:B------:R-:W4:Y:S04]  /*23250*/  LDL.LU.64 R24, [R1+0x658] ;  /* 0x0006580001187983 */ /* 0x000f280000300a00 */
[----:B------:R1:W-:Y:S01]  /*23260*/  STL.64 [R1+0x40], R86 ;  /* 0x0000405601007387 */ /* 0x0003e20000100a00 */
[----:B--2---:R-:W-:-:S03]  /*23270*/  IMAD.WIDE R236, R135, 0x4, R14 ;  /* 0x0000000487ec7825 */ /* 0x004fc600078e020e */
[----:B------:R-:W2:Y:S04]  /*23280*/  LDL.LU.64 R14, [R1+0x660] ;  /* 0x00066000010e7983 */ /* 0x000ea80000300a00 */
[----:B------:R1:W-:Y:S04]  /*23290*/  STL.64 [R1+0x20], R84 ;  /* 0x0000205401007387 */ /* 0x0003e80000100a00 */
[----:B------:R-:W2:Y:S01]  /*232a0*/  LDL.LU.64 R22, [R1+0x670] ;  /* 0x0006700001167983 */ /* 0x000ea20000300a00 */
[----:B---3--:R-:W-:-:S03]  /*232b0*/  IMAD.WIDE R200, R135, 0x4, R12 ;  /* 0x0000000487c87825 */ /* 0x008fc600078e020c */
[----:B------:R-:W3:Y:S04]  /*232c0*/  LDL.LU.64 R12, [R1+0x678] ;  /* 0x00067800010c7983 */ /* 0x000ee80000300a00 */
[----:B------:R1:W-:Y:S01]  /*232d0*/  STL.64 [R1], R82 ;  /* 0x0000005201007387 */ /* 0x0003e20000100a00 */
[----:B------:R-:W-:-:S03]  /*232e0*/  IMAD.WIDE R196, R135, 0x4, R10 ;  /* 0x0000000487c47825 */ /* 0x000fc600078e020a */
[----:B------:R-:W3:Y:S01]  /*232f0*/  LDL.LU.64 R10, [R1+0x680] ;  /* 0x00068000010a7983 */ /* 0x000ee20000300a00 */
[----:B------:R-:W-:-:S03]  /*23300*/  IMAD.WIDE R192, R135, 0x4, R20 ;  /* 0x0000000487c07825 */ /* 0x000fc600078e0214 */
[----:B------:R-:W3:Y:S01]  /*23310*/  LDL.LU.64 R20, [R1+0x688] ;  /* 0x0006880001147983 */ /* 0x000ee20000300a00 */
[----:B------:R-:W-:-:S03]  /*23320*/  IMAD.WIDE R190, R135, 0x4, R242 ;  /* 0x0000000487be7825 */ /* 0x000fc600078e02f2 */
[----:B------:R-:W3:Y:S01]  /*23330*/  LDL.LU.64 R242, [R1+0x690] ;  /* 0x0006900001f27983 */ /* 0x000ee20000300a00 */
[----:B----4-:R-:W-:-:S03]  /*23340*/  IMAD.WIDE R188, R135, 0x4, R250 ;  /* 0x0000000487bc7825 */ /* 0x010fc600078e02fa */
[----:B------:R-:W4:Y:S01]  /*23350*/  LDL.LU.64 R250, [R1+0x698] ;  /* 0x0006980001fa7983 */ /* 0x000f220000300a00 */
[----:B------:R-:W-:-:S03]  /*23360*/  IMAD.WIDE R182, R135, 0x4, R248 ;  /* 0x0000000487b67825 */ /* 0x000fc600078e02f8 */
[----:B------:R-:W4:Y:S01]  /*23370*/  LDL.LU.64 R248, [R1+0x6a0] ;  /* 0x0006a00001f87983 */ /* 0x000f220000300a00 */
[----:B------:R-:W-:-:S04]  /*23380*/  IMAD.WIDE R80, R135, 0x4, R30 ;  /* 0x0000000487507825 */ /* 0x000fc800078e021e */
[C---:B------:R-:W-:Y:S02]  /*23390*/  IMAD.WIDE R78, R135.reuse, 0x4, R18 ;  /* 0x00000004874e7825 */ /* 0x040fe400078e0212 */
[----:B------:R-:W4:Y:S04]  /*233a0*/  LDL.LU.64 R18, [R1+0x6a8] ;  /* 0x0006a80001127983 */ /* 0x000f280000300a00 */
[----:B------:R1:W-:Y:S01]  /*233b0*/  STL.64 [R1+0x248], R80 ;  /* 0x0002485001007387 */ /* 0x0003e20000100a00 */
[----:B------:R-:W-:-:S04]  /*233c0*/  IMAD.WIDE R76, R135, 0x4, R28 ;  /* 0x00000004874c7825 */ /* 0x000fc800078e021c */
[----:B------:R-:W-:-:S04]  /*233d0*/  IMAD.WIDE R74, R135, 0x4, R26 ;  /* 0x00000004874a7825 */ /* 0x000fc800078e021a */
[C---:B------:R-:W-:Y:S02]  /*233e0*/  IMAD.WIDE R72, R135.reuse, 0x4, R16 ;  /* 0x0000000487487825 */ /* 0x040fe400078e0210 */
[----:B------:R-:W4:Y:S04]  /*233f0*/  LDL.LU.64 R16, [R1+0x6b0] ;  /* 0x0006b00001107983 */ /* 0x000f280000300a00 */
[----:B------:R1:W-:Y:S01]  /*23400*/  STL.64 [R1+0x228], R78 ;  /* 0x0002284e01007387 */ /* 0x0003e20000100a00 */
[----:B------:R-:W-:-:S03]  /*23410*/  IMAD.WIDE R70, R135, 0x4, R24 ;  /* 0x0000000487467825 */ /* 0x000fc600078e0218 */
[----:B------:R1:W-:Y:S01]  /*23420*/  STL.64 [R1+0x210], R76 ;  /* 0x0002104c01007387 */ /* 0x0003e20000100a00 */
[----:B--2---:R-:W-:-:S03]  /*23430*/  IMAD.WIDE R68, R135, 0x4, R14 ;  /* 0x0000000487447825 */ /* 0x004fc600078e020e */
[----:B------:R-:W2:Y:S04]  /*23440*/  LDL.LU.64 R14, [R1+0x6b8] ;  /* 0x0006b800010e7983 */ /* 0x000ea80000300a00 */
[----:B------:R1:W-:Y:S01]  /*23450*/  STL.64 [R1+0x1f8], R74 ;  /* 0x0001f84a01007387 */ /* 0x0003e20000100a00 */
[----:B------:R-:W-:-:S03]  /*23460*/  IMAD.WIDE R66, R135, 0x4, R22 ;  /* 0x0000000487427825 */ /* 0x000fc600078e0216 */
[----:B------:R1:W-:Y:S01]  /*23470*/  STL.64 [R1+0x1d8], R72 ;  /* 0x0001d84801007387 */ /* 0x0003e20000100a00 */
[----:B---3--:R-:W-:-:S03]  /*23480*/  IMAD.WIDE R64, R135, 0x4, R12 ;  /* 0x0000000487407825 */ /* 0x008fc600078e020c */
[----:B------:R-:W3:Y:S04]  /*23490*/  LDL.LU.64 R12, [R1+0x6c0] ;  /* 0x0006c000010c7983 */ /* 0x000ee80000300a00 */
[----:B------:R1:W-:Y:S01]  /*234a0*/  STL.64 [R1+0x1b8], R70 ;  /* 0x0001b84601007387 */ /* 0x0003e20000100a00 */
[----:B------:R-:W-:-:S03]  /*234b0*/  IMAD.WIDE R62, R135, 0x4, R10 ;  /* 0x00000004873e7825 */ /* 0x000fc600078e020a */
[----:B------:R-:W3:Y:S04]  /*234c0*/  LDL.LU.64 R10, [R1+0x6c8] ;  /* 0x0006c800010a7983 */ /* 0x000ee80000300a00 */
[----:B------:R1:W-:Y:S04]  /*234d0*/  STL.64 [R1+0x198], R68 ;  /* 0x0001984401007387 */ /* 0x0003e80000100a00 */
[----:B------:R1:W-:Y:S04]  /*234e0*/  STL.64 [R1+0x178], R66 ;  /* 0x0001784201007387 */ /* 0x0003e80000100a00 */
[----:B------:R1:W-:Y:S01]  /*234f0*/  STL.64 [R1+0x158], R64 ;  /* 0x0001584001007387 */ /* 0x0003e20000100a00 */
[----:B------:R-:W-:-:S04]  /*23500*/  IMAD.WIDE R58, R135, 0x4, R242 ;  /* 0x00000004873a7825 */ /* 0x000fc800078e02f2 */
[C---:B----4-:R-:W-:Y:S02]  /*23510*/  IMAD.WIDE R56, R135.reuse, 0x4, R250 ;  /* 0x0000000487387825 */ /* 0x050fe400078e02fa */
[----:B------:R-:W4:Y:S04]  /*23520*/  LDL.LU.64 R250, [R1+0x6d0] ;  /* 0x0006d00001fa7983 */ /* 0x000f280000300a00 */
[----:B------:R-:W4:Y:S04]  /*23530*/  LDL.LU.64 R242, [R1+0x6d8] ;  /* 0x0006d80001f27983 */ /* 0x000f280000300a00 */
[----:B------:R1:W-:Y:S01]  /*23540*/  STL.64 [R1+0x138], R62 ;  /* 0x0001383e01007387 */ /* 0x0003e20000100a00 */
[----:B------:R-:W-:-:S03]  /*23550*/  IMAD.WIDE R54, R135, 0x4, R248 ;  /* 0x0000000487367825 */ /* 0x000fc600078e02f8 */
[----:B------:R-:W4:Y:S01]  /*23560*/  LDL.LU.64 R248, [R1+0x6e0] ;  /* 0x0006e00001f87983 */ /* 0x000f220000300a00 */
[----:B------:R-:W-:-:S04]  /*23570*/  IMAD.WIDE R60, R135, 0x4, R20 ;  /* 0x00000004873c7825 */ /* 0x000fc800078e0214 */
[C---:B------:R-:W-:Y:S01]  /*23580*/  IMAD.WIDE R198, R135.reuse, 0x4, R38 ;  /* 0x0000000487c67825 */ /* 0x040fe200078e0226 */
[----:B------:R1:W-:Y:S04]  /*23590*/  STL.64 [R1+0x118], R60 ;  /* 0x0001183c01007387 */ /* 0x0003e80000100a00 */
[----:B------:R-:W4:Y:S01]  /*235a0*/  LDL.LU.64 R40, [R1+0x6f0] ;  /* 0x0006f00001287983 */ /* 0x000f220000300a00 */
[----:B------:R-:W-:-:S03]  /*235b0*/  IMAD.WIDE R194, R135, 0x4, R36 ;  /* 0x0000000487c27825 */ /* 0x000fc600078e0224 */
[----:B------:R-:W4:Y:S04]  /*235c0*/  LDL.LU.64 R38, [R1+0x700] ;  /* 0x0007000001267983 */ /* 0x000f280000300a00 */
[----:B------:R-:W4:Y:S04]  /*235d0*/  LDL.LU.64 R28, [R1+0x710] ;  /* 0x00071000011c7983 */ /* 0x000f280000300a00 */
[----:B------:R1:W-:Y:S04]  /*235e0*/  STL.64 [R1+0xf8], R58 ;  /* 0x0000f83a01007387 */ /* 0x0003e80000100a00 */
[----:B------:R-:W4:Y:S01]  /*235f0*/  LDL.LU.64 R36, [R1+0x720] ;  /* 0x0007200001247983 */ /* 0x000f220000300a00 */
[----:B------:R-:W-:-:S03]  /*23600*/  IMAD.WIDE R186, R135, 0x4, R34 ;  /* 0x0000000487ba7825 */ /* 0x000fc600078e0222 */
[----:B------:R-:W4:Y:S01]  /*23610*/  LDL.LU.64 R26, [R1+0x730] ;  /* 0x00073000011a7983 */ /* 0x000f220000300a00 */
[----:B------:R-:W-:-:S03]  /*23620*/  IMAD.WIDE R52, R135, 0x4, R18 ;  /* 0x0000000487347825 */ /* 0x000fc600078e0212 */
[----:B------:R-:W4:Y:S04]  /*23630*/  LDL.LU.64 R24, [R1+0x740] ;  /* 0x0007400001187983 */ /* 0x000f280000300a00 */
[----:B------:R1:W-:Y:S04]  /*23640*/  STL.64 [R1+0xd8], R56 ;  /* 0x0000d83801007387 */ /* 0x0003e80000100a00 */
[----:B------:R-:W4:Y:S01]  /*23650*/  LDL.LU.64 R22, [R1+0x748] ;  /* 0x0007480001167983 */ /* 0x000f220000300a00 */
[----:B------:R-:W-:-:S03]  /*23660*/  IMAD.WIDE R50, R135, 0x4, R16 ;  /* 0x0000000487327825 */ /* 0x000fc600078e0210 */
[----:B------:R-:W4:Y:S04]  /*23670*/  LDL.LU.64 R34, [R1+0x750] ;  /* 0x0007500001227983 */ /* 0x000f280000300a00 */
[----:B------:R-:W4:Y:S01]  /*23680*/  LDL.LU.64 R20, [R1+0x760] ;  /* 0x0007600001147983 */ /* 0x000f220000300a00 */
[----:B------:R-:W-:-:S03]  /*23690*/  IMAD.WIDE R184, R135, 0x4, R32 ;  /* 0x0000000487b87825 */ /* 0x000fc600078e0220 */
[----:B------:R1:W-:Y:S04]  /*236a0*/  STL.64 [R1+0xb8], R54 ;  /* 0x0000b83601007387 */ /* 0x0003e80000100a00 */
[----:B------:R-:W4:Y:S04]  /*236b0*/  LDL.LU.64 R18, [R1+0x758] ;  /* 0x0007580001127983 */ /* 0x000f280000300a00 */
[----:B------:R-:W4:Y:S04]  /*236c0*/  LDL.LU.64 R16, [R1+0x770] ;  /* 0x0007700001107983 */ /* 0x000f280000300a00 */
[----:B------:R1:W-:Y:S04]  /*236d0*/  STL.64 [R1+0x98], R52 ;  /* 0x0000983401007387 */ /* 0x0003e80000100a00 */
[----:B------:R-:W4:Y:S04]  /*236e0*/  LDL.LU.64 R32, [R1+0x780] ;  /* 0x0007800001207983 */ /* 0x000f280000300a00 */
[----:B------:R-:W4:Y:S01]  /*236f0*/  LDL.LU.64 R30, [R1+0x790] ;  /* 0x00079000011e7983 */ /* 0x000f220000300a00 */
[----:B--2---:R-:W-:-:S03]  /*23700*/  IMAD.WIDE R48, R135, 0x4, R14 ;  /* 0x0000000487307825 */ /* 0x004fc600078e020e */
[----:B------:R-:W2:Y:S01]  /*23710*/  LDL.LU.64 R14, [R1+0x7a0] ;  /* 0x0007a000010e7983 */ /* 0x000ea20000300a00 */
[----:B---3--:R-:W-:-:S03]  /*23720*/  IMAD.WIDE R46, R135, 0x4, R12 ;  /* 0x00000004872e7825 */ /* 0x008fc600078e020c */
[----:B------:R-:W3:Y:S04]  /*23730*/  LDL.LU.64 R12, [R1+0x7b0] ;  /* 0x0007b000010c7983 */ /* 0x000ee80000300a00 */
[----:B------:R1:W-:Y:S04]  /*23740*/  STL.64 [R1+0x78], R50 ;  /* 0x0000783201007387 */ /* 0x0003e80000100a00 */
[----:B------:R1:W-:Y:S01]  /*23750*/  STL.64 [R1+0x58], R48 ;  /* 0x0000583001007387 */ /* 0x0003e20000100a00 */
[----:B------:R-:W-:-:S03]  /*23760*/  IMAD.WIDE R44, R135, 0x4, R10 ;  /* 0x00000004872c7825 */ /* 0x000fc600078e020a */
[----:B------:R-:W3:Y:S04]  /*23770*/  LDL.LU.64 R10, [R1+0x7c0] ;  /* 0x0007c000010a7983 */ /* 0x000ee80000300a00 */
[----:B------:R1:W-:Y:S01]  /*23780*/  STL.64 [R1+0x38], R46 ;  /* 0x0000382e01007387 */ /* 0x0003e20000100a00 */
[----:B----4-:R-:W-:-:S03]  /*23790*/  IMAD.WIDE R234, R135, 0x4, R248 ;  /* 0x0000000487ea7825 */ /* 0x010fc600078e02f8 */
[----:B------:R-:W4:Y:S04]  /*237a0*/  LDL.LU.64 R248, [R1+0x7c8] ;  /* 0x0007c80001f87983 */ /* 0x000f280000300a00 */
[----:B------:R1:W-:Y:S01]  /*237b0*/  STL.64 [R1+0x18], R44 ;  /* 0x0000182c01007387 */ /* 0x0003e20000100a00 */
[----:B------:R-:W-:-:S04]  /*237c0*/  IMAD.WIDE R180, R135, 0x4, R40 ;  /* 0x0000000487b47825 */ /* 0x000fc800078e0228 */
[C---:B------:R-:W-:Y:S02]  /*237d0*/  IMAD.WIDE R176, R135.reuse, 0x4, R28 ;  /* 0x0000000487b07825 */ /* 0x040fe400078e021c */
[----:B------:R-:W4:Y:S02]  /*237e0*/  LDL.LU.64 R28, [R1+0x7d0] ;  /* 0x0007d000011c7983 */ /* 0x000f240000300a00 */
[C---:B------:R-:W-:Y:S02]  /*237f0*/  IMAD.WIDE R172, R135.reuse, 0x4, R26 ;  /* 0x0000000487ac7825 */ /* 0x040fe400078e021a */
[----:B------:R-:W4:Y:S02]  /*23800*/  LDL.LU.64 R26, [R1+0x7d8] ;  /* 0x0007d800011a7983 */ /* 0x000f240000300a00 */
[C---:B------:R-:W-:Y:S02]  /*23810*/  IMAD.WIDE R170, R135.reuse, 0x4, R24 ;  /* 0x0000000487aa7825 */ /* 0x040fe400078e0218 */
[----:B------:R-:W4:Y:S02]  /*23820*/  LDL.LU.64 R24, [R1+0x7e0] ;  /* 0x0007e00001187983 */ /* 0x000f240000300a00 */
[----:B------:R-:W-:-:S04]  /*23830*/  IMAD.WIDE R174, R135, 0x4, R36 ;  /* 0x0000000487ae7825 */ /* 0x000fc800078e0224 */
[C---:B------:R-:W-:Y:S02]  /*23840*/  IMAD.WIDE R168, R135.reuse, 0x4, R22 ;  /* 0x0000000487a87825 */ /* 0x040fe400078e0216 */
[----:B------:R-:W4:Y:S02]  /*23850*/  LDL.LU.64 R22, [R1+0x7f0] ;  /* 0x0007f00001167983 */ /* 0x000f240000300a00 */
[----:B------:R-:W-:-:S04]  /*23860*/  IMAD.WIDE R166, R135, 0x4, R34 ;  /* 0x0000000487a67825 */ /* 0x000fc800078e0222 */
[C---:B------:R-:W-:Y:S02]  /*23870*/  IMAD.WIDE R164, R135.reuse, 0x4, R20 ;  /* 0x0000000487a47825 */ /* 0x040fe400078e0214 */
[----:B------:R-:W4:Y:S02]  /*23880*/  LDL.LU.64 R20, [R1+0x800] ;  /* 0x0008000001147983 */ /* 0x000f240000300a00 */
[C---:B------:R-:W-:Y:S02]  /*23890*/  IMAD.WIDE R162, R135.reuse, 0x4, R18 ;  /* 0x0000000487a27825 */ /* 0x040fe400078e0212 */
[----:B------:R-:W4:Y:S02]  /*238a0*/  LDL.LU.64 R18, [R1+0x810] ;  /* 0x0008100001127983 */ /* 0x000f240000300a00 */
[C---:B------:R-:W-:Y:S02]  /*238b0*/  IMAD.WIDE R42, R135.reuse, 0x4, R16 ;  /* 0x00000004872a7825 */ /* 0x040fe400078e0210 */
[----:B------:R-:W4:Y:S04]  /*238c0*/  LDL.LU.64 R16, [R1+0x820] ;  /* 0x0008200001107983 */ /* 0x000f280000300a00 */
[----:B------:R1:W-:Y:S01]  /*238d0*/  STL.64 [R1+0x240], R42 ;  /* 0x0002402a01007387 */ /* 0x0003e20000100a00 */
[----:B------:R-:W-:-:S04]  /*238e0*/  IMAD.WIDE R40, R135, 0x4, R32 ;  /* 0x0000000487287825 */ /* 0x000fc800078e0220 */
[----:B------:R-:W-:-:S04]  /*238f0*/  IMAD.WIDE R178, R135, 0x4, R38 ;  /* 0x0000000487b27825 */ /* 0x000fc800078e0226 */
[----:B------:R-:W-:-:S04]  /*23900*/  IMAD.WIDE R38, R135, 0x4, R30 ;  /* 0x0000000487267825 */ /* 0x000fc800078e021e */
[C---:B--2---:R-:W-:Y:S02]  /*23910*/  IMAD.WIDE R36, R135.reuse, 0x4, R14 ;  /* 0x0000000487247825 */ /* 0x044fe400078e020e */
[----:B------:R-:W2:Y:S02]  /*23920*/  LDL.LU.64 R14, [R1+0x830] ;  /* 0x00083000010e7983 */ /* 0x000ea40000300a00 */
[C---:B---3--:R-:W-:Y:S02]  /*23930*/  IMAD.WIDE R34, R135.reuse, 0x4, R12 ;  /* 0x0000000487227825 */ /* 0x048fe400078e020c */
[----:B------:R-:W3:Y:S04]  /*23940*/  LDL.LU.64 R12, [R1+0x840] ;  /* 0x00084000010c7983 */ /* 0x000ee80000300a00 */
[----:B------:R1:W-:Y:S01]  /*23950*/  STL.64 [R1+0x220], R40 ;  /* 0x0002202801007387 */ /* 0x0003e20000100a00 */
[----:B------:R-:W-:-:S03]  /*23960*/  IMAD.WIDE R32, R135, 0x4, R10 ;  /* 0x0000000487207825 */ /* 0x000fc600078e020a */
[----:B------:R-:W3:Y:S04]  /*23970*/  LDL.LU.64 R10, [R1+0x848] ;  /* 0x00084800010a7983 */ /* 0x000ee80000300a00 */
[----:B------:R-:W3:Y:S04]  /*23980*/  LDL.LU.64 R148, [R1+0x850] ;  /* 0x0008500001947983 */ /* 0x000ee80000300a00 */
[----:B------:R1:W-:Y:S04]  /*23990*/  STL.64 [R1+0x208], R38 ;  /* 0x0002082601007387 */ /* 0x0003e80000100a00 */
[----:B------:R-:W3:Y:S01]  /*239a0*/  LDL.LU.64 R146, [R1+0x858] ;  /* 0x0008580001927983 */ /* 0x000ee20000300a00 */
[----:B----4-:R-:W-:-:S03]  /*239b0*/  IMAD.WIDE R30, R135, 0x4, R248 ;  /* 0x00000004871e7825 */ /* 0x010fc600078e02f8 */
[----:B------:R-:W4:Y:S04]  /*239c0*/  LDL.LU.64 R248, [R1+0x860] ;  /* 0x0008600001f87983 */ /* 0x000f280000300a00 */
[----:B------:R1:W-:Y:S04]  /*239d0*/  STL.64 [R1+0x1e8], R36 ;  /* 0x0001e82401007387 */ /* 0x0003e80000100a00 */
[----:B------:R-:W4:Y:S04]  /*239e0*/  LDL.LU.64 R144, [R1+0x890] ;  /* 0x0008900001907983 */ /* 0x000f280000300a00 */
[----:B------:R1:W-:Y:S04]  /*239f0*/  STL.64 [R1+0x1d0], R34 ;  /* 0x0001d02201007387 */ /* 0x0003e80000100a00 */
[----:B------:R1:W-:Y:S04]  /*23a00*/  STL.64 [R1+0x1b0], R32 ;  /* 0x0001b02001007387 */ /* 0x0003e80000100a00 */
[----:B------:R1:W-:Y:S04]  /*23a10*/  STL.64 [R1+0x190], R30 ;  /* 0x0001901e01007387 */ /* 0x0003e80000100a00 */
[----:B------:R-:W4:Y:S01]  /*23a20*/  LDL.LU.64 R220, [R1+0x8a0] ;  /* 0x0008a00001dc7983 */ /* 0x000f220000300a00 */
[----:B------:R-:W-:-:S04]  /*23a30*/  IMAD.WIDE R28, R135, 0x4, R28 ;  /* 0x00000004871c7825 */ /* 0x000fc800078e021c */
[C---:B------:R-:W-:Y:S01]  /*23a40*/  IMAD.WIDE R26, R135.reuse, 0x4, R26 ;  /* 0x00000004871a7825 */ /* 0x040fe200078e021a */
[----:B------:R1:W-:Y:S03]  /*23a50*/  STL.64 [R1+0x170], R28 ;  /* 0x0001701c01007387 */ /* 0x0003e60000100a00 */
[C---:B------:R-:W-:Y:S01]  /*23a60*/  IMAD.WIDE R24, R135.reuse, 0x4, R24 ;  /* 0x0000000487187825 */ /* 0x040fe200078e0218 */
[----:B------:R1:W-:Y:S04]  /*23a70*/  STL.64 [R1+0x150], R26 ;  /* 0x0001501a01007387 */ /* 0x0003e80000100a00 */
[----:B------:R1:W-:Y:S01]  /*23a80*/  STL.64 [R1+0x130], R24 ;  /* 0x0001301801007387 */ /* 0x0003e20000100a00 */
[----:B------:R-:W-:-:S03]  /*23a90*/  IMAD.WIDE R22, R135, 0x4, R22 ;  /* 0x0000000487167825 */ /* 0x000fc600078e0216 */
[----:B------:R-:W4:Y:S04]  /*23aa0*/  LDL.LU.64 R160, [R1+0x8b0] ;  /* 0x0008b00001a07983 */ /* 0x000f280000300a00 */
[----:B------:R-:W4:Y:S01]  /*23ab0*/  LDL.LU.64 R158, [R1+0x8c0] ;  /* 0x0008c000019e7983 */ /* 0x000f220000300a00 */
[----:B------:R-:W-:-:S03]  /*23ac0*/  IMAD.WIDE R20, R135, 0x4, R20 ;  /* 0x0000000487147825 */ /* 0x000fc600078e0214 */
[----:B------:R-:W4:Y:S04]  /*23ad0*/  LDL.LU.64 R156, [R1+0x8d0] ;  /* 0x0008d000019c7983 */ /* 0x000f280000300a00 */
[----:B------:R-:W4:Y:S01]  /*23ae0*/  LDL.LU.64 R154, [R1+0x8d8] ;  /* 0x0008d800019a7983 */ /* 0x000f220000300a00 */
[----:B------:R-:W-:-:S03]  /*23af0*/  IMAD.WIDE R18, R135, 0x4, R18 ;  /* 0x0000000487127825 */ /* 0x000fc600078e0212 */
[----:B------:R1:W-:Y:S01]  /*23b00*/  STL.64 [R1+0x110], R22 ;  /* 0x0001101601007387 */ /* 0x0003e20000100a00 */
[----:B------:R-:W-:-:S03]  /*23b10*/  IMAD.WIDE R16, R135, 0x4, R16 ;  /* 0x0000000487107825 */ /* 0x000fc600078e0210 */
[----:B------:R1:W-:Y:S04]  /*23b20*/  STL.64 [R1+0xf0], R20 ;  /* 0x0000f01401007387 */ /* 0x0003e80000100a00 */
[----:B------:R1:W-:Y:S04]  /*23b30*/  STL.64 [R1+0xd0], R18 ;  /* 0x0000d01201007387 */ /* 0x0003e80000100a00 */
[----:B------:R1:W-:Y:S01]  /*23b40*/  STL.64 [R1+0xb0], R16 ;  /* 0x0000b01001007387 */ /* 0x0003e20000100a00 */
[----:B--2---:R-:W-:-:S05]  /*23b50*/  IMAD.WIDE R14, R135, 0x4, R14 ;  /* 0x00000004870e7825 */ /* 0x004fca00078e020e */
[----:B------:R2:W-:Y:S01]  /*23b60*/  STL.64 [R1+0x90], R14 ;  /* 0x0000900e01007387 */ /* 0x0005e20000100a00 */
[----:B---3--:R-:W-:-:S05]  /*23b70*/  IMAD.WIDE R12, R135, 0x4, R12 ;  /* 0x00000004870c7825 */ /* 0x008fca00078e020c */
[----:B------:R2:W-:Y:S01]  /*23b80*/  STL.64 [R1+0x70], R12 ;  /* 0x0000700c01007387 */ /* 0x0005e20000100a00 */
[----:B------:R-:W-:-:S05]  /*23b90*/  IMAD.WIDE R10, R135, 0x4, R10 ;  /* 0x00000004870a7825 */ /* 0x000fca00078e020a */
[----:B------:R2:W-:Y:S01]  /*23ba0*/  STL.64 [R1+0x50], R10 ;  /* 0x0000500a01007387 */ /* 0x0005e20000100a00 */
[----:B------:R-:W-:-:S03]  /*23bb0*/  IMAD.WIDE R8, R135, 0x4, R148 ;  /* 0x0000000487087825 */ /* 0x000fc600078e0294 */
[----:B------:R-:W3:Y:S01]  /*23bc0*/  LDL.LU.64 R152, [R1+0x8e0] ;  /* 0x0008e00001987983 */ /* 0x000ee20000300a00 */
[----:B------:R-:W-:-:S03]  /*23bd0*/  IMAD.WIDE R6, R135, 0x4, R146 ;  /* 0x0000000487067825 */ /* 0x000fc600078e0292 */
[----:B------:R-:W2:Y:S04]  /*23be0*/  LDL.LU.64 R150, [R1+0x8e8] ;  /* 0x0008e80001967983 */ /* 0x000ea80000300a00 */
[----:B------:R-:W2:Y:S04]  /*23bf0*/  LDL.LU.64 R148, [R1+0x8f8] ;  /* 0x0008f80001947983 */ /* 0x000ea80000300a00 */
[----:B------:R-:W2:Y:S01]  /*23c00*/  LDL.LU.64 R146, [R1+0x908] ;  /* 0x0009080001927983 */ /* 0x000ea20000300a00 */
[----:B----4-:R-:W-:-:S03]  /*23c10*/  IMAD.WIDE R240, R135, 0x4, R144 ;  /* 0x0000000487f07825 */ /* 0x010fc600078e0290 */
[----:B------:R-:W4:Y:S04]  /*23c20*/  LDL.LU.64 R144, [R1+0x918] ;  /* 0x0009180001907983 */ /* 0x000f280000300a00 */
[----:B------:R-:W2:Y:S04]  /*23c30*/  LDL.LU.64 R228, [R1+0x928] ;  /* 0x0009280001e47983 */ /* 0x000ea80000300a00 */
[----:B------:R1:W-:Y:S04]  /*23c40*/  STL.64 [R1+0x30], R8 ;  /* 0x0000300801007387 */ /* 0x0003e80000100a00 */
[----:B------:R-:W3:Y:S04]  /*23c50*/  LDL.LU.64 R226, [R1+0x938] ;  /* 0x0009380001e27983 */ /* 0x000ee80000300a00 */
[----:B------:R-:W4:Y:S04]  /*23c60*/  LDL.LU.64 R224, [R1+0x948] ;  /* 0x0009480001e07983 */ /* 0x000f280000300a00 */
[----:B------:R-:W4:Y:S01]  /*23c70*/  LDL.LU.64 R222, [R1+0x958] ;  /* 0x0009580001de7983 */ /* 0x000f220000300a00 */
[----:B------:R-:W-:-:S03]  /*23c80*/  IMAD.WIDE R232, R135, 0x4, R220 ;  /* 0x0000000487e87825 */ /* 0x000fc600078e02dc */
[----:B------:R-:W4:Y:S04]  /*23c90*/  LDL.LU.64 R220, [R1+0x968] ;  /* 0x0009680001dc7983 */ /* 0x000f280000300a00 */
[----:B------:R2:W-:Y:S04]  /*23ca0*/  STL.64 [R1+0x10], R6 ;  /* 0x0000100601007387 */ /* 0x0005e80000100a00 */
        /* <DEDUP_REMOVED lines=14> */
[----:B------:R-:W-:-:S02]  /*23d90*/  ISETP.GE.U32.AND P2, PT, R0, 0x7ffffe82, PT ;  /* 0x7ffffe820000780c */ /* 0x000fc40003f46070 */
[----:B------:R-:W-:Y:S01]  /*23da0*/  ISETP.GE.U32.AND P5, PT, R134, 0x7ffffe81, PT ;  /* 0x7ffffe818600780c */ /* 0x000fe20003fa6070 */
[----:B------:R-:W4:Y:S01]  /*23db0*/  LDL.64 R132, [R1+0xf78] ;  /* 0x000f780001847983 */ /* 0x000f220000100a00 */
[----:B------:R-:W-:Y:S01]  /*23dc0*/  IMAD.WIDE R244, R135, 0x4, R244 ;  /* 0x0000000487f47825 */ /* 0x000fe200078e02f4 */
[----:B------:R-:W1:Y:S02]  /*23dd0*/  LDC R0, c[0x0][0x3a0] ;  /* 0x0000e800ff007b82 */ /* 0x000e640000000800 */
        /* <DEDUP_REMOVED lines=14> */
[----:B--2---:R-:W-:-:S05]  /*23ec0*/  IMAD.WIDE R228, R2, 0x4, R228 ;  /* 0x0000000402e47825 */ /* 0x004fca00078e02e4 */
[----:B------:R-:W-:Y:S01]  /*23ed0*/  LDGSTS.E [R252+0x701f0], desc[UR22][R228.64], !P6 ;  /* 0x701f0000e4fc7fae */ /* 0x000fe2000f1a1016 */
[----:B---3--:R-:W-:-:S04]  /*23ee0*/  IMAD.WIDE R226, R2, 0x4, R226 ;  /* 0x0000000402e27825 */ /* 0x008fc800078e02e2 */
[C---:B----4-:R-:W-:Y:S01]  /*23ef0*/  IMAD.WIDE R224, R2.reuse, 0x4, R224 ;  /* 0x0000000402e07825 */ /* 0x050fe200078e02e0 */
[----:B------:R-:W-:Y:S03]  /*23f00*/  LDGSTS.E [R252+0x701f4], desc[UR22][R226.64], !P3 ;  /* 0x701f4000e2fc7fae */ /* 0x000fe6000d9a1016 */
[----:B------:R-:W-:Y:S01]  /*23f10*/  IMAD.WIDE R222, R2, 0x4, R222 ;  /* 0x0000000402de7825 */ /* 0x000fe200078e02de */
[----:B------:R-:W-:Y:S04]  /*23f20*/  LDGSTS.E [R252+0x701f8], desc[UR22][R224.64], !P2 ;  /* 0x701f8000e0fc7fae */ /* 0x000fe8000d1a1016 */
[----:B------:R-:W-:Y:S04]  /*23f30*/  LDGSTS.E [R252+0x701fc], desc[UR22][R222.64], !P5 ;  /* 0x701fc000defc7fae */ /* 0x000fe8000e9a1016 */
[----:B------:R-:W0:Y:S04]  /*23f40*/  LDGDEPBAR ;  /* 0x00000000000079af */ /* 0x000e280000000000 */
        /* <DEDUP_REMOVED lines=22> */
[----:B------:R-:W3:Y:S04]  /*240b0*/  LDL.64 R210, [R1+0xb10] ;  /* 0x000b100001d27983 */ /* 0x000ee80000100a00 */
[----:B------:R-:W4:Y:S04]  /*240c0*/  LDL.64 R212, [R1+0xb08] ;  /* 0x000b080001d47983 */ /* 0x000f280000100a00 */
[----:B------:R-:W3:Y:S04]  /*240d0*/  LDL.64 R214, [R1+0xb00] ;  /* 0x000b000001d67983 */ /* 0x000ee80000100a00 */
[----:B------:R-:W3:Y:S04]  /*240e0*/  LDL.64 R216, [R1+0xaf8] ;  /* 0x000af80001d87983 */ /* 0x000ee80000100a00 */
[----:B------:R-:W3:Y:S04]  /*240f0*/  LDL.64 R218, [R1+0xaf0] ;  /* 0x000af00001da7983 */ /* 0x000ee80000100a00 */
        /* <DEDUP_REMOVED lines=12> */
[----:B------:R-:W-:Y:S04]  /*241c0*/  LDGSTS.E [R143+0x25c00], desc[UR22][R114.64], P4 ;  /* 0x25c00000728f7fae */ /* 0x000fe8000a1a1016 */
[----:B------:R-:W-:Y:S04]  /*241d0*/  LDGSTS.E [R143+0x26000], desc[UR22][R116.64], P4 ;  /* 0x26000000748f7fae */ /* 0x000fe8000a1a1016 */
[----:B------:R-:W4:Y:S04]  /*241e0*/  LDL.LU.64 R136, [R1+0x1508] ;  /* 0x0015080001887983 */ /* 0x000f280000300a00 */
[----:B------:R-:W-:Y:S04]  /*241f0*/  LDGSTS.E [R143+0x26400], desc[UR22][R118.64], P4 ;  /* 0x26400000768f7fae */ /* 0x000fe8000a1a1016 */
[----:B------:R-:W-:Y:S04]  /*24200*/  LDGSTS.E [R143+0x26800], desc[UR22][R120.64], P4 ;  /* 0x26800000788f7fae */ /* 0x000fe8000a1a1016 */
[----:B------:R-:W-:Y:S04]  /*24210*/  LDGSTS.E [R143+0x26c00], desc[UR22][R202.64], P4 ;  /* 0x26c00000ca8f7fae */ /* 0x000fe8000a1a1016 */
[----:B------:R-:W-:Y:S04]  /*24220*/  LDGSTS.E [R143+0x27000], desc[UR22][R204.64], P4 ;  /* 0x27000000cc8f7fae */ /* 0x000fe8000a1a1016 */
[----:B------:R-:W-:Y:S04]  /*24230*/  LDGSTS.E [R143+0x27400], desc[UR22][R206.64], P4 ;  /* 0x27400000ce8f7fae */ /* 0x000fe8000a1a1016 */
[----:B------:R-:W-:Y:S04]  /*24240*/  LDGSTS.E [R143+0x27800], desc[UR22][R208.64], P4 ;  /* 0x27800000d08f7fae */ /* 0x000fe8000a1a1016 */
[----:B---3--:R-:W-:Y:S04]  /*24250*/  LDGSTS.E [R143+0x27c00], desc[UR22][R210.64], P4 ;  /* 0x27c00000d28f7fae */ /* 0x008fe8000a1a1016 */
[----:B------:R-:W2:Y:S04]  /*24260*/  LDL.64 R140, [R1+0xa98] ;  /* 0x000a9800018c7983 */ /* 0x000ea80000100a00 */
[----:B------:R-:W3:Y:S04]  /*24270*/  LDL.64 R102, [R1+0xa90] ;  /* 0x000a900001667983 */ /* 0x000ee80000100a00 */
        /* <DEDUP_REMOVED lines=12> */
[----:B------:R-:W3:Y:S04]  /*24340*/  LDL.64 R208, [R1+0xa20] ;  /* 0x000a200001d07983 */ /* 0x000ee80000100a00 */
[----:B------:R-:W3:Y:S04]  /*24350*/  LDL.64 R210, [R1+0xa18] ;  /* 0x000a180001d27983 */ /* 0x000ee80000100a00 */
[----:B----4-:R-:W-:Y:S04]  /*24360*/  LDGSTS.E [R136+0x20080], desc[UR22][R212.64], P4 ;  /* 0x20080000d4887fae */ /* 0x010fe8000a1a1016 */
        /* <DEDUP_REMOVED lines=22> */
[----:B------:R-:W2:Y:S04]  /*244d0*/  LDL.64 R238, [R1+0x9d8] ;  /* 0x0009d80001ee7983 */ /* 0x000ea80000100a00 */
[----:B---3--:R-:W-:Y:S04]  /*244e0*/  LDGSTS.E [R136+0x23c80], desc[UR22][R102.64], P4 ;  /* 0x23c8000066887fae */ /* 0x008fe8000a1a1016 */
[----:B------:R-:W3:Y:S04]  /*244f0*/  LDL.64 R126, [R1+0x9d0] ;  /* 0x0009d000017e7983 */ /* 0x000ee80000100a00 */
[----:B------:R-:W-:Y:S04]  /*24500*/  LDGSTS.E [R136+0x24080], desc[UR22][R104.64], P4 ;  /* 0x2408000068887fae */ /* 0x000fe8000a1a1016 */
[----:B------:R-:W2:Y:S04]  /*24510*/  LDL.64 R246, [R1+0x9c8] ;  /* 0x0009c80001f67983 */ /* 0x000ea80000100a00 */
[----:B------:R-:W-:Y:S04]  /*24520*/  LDGSTS.E [R136+0x24480], desc[UR22][R106.64], P4 ;  /* 0x244800006a887fae */ /* 0x000fe8000a1a1016 */
[----:B------:R-:W2:Y:S04]  /*24530*/  LDL.64 R128, [R1+0x9c0] ;  /* 0x0009c00001807983 */ /* 0x000ea80000100a00 */
[----:B------:R-:W-:Y:S04]  /*24540*/  LDGSTS.E [R136+0x24880], desc[UR22][R108.64], P4 ;  /* 0x248800006c887fae */ /* 0x000fe8000a1a1016 */
[----:B------:R-:W2:Y:S04]  /*24550*/  LDL.64 R130, [R1+0x9b8] ;  /* 0x0009b80001827983 */ /* 0x000ea80000100a00 */
[----:B------:R-:W-:Y:S04]  /*24560*/  LDGSTS.E [R136+0x24c80], desc[UR22][R110.64], P4 ;  /* 0x24c800006e887fae */ /* 0x000fe8000a1a1016 */
[----:B------:R-:W2:Y:S04]  /*24570*/  LDL.64 R132, [R1+0x9b0] ;  /* 0x0009b00001847983 */ /* 0x000ea80000100a00 */
[----:B------:R-:W-:Y:S04]  /*24580*/  LDGSTS.E [R136+0x25080], desc[UR22][R112.64], P4 ;  /* 0x2508000070887fae */ /* 0x000fe8000a1a1016 */
        /* <DEDUP_REMOVED lines=25> */
[----:B--2---:R-:W-:Y:S04]  /*24720*/  LDGSTS.E [R137+0x21500], desc[UR22][R124.64], P4 ;  /* 0x215000007c897fae */ /* 0x004fe8000a1a1016 */
[----:B------:R-:W-:Y:S04]  /*24730*/  LDGSTS.E [R137+0x21900], desc[UR22][R238.64], P4 ;  /* 0x21900000ee897fae */ /* 0x000fe8000a1a1016 */
[----:B---3--:R-:W-:Y:S04]  /*24740*/  LDGSTS.E [R137+0x21d00], desc[UR22][R126.64], P4 ;  /* 0x21d000007e897fae */ /* 0x008fe8000a1a1016 */
[----:B------:R-:W-:Y:S04]  /*24750*/  LDGSTS.E [R137+0x22100], desc[UR22][R246.64], P4 ;  /* 0x22100000f6897fae */ /* 0x000fe8000a1a1016 */
[----:B------:R-:W-:Y:S04]  /*24760*/  LDGSTS.E [R137+0x22500], desc[UR22][R128.64], P4 ;  /* 0x2250000080897fae */ /* 0x000fe8000a1a1016 */
[----:B------:R-:W-:Y:S04]  /*24770*/  LDGSTS.E [R137+0x22900], desc[UR22][R130.64], P4 ;  /* 0x2290000082897fae */ /* 0x000fe8000a1a1016 */
[----:B------:R-:W-:Y:S04]  /*24780*/  LDGSTS.E [R137+0x22d00], desc[UR22][R132.64], P4 ;  /* 0x22d0000084897fae */ /* 0x000fe8000a1a1016 */
[----:B------:R-:W-:Y:S04]  /*24790*/  LDGSTS.E [R137+0x23100], desc[UR22][R140.64], P4 ;  /* 0x231000008c897fae */ /* 0x000fe8000a1a1016 */
        /* <DEDUP_REMOVED lines=32> */
[----:B------:R-:W4:Y:S04]  /*249a0*/  LDL.LU.64 R138, [R1+0x1500] ;  /* 0x00150000018a7983 */ /* 0x000f280000300a00 */
        /* <DEDUP_REMOVED lines=9> */
[----:B---3--:R-:W-:Y:S04]  /*24a40*/  LDGSTS.E [R137+0x25d00], desc[UR22][R118.64], P4 ;  /* 0x25d0000076897fae */ /* 0x008fe8000a1a1016 */
[----:B------:R-:W-:Y:S04]  /*24a50*/  LDGSTS.E [R137+0x26100], desc[UR22][R120.64], P4 ;  /* 0x2610000078897fae */ /* 0x000fe8000a1a1016 */
[----:B------:R-:W2:Y:S04]  /*24a60*/  LDL.64 R116, [R1+0x6f8] ;  /* 0x0006f80001747983 */ /* 0x000ea80000100a00 */
        /* <DEDUP_REMOVED lines=15> */
[----:B------:R-:W2:Y:S04]  /*24b60*/  LDL.64 R214, [R1+0x380] ;  /* 0x0003800001d67983 */ /* 0x000ea80000100a00 */
[----:B----4-:R-:W-:Y:S04]  /*24b70*/  LDGSTS.E [R138+0x20180], desc[UR22][R216.64], P4 ;  /* 0x20180000d88a7fae */ /* 0x010fe8000a1a1016 */
[----:B------:R-:W-:Y:S04]  /*24b80*/  LDGSTS.E [R138+0x20580], desc[UR22][R218.64], P4 ;  /* 0x20580000da8a7fae */ /* 0x000fe8000a1a1016 */
[----:B------:R-:W-:Y:S04]  /*24b90*/  LDGSTS.E [R138+0x20980], desc[UR22][R122.64], P4 ;  /* 0x209800007a8a7fae */ /* 0x000fe8000a1a1016 */
[----:B------:R-:W4:Y:S04]  /*24ba0*/  LDL.64 R216, [R1+0x360] ;  /* 0x0003600001d87983 */ /* 0x000f280000100a00 */
[----:B------:R-:W4:Y:S04]  /*24bb0*/  LDL.64 R218, [R1+0x330] ;  /* 0x0003300001da7983 */ /* 0x000f280000100a00 */
[----:B------:R-:W-:Y:S04]  /*24bc0*/  LDGSTS.E [R138+0x20d80], desc[UR22][R230.64], P4 ;  /* 0x20d80000e68a7fae */ /* 0x000fe8000a1a1016 */
        /* <DEDUP_REMOVED lines=35> */
[----:B--2---:R-:W-:Y:S04]  /*24e00*/  LDGSTS.E [R138+0x25580], desc[UR22][R116.64], P4 ;  /* 0x25580000748a7fae */ /* 0x004fe8000a1a1016 */
[----:B------:R-:W2:Y:S04]  /*24e10*/  LDL.LU.64 R114, [R1+0x14c0] ;  /* 0x0014c00001727983 */ /* 0x000ea80000300a00 */
[----:B---3--:R-:W-:Y:S04]  /*24e20*/  LDGSTS.E [R138+0x25980], desc[UR22][R118.64], P4 ;  /* 0x25980000768a7fae */ /* 0x008fe8000a1a1016 */
[----:B------:R-:W3:Y:S04]  /*24e30*/  LDL.LU.64 R116, [R1+0x14b8] ;  /* 0x0014b80001747983 */ /* 0x000ee80000300a00 */
[----:B------:R-:W-:Y:S04]  /*24e40*/  LDGSTS.E [R138+0x25d80], desc[UR22][R120.64], P4 ;  /* 0x25d80000788a7fae */ /* 0x000fe8000a1a1016 */
[----:B------:R-:W2:Y:S04]  /*24e50*/  LDL.LU.64 R118, [R1+0x14b0] ;  /* 0x0014b00001767983 */ /* 0x000ea80000300a00 */
        /* <DEDUP_REMOVED lines=14> */
[----:B------:R-:W2:Y:S04]  /*24f40*/  LDL.LU.64 R214, [R1+0x1470] ;  /* 0x0014700001d67983 */ /* 0x000ea80000300a00 */
[----:B----4-:R-:W-:Y:S04]  /*24f50*/  LDGSTS.E [R138+0x27d80], desc[UR22][R216.64], P4 ;  /* 0x27d80000d88a7fae */ /* 0x010fe8000a1a1016 */
[----:B------:R-:W-:Y:S04]  /*24f60*/  LDGSTS.E [R139+0x20200], desc[UR22][R218.64], P4 ;  /* 0x20200000da8b7fae */ /* 0x000fe8000a1a1016 */
[----:B------:R-:W4:Y:S04]  /*24f70*/  LDL.LU.64 R216, [R1+0x1468] ;  /* 0x0014680001d87983 */ /* 0x000f280000300a00 */
[----:B------:R-:W2:Y:S04]  /*24f80*/  LDL.LU.64 R218, [R1+0x1460] ;  /* 0x0014600001da7983 */ /* 0x000ea80000300a00 */
[----:B------:R-:W-:Y:S04]  /*24f90*/  LDGSTS.E [R139+0x20600], desc[UR22][R122.64], P4 ;  /* 0x206000007a8b7fae */ /* 0x000fe8000a1a1016 */
[----:B------:R-:W-:Y:S04]  /*24fa0*/  LDGSTS.E [R139+0x20a00], desc[UR22][R230.64], P4 ;  /* 0x20a00000e68b7fae */ /* 0x000fe8000a1a1016 */
[----:B------:R-:W-:Y:S04]  /*24fb0*/  LDGSTS.E [R139+0x20e00], desc[UR22][R124.64], P4 ;  /* 0x20e000007c8b7fae */ /* 0x000fe8000a1a1016 */
[----:B------:R-:W2:Y:S04]  /*24fc0*/  LDL.LU.64 R122, [R1+0x1458] ;  /* 0x00145800017a7983 */ /* 0x000ea80000300a00 */
[----:B------:R-:W2:Y:S04]  /*24fd0*/  LDL.LU.64 R230, [R1+0x1450] ;  /* 0x0014500001e67983 */ /* 0x000ea80000300a00 */
        /* <DEDUP_REMOVED lines=15> */
[----:B------:R-:W2:Y:S04]  /*250d0*/  LDL.LU.64 R140, [R1+0x1410] ;  /* 0x00141000018c7983 */ /* 0x000ea80000300a00 */
[----:B------:R-:W2:Y:S04]  /*250e0*/  LDL.LU.64 R4, [R1+0x1408] ;  /* 0x0014080001047983 */ /* 0x000ea80000300a00 */
[----:B--2---:R2:W-:Y:S04]  /*250f0*/  LDGSTS.E [R139+0x23200], desc[UR22][R4.64], P4 ;  /* 0x23200000048b7fae */ /* 0x0045e8000a1a1016 */
[----:B------:R1:W-:Y:S04]  /*25100*/  LDGSTS.E [R139+0x23600], desc[UR22][R140.64], P4 ;  /* 0x236000008c8b7fae */ /* 0x0003e8000a1a1016 */
[----:B------:R1:W-:Y:S04]  /*25110*/  LDGSTS.E [R139+0x23a00], desc[UR22][R132.64], P4 ;  /* 0x23a00000848b7fae */ /* 0x0003e8000a1a1016 */
[----:B------:R-:W2:Y:S04]  /*25120*/  LDL.LU R4, [R1+0x1400] ;  /* 0x0014000001047983 */ /* 0x000ea80000300800 */
[----:B------:R-:W2:Y:S04]  /*25130*/  LDL.LU.64 R140, [R1+0x13f8] ;  /* 0x0013f800018c7983 */ /* 0x000ea80000300a00 */
[----:B------:R1:W5:Y:S04]  /*25140*/  LDL.LU.64 R132, [R1+0x13f0] ;  /* 0x0013f00001847983 */ /* 0x0003680000300a00 */
[----:B------:R1:W-:Y:S04]  /*25150*/  LDGSTS.E [R139+0x23e00], desc[UR22][R130.64], P4 ;  /* 0x23e00000828b7fae */ /* 0x0003e8000a1a1016 */
        /* <DEDUP_REMOVED lines=8> */
[----:B----4-:R4:W-:Y:S04]  /*251e0*/  LDGSTS.E [R139+0x26200], desc[UR22][R216.64], P4 ;  /* 0x26200000d88b7fae */ /* 0x0109e8000a1a1016 */
[----:B------:R4:W-:Y:S04]  /*251f0*/  LDGSTS.E [R139+0x26600], desc[UR22][R214.64], P4 ;  /* 0x26600000d68b7fae */ /* 0x0009e8000a1a1016 */
[----:B------:R4:W-:Y:S04]  /*25200*/  LDGSTS.E [R139+0x26a00], desc[UR22][R212.64], P4 ;  /* 0x26a00000d48b7fae */ /* 0x0009e8000a1a1016 */
[----:B------:R4:W-:Y:S04]  /*25210*/  LDGSTS.E [R139+0x26e00], desc[UR22][R210.64], P4 ;  /* 0x26e00000d28b7fae */ /* 0x0009e8000a1a1016 */
[----:B------:R4:W-:Y:S04]  /*25220*/  LDGSTS.E [R139+0x27200], desc[UR22][R208.64], P4 ;  /* 0x27200000d08b7fae */ /* 0x0009e8000a1a1016 */
[----:B------:R4:W-:Y:S04]  /*25230*/  LDGSTS.E [R139+0x27600], desc[UR22][R206.64], P4 ;  /* 0x27600000ce8b7fae */ /* 0x0009e8000a1a1016 */
[----:B------:R4:W-:Y:S04]  /*25240*/  LDGSTS.E [R139+0x27a00], desc[UR22][R204.64], P4 ;  /* 0x27a00000cc8b7fae */ /* 0x0009e8000a1a1016 */
[----:B------:R4:W-:Y:S01]  /*25250*/  LDGSTS.E [R139+0x27e00], desc[UR22][R202.64], P4 ;  /* 0x27e00000ca8b7fae */ /* 0x0009e2000a1a1016 */
[----:B------:R-:W-:-:S04]  /*25260*/  IMAD.WIDE R250, R135, 0x4, R250 ;  /* 0x0000000487fa7825 */ /* 0x000fc800078e02fa */
        /* <DEDUP_REMOVED lines=12> */
[----:B-1----:R-:W-:-:S05]  /*25330*/  VIADD R0, R0, 0xfffffefe ;  /* 0xfffffefe00007836 */ /* 0x002fca0000000000 */
[----:B------:R-:W-:Y:S02]  /*25340*/  ISETP.GE.U32.AND P3, PT, R0, 0x7ffffe7f, PT ;  /* 0x7ffffe7f0000780c */ /* 0x000fe40003f66070 */
[----:B------:R-:W-:-:S04]  /*25350*/  SHF.R.S32.HI R0, RZ, 0x1f, R2 ;  /* 0x0000001fff007819 */ /* 0x000fc80000011402 */
[C---:B------:R-:W-:Y:S01]  /*25360*/  SHF.L.U64.HI R0, R2.reuse, 0x2, R0 ;  /* 0x0000000202007819 */ /* 0x040fe20000010200 */
[----:B------:R-:W-:Y:S01]  /*25370*/  IMAD.SHL.U32 R2, R2, 0x4, RZ ;  /* 0x0000000402027824 */ /* 0x000fe200078e00ff */
[----:B--2---:R4:W-:Y:S04]  /*25380*/  LDGSTS.E [R140+0x20280], desc[UR22][R120.64], P4 ;  /* 0x20280000788c7fae */ /* 0x0049e8000a1a1016 */
[----:B------:R4:W-:Y:S04]  /*25390*/  LDGSTS.E [R140+0x20680], desc[UR22][R118.64], P4 ;  /* 0x20680000768c7fae */ /* 0x0009e8000a1a1016 */
[----:B---3--:R4:W-:Y:S04]  /*253a0*/  LDGSTS.E [R140+0x20a80], desc[UR22][R116.64], P4 ;  /* 0x20a80000748c7fae */ /* 0x0089e8000a1a1016 */
        /* <DEDUP_REMOVED lines=93> */
[----:B------:R-:W0:Y:S01]  /*25980*/  LDGDEPBAR ;  /* 0x00000000000079af */ /* 0x000e220000000000 */
[----:B------:R-:W-:-:S05]  /*25990*/  VIADD R4, R4, 0xfffffeff ;  /* 0xfffffeff04047836 */ /* 0x000fca0000000000 */
[----:B------:R-:W-:Y:S01]  /*259a0*/  ISETP.GE.U32.AND P2, PT, R4, 0x7ffffe80, PT ;  /* 0x7ffffe800400780c */ /* 0x000fe20003f46070 */
[----:B------:R-:W-:-:S04]  /*259b0*/  DEPBAR.LE SB0, 0x2 ;  /* 0x000080800000791a */ /* 0x000fc80000000000 */
[----:B------:R-:W-:Y:S06]  /*259c0*/  BAR.SYNC.DEFER_BLOCKING 0x0 ;  /* 0x0000000000007b1d */ /* 0x000fec0000010000 */
[----:B----4-:R-:W-:Y:S05]  /*259d0*/  @!P1 BRA `(.L_x_6) ;  /* 0x0000000000849947 */ /* 0x010fea0003800000 */
[----:B------:R-:W-:Y:S04]  /*259e0*/  LDS.128 R4, [R252+0x60000] ;  /* 0x06000000fc047984 */ /* 0x000fe80000000c00 */
        /* <DEDUP_REMOVED lines=30> */
[----:B------:R-:W1:Y:S02]  /*25bd0*/  LDS.128 R128, [R252+0x601f0] ;  /* 0x0601f000fc807984 */ /* 0x000e640000000c00 */
[----:B-1----:R1:W-:Y:S02]  /*25be0*/  STTM.x128 tmem[UR11+0x100], R4 ;  /* 0x00010004000079ed */ /* 0x0023e400083c000b */
.L_x_6:
[----:B-1----:R-:W2:Y:S01]  /*25bf0*/  LDL.LU.64 R10, [R1+0xf48] ;  /* 0x000f4800010a7983 */ /* 0x002ea20000300a00 */
[----:B------:R-:W1:Y:S03]  /*25c00*/  LDC R7, c[0x0][0x3a0] ;  /* 0x0000e800ff077b82 */ /* 0x000e660000000800 */
[----:B------:R-:W3:Y:S01]  /*25c10*/  LDL.LU.64 R8, [R1+0xf40] ;  /* 0x000f400001087983 */ /* 0x000ee20000300a00 */
[----:B------:R-:W-:Y:S01]  /*25c20*/  ISETP.NE.U32.AND P1, PT, RZ, UR5, PT ;  /* 0x00000005ff007c0c */ /* 0x000fe2000bf25070 */
[----:B------:R-:W-:Y:S01]  /*25c30*/  UIADD3 UR12, UPT, UPT, UR10, 0x100, URZ ;  /* 0x000001000a0c7890 */ /* 0x000fe2000fffe0ff */
[----:B------:R-:W4:Y:S02]  /*25c40*/  FENCE.VIEW.ASYNC.T ;  /* 0x00000000000073c6 */ /* 0x000f240000000200 */
[----:B------:R-:W2:Y:S08]  /*25c50*/  LDC R4, c[0x0][0x3a0] ;  /* 0x0000e800ff047b82 */ /* 0x000eb00000000800 */
[----:B------:R-:W2:Y:S08]  /*25c60*/  LDC R5, c[0x0][0x3a0] ;  /* 0x0000e800ff057b82 */ /* 0x000eb00000000800 */
[----:B------:R-:W2:Y:S01]  /*25c70*/  LDC R6, c[0x0][0x3a0] ;  /* 0x0000e800ff067b82 */ /* 0x000ea20000000800 */
[----:B-1----:R-:W-:-:S07]  /*25c80*/  VIADD R7, R7, 0x7f ;  /* 0x0000007f07077836 */ /* 0x002fce0000000000 */
[----:B----4-:R-:W-:Y:S01]  /*25c90*/  BAR.SYNC.DEFER_BLOCKING 0x0 ;  /* 0x0000000000007b1d */ /* 0x010fe20000010000 */
[----:B--2---:R-:W-:-:S04]  /*25ca0*/  IADD3 R112, P4, PT, R10, R2, RZ ;  /* 0x000000020a707210 */ /* 0x004fc80007f9e0ff */
[----:B------:R-:W-:Y:S02]  /*25cb0*/  IADD3.X R113, PT, PT, R11, R0, RZ, P4, !PT ;  /* 0x000000000b717210 */ /* 0x000fe400027fe4ff */
[----:B------:R-:W-:Y:S02]  /*25cc0*/  ISETP.LT.OR P4, PT, R7, 0x80, P1 ;  /* 0x000000800700780c */ /* 0x000fe40000f81670 */
[----:B---3--:R-:W-:-:S05]  /*25cd0*/  IADD3 R110, P5, PT, R8, R2, RZ ;  /* 0x00000002086e7210 */ /* 0x008fca0007fbe0ff */
[----:B------:R-:W-:-:S06]  /*25ce0*/  IMAD.X R111, R9, 0x1, R0, P5 ;  /* 0x00000001096f7824 */ /* 0x000fcc00028e0600 */
[----:B------:R-:W-:Y:S05]  /*25cf0*/  @P4 BRA `(.L_x_7) ;  /* 0x0000000400384947 */ /* 0x000fea0003800000 */
[----:B------:R-:W-:Y:S01]  /*25d00*/  USHF.R.U32.HI UR70, URZ, 0x4, UR9 ;  /* 0x00000004ff467899 */ /* 0x000fe20008011609 */
[----:B------:R-:W-:Y:S01]  /*25d10*/  UMOV UR20, URZ ;  /* 0x000000ff00147c82 */ /* 0x000fe20008000000 */
[----:B------:R-:W-:Y:S02]  /*25d20*/  UIADD3 UR28, UPT, UPT, UR10, 0x108, URZ ;  /* 0x000001080a1c7890 */ /* 0x000fe4000fffe0ff */
[----:B------:R-:W-:Y:S02]  /*25d30*/  USGXT.U32 UR70, UR70, 0xe ;  /* 0x0000000e4646789a */ /* 0x000fe40008000000 */
[----:B------:R-:W-:Y:S02]  /*25d40*/  UIADD3 UR77, UPT, UPT, UR10, 0x110, URZ ;  /* 0x000001100a4d7890 */ /* 0x000fe4000fffe0ff */
[----:B------:R-:W-:Y:S02]  /*25d50*/  UIADD3 UR60, UP1, UPT, UR70, 0x2, URZ ;  /* 0x00000002463c7890 */ /* 0x000fe4000ff3e0ff */
[----:B------:R-:W-:-:S02]  /*25d60*/  UIADD3 UR13, UPT, UPT, UR10, 0x118, URZ ;  /* 0x000001180a0d7890 */ /* 0x000fc4000fffe0ff */
[----:B------:R-:W-:Y:S02]  /*25d70*/  UIADD3.X UR61, UPT, UPT, UR20, 0x40004040, URZ, UP1, !UPT ;  /* 0x40004040143d7890 */ /* 0x000fe40008ffe4ff */
[----:B------:R-:W-:Y:S02]  /*25d80*/  UIADD3 UR6, UPT, UPT, UR10, 0x120, URZ ;  /* 0x000001200a067890 */ /* 0x000fe4000fffe0ff */
[----:B------:R-:W-:Y:S02]  /*25d90*/  UIADD3.64 UR66, UPT, UPT, UR60, 0x2, URZ ;  /* 0x000000023c427897 */ /* 0x000fe4000fffe0ff */
[----:B------:R-:W-:Y:S02]  /*25da0*/  UIADD3.64 UR58, UPT, UPT, UR60, 0x4, URZ ;  /* 0x000000043c3a7897 */ /* 0x000fe4000fffe0ff */
[----:B------:R-:W-:Y:S02]  /*25db0*/  UIADD3.64 UR56, UPT, UPT, UR60, 0x7fe, URZ ;  /* 0x000007fe3c387897 */ /* 0x000fe4000fffe0ff */
[----:B------:R-:W-:-:S02]  /*25dc0*/  UIADD3 UR5, UPT, UPT, UR10, 0x128, URZ ;  /* 0x000001280a057890 */ /* 0x000fc4000fffe0ff */
[----:B------:R-:W-:Y:S02]  /*25dd0*/  UIADD3.64 UR54, UPT, UPT, UR60, 0x800, URZ ;  /* 0x000008003c367897 */ /* 0x000fe4000fffe0ff */
[----:B------:R-:W-:Y:S02]  /*25de0*/  UIADD3 UR7, UPT, UPT, UR10, 0x130, URZ ;  /* 0x000001300a077890 */ /* 0x000fe4000fffe0ff */
[----:B------:R-:W-:Y:S01]  /*25df0*/  UIADD3.64 UR52, UPT, UPT, UR60, 0x802, URZ ;  /* 0x000008023c347897 */ /* 0x000fe2000fffe0ff */
[----:B------:R-:W-:Y:S01]  /*25e00*/  UMOV UR72, 0x0 ;  /* 0x0000000000487882 */ /* 0x000fe20000000000 */
[----:B------:R-:W-:Y:S01]  /*25e10*/  UMOV UR73, 0x8400910 ;  /* 0x0840091000497882 */ /* 0x000fe20000000000 */
[----:B------:R-:W-:Y:S02]  /*25e20*/  UIADD3 UR8, UPT, UPT, UR10, 0x138, URZ ;  /* 0x000001380a087890 */ /* 0x000fe4000fffe0ff */
[----:B------:R-:W-:Y:S01]  /*25e30*/  UIADD3.64 UR50, UPT, UPT, UR60, 0x804, URZ ;  /* 0x000008043c327897 */ /* 0x000fe2000fffe0ff */
[----:B------:R-:W-:Y:S01]  /*25e40*/  UMOV UR71, 0x40004040 ;  /* 0x4000404000477882 */ /* 0x000fe20000000000 */
[----:B------:R-:W-:Y:S01]  /*25e50*/  UMOV UR68, 0x0 ;  /* 0x0000000000447882 */ /* 0x000fe20000000000 */
[----:B------:R-:W-:Y:S01]  /*25e60*/  UMOV UR69, 0x8400910 ;  /* 0x0840091000457882 */ /* 0x000fe20000000000 */
[----:B------:R-:W-:-:S02]  /*25e70*/  UIADD3 UR14, UPT, UPT, UR10, 0x140, URZ ;  /* 0x000001400a0e7890 */ /* 0x000fc4000fffe0ff */
[----:B------:R1:W-:Y:S01]  /*25e80*/  UTCHMMA tmem[UR12], gdesc[UR70], tmem[UR10], tmem[UR72], idesc[UR73], !UPT ;  /* 0x00ff48460c0079ea */ /* 0x0003e2000f80000a */
[----:B------:R-:W-:Y:S02]  /*25e90*/  UIADD3.64 UR48, UPT, UPT, UR60, 0xffe, URZ ;  /* 0x00000ffe3c307897 */ /* 0x000fe4000fffe0ff */
[----:B------:R2:W-:Y:S01]  /*25ea0*/  UTCHMMA tmem[UR28], gdesc[UR60], tmem[UR10], tmem[UR68], idesc[UR69], UPT ;  /* 0x00ff443c1c0079ea */ /* 0x0005e2000b80000a */
[----:B------:R-:W-:Y:S01]  /*25eb0*/  UMOV UR64, 0x0 ;  /* 0x0000000000407882 */ /* 0x000fe20000000000 */
[----:B------:R-:W-:Y:S01]  /*25ec0*/  UMOV UR65, 0x8400910 ;  /* 0x0840091000417882 */ /* 0x000fe20000000000 */
[----:B------:R-:W-:Y:S02]  /*25ed0*/  UIADD3 UR15, UPT, UPT, UR10, 0x148, URZ ;  /* 0x000001480a0f7890 */ /* 0x000fe4000fffe0ff */
[----:B------:R3:W-:Y:S01]  /*25ee0*/  UTCHMMA tmem[UR77], gdesc[UR66], tmem[UR10], tmem[UR64], idesc[UR65], UPT ;  /* 0x00ff40424d0079ea */ /* 0x0007e2000b80000a */
[----:B------:R-:W-:Y:S02]  /*25ef0*/  UIADD3.64 UR44, UPT, UPT, UR60, 0x1000, URZ ;  /* 0x000010003c2c7897 */ /* 0x000fe4000fffe0ff */
[----:B------:R-:W-:-:S02]  /*25f00*/  UIADD3 UR16, UPT, UPT, UR10, 0x150, URZ ;  /* 0x000001500a107890 */ /* 0x000fc4000fffe0ff */
[----:B------:R-:W-:Y:S01]  /*25f10*/  UIADD3.64 UR40, UPT, UPT, UR60, 0x1002, URZ ;  /* 0x000010023c287897 */ /* 0x000fe2000fffe0ff */
[----:B-1----:R-:W-:Y:S01]  /*25f20*/  UMOV UR70, 0x0 ;  /* 0x0000000000467882 */ /* 0x002fe20000000000 */
[----:B------:R-:W-:Y:S01]  /*25f30*/  UMOV UR71, 0x8400910 ;  /* 0x0840091000477882 */ /* 0x000fe20000000000 */
[----:B------:R-:W-:Y:S02]  /*25f40*/  UIADD3 UR17, UPT, UPT, UR10, 0x158, URZ ;  /* 0x000001580a117890 */ /* 0x000fe4000fffe0ff */
[----:B------:R3:W-:Y:S01]  /*25f50*/  UTCHMMA tmem[UR13], gdesc[UR58], tmem[UR10], tmem[UR70], idesc[UR71], UPT ;  /* 0x00ff463a0d0079ea */ /* 0x0007e2000b80000a */
[----:B------:R-:W-:Y:S01]  /*25f60*/  UMOV UR24, UR4 ;  /* 0x0000000400187c82 */ /* 0x000fe20008000000 */
[----:B------:R-:W-:Y:S01]  /*25f70*/  UMOV UR25, URZ ;  /* 0x000000ff00197c82 */ /* 0x000fe20008000000 */
[----:B------:R-:W-:Y:S01]  /*25f80*/  UIADD3.64 UR36, UPT, UPT, UR60, 0x1004, URZ ;  /* 0x000010043c247897 */ /* 0x000fe2000fffe0ff */
[----:B------:R3:W-:Y:S01]  /*25f90*/  UTCHMMA tmem[UR6], gdesc[UR56], tmem[UR10], tmem[UR72], idesc[UR73], UPT ;  /* 0x00ff4838060079ea */ /* 0x0007e2000b80000a */
[----:B------:R-:W-:-:S02]  /*25fa0*/  UIADD3 UR18, UPT, UPT, UR10, 0x160, URZ ;  /* 0x000001600a127890 */ /* 0x000fc4000fffe0ff */
[----:B------:R3:W-:Y:S01]  /*25fb0*/  UTCHMMA tmem[UR5], gdesc[UR54], tmem[UR10], tmem[UR64], idesc[UR65], UPT ;  /* 0x00ff4036050079ea */ /* 0x0007e2000b80000a */
[----:B------:R-:W-:Y:S01]  /*25fc0*/  UIADD3.64 UR32, UPT, UPT, UR60, 0x17fe, URZ ;  /* 0x000017fe3c207897 */ /* 0x000fe2000fffe0ff */
[----:B------:R3:W-:Y:S01]  /*25fd0*/  UTCHMMA tmem[UR7], gdesc[UR52], tmem[UR10], tmem[UR68], idesc[UR69], UPT ;  /* 0x00ff4434070079ea */ /* 0x0007e2000b80000a */
[----:B------:R-:W-:Y:S02]  /*25fe0*/  UIADD3 UR19, UPT, UPT, UR10, 0x168, URZ ;  /* 0x000001680a137890 */ /* 0x000fe4000fffe0ff */
[----:B------:R3:W-:Y:S01]  /*25ff0*/  UTCHMMA tmem[UR8], gdesc[UR50], tmem[UR10], tmem[UR70], idesc[UR71], UPT ;  /* 0x00ff4632080079ea */ /* 0x0007e2000b80000a */
[----:B------:R-:W-:Y:S01]  /*26000*/  UMOV UR76, UR24 ;  /* 0x00000018004c7c82 */ /* 0x000fe20008000000 */
[----:B--2---:R-:W-:Y:S01]  /*26010*/  UIADD3.64 UR28, UPT, UPT, UR60, 0x1800, URZ ;  /* 0x000018003c1c7897 */ /* 0x004fe2000fffe0ff */
[----:B------:R3:W-:Y:S01]  /*26020*/  UTCHMMA tmem[UR14], gdesc[UR48], tmem[UR10], tmem[UR72], idesc[UR73], UPT ;  /* 0x00ff48300e0079ea */ /* 0x0007e2000b80000a */
[----:B------:R-:W-:Y:S02]  /*26030*/  UIADD3 UR74, UPT, UPT, UR10, 0x170, URZ ;  /* 0x000001700a4a7890 */ /* 0x000fe4000fffe0ff */
[----:B------:R-:W-:-:S02]  /*26040*/  UIADD3.64 UR24, UPT, UPT, UR60, 0x1802, URZ ;  /* 0x000018023c187897 */ /* 0x000fc4000fffe0ff */
[----:B------:R-:W-:Y:S02]  /*26050*/  UIADD3 UR75, UPT, UPT, UR10, 0x178, URZ ;  /* 0x000001780a4b7890 */ /* 0x000fe4000fffe0ff */
[----:B------:R-:W-:Y:S01]  /*26060*/  UIADD3.64 UR62, UPT, UPT, UR60, 0x1804, URZ ;  /* 0x000018043c3e7897 */ /* 0x000fe2000fffe0ff */
[----:B------:R-:W-:Y:S01]  /*26070*/  UMOV UR46, 0x0 ;  /* 0x00000000002e7882 */ /* 0x000fe20000000000 */
[----:B------:R-:W-:Y:S01]  /*26080*/  UMOV UR47, 0x8400910 ;  /* 0x08400910002f7882 */ /* 0x000fe20000000000 */
[----:B------:R-:W-:Y:S01]  /*26090*/  UMOV UR42, 0x0 ;  /* 0x00000000002a7882 */ /* 0x000fe20000000000 */
[----:B------:R-:W-:Y:S01]  /*260a0*/  UMOV UR43, 0x8400910 ;  /* 0x08400910002b7882 */ /* 0x000fe20000000000 */
[----:B------:R-:W-:Y:S01]  /*260b0*/  UMOV UR38, 0x0 ;  /* 0x0000000000267882 */ /* 0x000fe20000000000 */
[----:B------:R-:W-:Y:S01]  /*260c0*/  UMOV UR39, 0x8400910 ;  /* 0x0840091000277882 */ /* 0x000fe20000000000 */
[----:B------:R3:W-:Y:S01]  /*260d0*/  UTCHMMA tmem[UR15], gdesc[UR44], tmem[UR10], tmem[UR46], idesc[UR47], UPT ;  /* 0x00ff2e2c0f0079ea */ /* 0x0007e2000b80000a */
        /* <DEDUP_REMOVED lines=12> */
[----:B------:R3:W-:Y:S01]  /*261a0*/  UTCHMMA tmem[UR74], gdesc[UR24], tmem[UR10], tmem[UR26], idesc[UR27], UPT ;  /* 0x00ff1a184a0079ea */ /* 0x0007e2000b80000a */
[----:B------:R3:W-:Y:S01]  /*261b0*/  UTCHMMA tmem[UR75], gdesc[UR62], tmem[UR10], tmem[UR20], idesc[UR21], UPT ;  /* 0x00ff143e4b0079ea */ /* 0x0007e2000b80000a */
[----:B------:R3:W-:Y:S01]  /*261c0*/  UTCBAR [UR76], URZ ;  /* 0x000000ff4c0073e9 */ /* 0x0007e200080000ff */
[----:B------:R-:W-:Y:S01]  /*261d0*/  NOP ;  /* 0x0000000000007918 */ /* 0x000fe20000000000 */
.L_x_7:
[----:B------:R-:W2:Y:S04]  /*261e0*/  LDL.LU.64 R16, [R1+0xf38] ;  /* 0x000f380001107983 */ /* 0x000ea80000300a00 */
[----:B------:R-:W4:Y:S04]  /*261f0*/  LDL.LU.64 R14, [R1+0xf30] ;  /* 0x000f3000010e7983 */ /* 0x000f280000300a00 */
[----:B---3--:R-:W3:Y:S04]  /*26200*/  LDL.LU.64 R12, [R1+0xf28] ;  /* 0x000f2800010c7983 */ /* 0x008ee80000300a00 */
[----:B------:R-:W3:Y:S04]  /*26210*/  LDL.LU.64 R18, [R1+0xf20] ;  /* 0x000f200001127983 */ /* 0x000ee80000300a00 */
[----:B------:R-:W3:Y:S04]  /*26220*/  LDL.LU.64 R10, [R1+0xf18] ;  /* 0x000f1800010a7983 */ /* 0x000ee80000300a00 */
[----:B------:R-:W3:Y:S01]  /*26230*/  LDL.LU.64 R8, [R1+0xf10] ;  /* 0x000f100001087983 */ /* 0x000ee20000300a00 */
[----:B------:R-:W-:-:S02]  /*26240*/  VIADD R4, R4, 0xfffffefd ;  /* 0xfffffefd04047836 */ /* 0x000fc40000000000 */
[----:B------:R-:W-:Y:S01]  /*26250*/  VIADD R5, R5, 0xfffffefc ;  /* 0xfffffefc05057836 */ /* 0x000fe20000000000 */
[----:B------:R-:W-:Y:S01]  /*26260*/  STL.64 [R1+0x1430], R158 ;  /* 0x0014309e01007387 */ /* 0x000fe20000100a00 */
[----:B------:R-:W-:Y:S01]  /*26270*/  BAR.SYNC.DEFER_BLOCKING 0x0 ;  /* 0x0000000000007b1d */ /* 0x000fe20000010000 */
[----:B------:R-:W-:Y:S01]  /*26280*/  ISETP.GE.U32.AND P4, PT, R4, 0x7ffffe7e, PT ;  /* 0x7ffffe7e0400780c */ /* 0x000fe20003f86070 */
[----:B------:R-:W-:-:S06]  /*26290*/  VIADD R4, R6, 0xfffffefb ;  /* 0xfffffefb06047836 */ /* 0x000fcc0000000000 */
[----:B------:R-:W1:Y:S01]  /*262a0*/  LDC R6, c[0x0][0x3a0] ;  /* 0x0000e800ff067b82 */ /* 0x000e620000000800 */
[----:B------:R-:W-:Y:S04]  /*262b0*/  STL.64 [R1+0x1428], R156 ;  /* 0x0014289c01007387 */ /* 0x000fe80000100a00 */
[----:B------:R-:W-:Y:S04]  /*262c0*/  STL.64 [R1+0x1420], R154 ;  /* 0x0014209a01007387 */ /* 0x000fe80000100a00 */
[----:B------:R-:W-:Y:S04]  /*262d0*/  STL.64 [R1+0x1418], R152 ;  /* 0x0014189801007387 */ /* 0x000fe80000100a00 */
[----:B------:R-:W-:Y:S04]  /*262e0*/  STL.64 [R1+0x1410], R150 ;  /* 0x0014109601007387 */ /* 0x000fe80000100a00 */
[----:B------:R-:W-:Y:S04]  /*262f0*/  STL.64 [R1+0x1408], R148 ;  /* 0x0014089401007387 */ /* 0x000fe80000100a00 */
[----:B------:R1:W-:Y:S04]  /*26300*/  STL.64 [R1+0x1400], R146 ;  /* 0x0014009201007387 */ /* 0x0003e80000100a00 */
[----:B------:R1:W-:Y:S04]  /*26310*/  STL.64 [R1+0x13f8], R144 ;  /* 0x0013f89001007387 */ /* 0x0003e80000100a00 */
[----:B------:R1:W-:Y:S04]  /*26320*/  STL.64 [R1+0x13f0], R220 ;  /* 0x0013f0dc01007387 */ /* 0x0003e80000100a00 */
[----:B------:R-:W-:Y:S01]  /*26330*/  @!PT LDS RZ, [RZ] ;  /* 0x00000000fffff984 */ /* 0x000fe20000000800 */
[----:B------:R-:W-:Y:S01]  /*26340*/  @!PT LDS RZ, [RZ] ;  /* 0x00000000fffff984 */ /* 0x000fe20000000800 */
[----:B------:R-:W-:Y:S01]  /*26350*/  @!PT LDS RZ, [RZ] ;  /* 0x00000000fffff984 */ /* 0x000fe20000000800 */
[----:B------:R-:W-:Y:S01]  /*26360*/  LDGSTS.E [R252+0x60000], desc[UR22][R112.64], !P2 ;  /* 0x6000000070fc7fae */ /* 0x000fe2000d1a1016 */
[----:B------:R-:W-:Y:S01]  /*26370*/  ISETP.GE.U32.AND P2, PT, R4, 0x7ffffe7c, PT ;  /* 0x7ffffe7c0400780c */ /* 0x000fe20003f46070 */
[----:B-1----:R-:W1:Y:S02]  /*26380*/  LDC R146, c[0x0][0x3a0] ;  /* 0x0000e800ff927b82 */ /* 0x002e640000000800 */
[----:B------:R-:W-:Y:S01]  /*26390*/  LDGSTS.E [R252+0x60004], desc[UR22][R110.64], !P3 ;  /* 0x600040006efc7fae */ /* 0x000fe2000d9a1016 */
[----:B------:R-:W-:-:S05]  /*263a0*/  ISETP.GE.U32.AND P3, PT, R5, 0x7ffffe7d, PT ;  /* 0x7ffffe7d0500780c */ /* 0x000fca0003f66070 */
[----:B------:R-:W1:Y:S08]  /*263b0*/  LDC R4, c[0x0][0x3a0] ;  /* 0x0000e800ff047b82 */ /* 0x000e700000000800 */
[----:B------:R-:W1:Y:S08]  /*263c0*/  LDC R5, c[0x0][0x3a0] ;  /* 0x0000e800ff057b82 */ /* 0x000e700000000800 */
[----:B------:R-:W1:Y:S01]  /*263d0*/  LDC R145, c[0x0][0x3a0] ;  /* 0x0000e800ff917b82 */ /* 0x000e620000000800 */
[----:B--2---:R-:W-:-:S07]  /*263e0*/  IADD3 R108, P5, PT, R16, R2, RZ ;  /* 0x00000002106c7210 */ /* 0x004fce0007fbe0ff */
[----:B------:R-:W2:Y:S01]  /*263f0*/  LDC R144, c[0x0][0x3a0] ;  /* 0x0000e800ff907b82 */ /* 0x000ea20000000800 */
[--C-:B------:R-:W-:Y:S01]  /*26400*/  IMAD.X R109, R17, 0x1, R0.reuse, P5 ;  /* 0x00000001116d7824 */ /* 0x100fe200028e0600 */
[----:B----4-:R-:W-:Y:S01]  /*26410*/  IADD3 R106, P5, PT, R14, R2, RZ ;  /* 0x000000020e6a7210 */ /* 0x010fe20007fbe0ff */
[----:B------:R-:W4:Y:S03]  /*26420*/  LDL.LU.64 R16, [R1+0xf08] ;  /* 0x000f080001107983 */ /* 0x000f260000300a00 */
[----:B------:R-:W-:Y:S01]  /*26430*/  IADD3.X R107, PT, PT, R15, R0, RZ, P5, !PT ;  /* 0x000000000f6b7210 */ /* 0x000fe20002ffe4ff */
[----:B-1----:R-:W-:Y:S01]  /*26440*/  VIADD R4, R4, 0xfffffefa ;  /* 0xfffffefa04047836 */ /* 0x002fe20000000000 */
[-C--:B---3--:R-:W-:Y:S01]  /*26450*/  IADD3 R102, P5, PT, R12, R2.reuse, RZ ;  /* 0x000000020c667210 */ /* 0x088fe20007fbe0ff */
[----:B------:R-:W3:Y:S04]  /*26460*/  LDL.LU.64 R14, [R1+0xf00] ;  /* 0x000f0000010e7983 */ /* 0x000ee80000300a00 */
[----:B------:R-:W-:Y:S01]  /*26470*/  IMAD.X R103, R13, 0x1, R0, P5 ;  /* 0x000000010d677824 */ /* 0x000fe200028e0600 */
[----:B------:R-:W-:Y:S04]  /*26480*/  LDGSTS.E [R252+0x60008], desc[UR22][R108.64], !P4 ;  /* 0x600080006cfc7fae */ /* 0x000fe8000e1a1016 */
[----:B------:R-:W2:Y:S01]  /*26490*/  LDL.LU.64 R12, [R1+0xef8] ;  /* 0x000ef800010c7983 */ /* 0x000ea20000300a00 */
[----:B------:R-:W-:-:S02]  /*264a0*/  IADD3 R100, P5, PT, R18, R2, RZ ;  /* 0x0000000212647210 */ /* 0x000fc40007fbe0ff */
[----:B------:R-:W-:Y:S01]  /*264b0*/  ISETP.GE.U32.AND P4, PT, R4, 0x7ffffe7b, PT ;  /* 0x7ffffe7b0400780c */ /* 0x000fe20003f86070 */
[----:B------:R-:W-:Y:S02]  /*264c0*/  LDGSTS.E [R252+0x6000c], desc[UR22][R106.64], !P3 ;  /* 0x6000c0006afc7fae */ /* 0x000fe4000d9a1016 */
[--C-:B------:R-:W-:Y:S01]  /*264d0*/  IMAD.X R101, R19, 0x1, R0.reuse, P5 ;  /* 0x0000000113657824 */ /* 0x100fe200028e0600 */
[----:B------:R-:W-:Y:S01]  /*264e0*/  IADD3 R98, P5, PT, R10, R2, RZ ;  /* 0x000000020a627210 */ /* 0x000fe20007fbe0ff */
[----:B------:R-:W2:Y:S03]  /*264f0*/  LDL.LU.64 R18, [R1+0xef0] ;  /* 0x000ef00001127983 */ /* 0x000ea60000300a00 */
[----:B------:R-:W-:Y:S01]  /*26500*/  IADD3.X R99, PT, PT, R11, R0, RZ, P5, !PT ;  /* 0x000000000b637210 */ /* 0x000fe20002ffe4ff */
[----:B------:R-:W-:Y:S01]  /*26510*/  VIADD R4, R6, 0xfffffef8 ;  /* 0xfffffef806047836 */ /* 0x000fe20000000000 */
[-C--:B------:R-:W-:Y:S01]  /*26520*/  IADD3 R96, P5, PT, R8, R2.reuse, RZ ;  /* 0x0000000208607210 */ /* 0x080fe20007fbe0ff */
[----:B------:R-:W2:Y:S01]  /*26530*/  LDL.LU.64 R10, [R1+0xee8] ;  /* 0x000ee800010a7983 */ /* 0x000ea20000300a00 */
[----:B------:R-:W1:Y:S03]  /*26540*/  LDC R6, c[0x0][0x3a0] ;  /* 0x0000e800ff067b82 */ /* 0x000e660000000800 */
[--C-:B------:R-:W-:Y:S01]  /*26550*/  IMAD.X R97, R9, 0x1, R0.reuse, P5 ;  /* 0x0000000109617824 */ /* 0x100fe200028e0600 */
[----:B------:R-:W-:Y:S04]  /*26560*/  LDGSTS.E [R252+0x60010], desc[UR22][R102.64], !P2 ;  /* 0x6001000066fc7fae */ /* 0x000fe8000d1a1016 */
[----:B------:R-:W2:Y:S01]  /*26570*/  LDL.LU.64 R8, [R1+0xee0] ;  /* 0x000ee00001087983 */ /* 0x000ea20000300a00 */
[-C--:B----4-:R-:W-:Y:S01]  /*26580*/  IADD3 R92, P5, PT, R16, R2.reuse, RZ ;  /* 0x00000002105c7210 */ /* 0x090fe20007fbe0ff */
[----:B------:R-:W-:Y:S01]  /*26590*/  VIADD R5, R5, 0xfffffef9 ;  /* 0xfffffef905057836 */ /* 0x000fe20000000000 */
[----:B------:R-:W-:Y:S01]  /*265a0*/  ISETP.GE.U32.AND P2, PT, R4, 0x7ffffe79, PT ;  /* 0x7ffffe790400780c */ /* 0x000fe20003f46070 */
[----:B------:R-:W-:Y:S01]  /*265b0*/  LDGSTS.E [R252+0x60014], desc[UR22][R100.64], !P4 ;  /* 0x6001400064fc7fae */ /* 0x000fe2000e1a1016 */
[----:B------:R-:W4:Y:S01]  /*265c0*/  LDC R4, c[0x0][0x3a0] ;  /* 0x0000e800ff047b82 */ /* 0x000f220000000800 */
[----:B------:R-:W-:Y:S01]  /*265d0*/  IMAD.X R93, R17, 0x1, R0, P5 ;  /* 0x00000001115d7824 */ /* 0x000fe200028e0600 */
[----:B---3--:R-:W-:Y:S01]  /*265e0*/  IADD3 R90, P5, PT, R14, R2, RZ ;  /* 0x000000020e5a7210 */ /* 0x008fe20007fbe0ff */
[----:B------:R-:W3:Y:S03]  /*265f0*/  LDL.LU.64 R16, [R1+0xed8] ;  /* 0x000ed80001107983 */ /* 0x000ee60000300a00 */
[----:B------:R-:W-:-:S02]  /*26600*/  IADD3.X R91, PT, PT, R15, R0, RZ, P5, !PT ;  /* 0x000000000f5b7210 */ /* 0x000fc40002ffe4ff */
[----:B------:R-:W4:Y:S01]  /*26610*/  LDL.LU.64 R14, [R1+0xed0] ;  /* 0x000ed000010e7983 */ /* 0x000f220000300a00 */
[----:B--2---:R-:W-:-:S05]  /*26620*/  IADD3 R88, P5, PT, R12, R2, RZ ;  /* 0x000000020c587210 */ /* 0x004fca0007fbe0ff */
[----:B------:R-:W-:Y:S02]  /*26630*/  IMAD.X R89, R13, 0x1, R0, P5 ;  /* 0x000000010d597824 */ /* 0x000fe400028e0600 */
[----:B------:R-:W2:Y:S01]  /*26640*/  LDL.LU.64 R12, [R1+0xec8] ;  /* 0x000ec800010c7983 */ /* 0x000ea20000300a00 */
[----:B------:R-:W-:-:S05]  /*26650*/  IADD3 R86, P5, PT, R18, R2, RZ ;  /* 0x0000000212567210 */ /* 0x000fca0007fbe0ff */
[----:B------:R-:W-:Y:S01]  /*26660*/  IMAD.X R87, R19, 0x1, R0, P5 ;  /* 0x0000000113577824 */ /* 0x000fe200028e0600 */
[----:B------:R-:W-:Y:S01]  /*26670*/  IADD3 R82, P5, PT, R10, R2, RZ ;  /* 0x000000020a527210 */ /* 0x000fe20007fbe0ff */
[----:B------:R-:W2:Y:S03]  /*26680*/  LDL.LU.64 R18, [R1+0xec0] ;  /* 0x000ec00001127983 */ /* 0x000ea60000300a00 */
[----:B------:R-:W-:Y:S02]  /*26690*/  IADD3.X R83, PT, PT, R11, R0, RZ, P5, !PT ;  /* 0x000000000b537210 */ /* 0x000fe40002ffe4ff */
[----:B------:R-:W2:Y:S01]  /*266a0*/  LDL.LU.64 R10, [R1+0xeb8] ;  /* 0x000eb800010a7983 */ /* 0x000ea20000300a00 */
[----:B------:R-:W-:-:S05]  /*266b0*/  IADD3 R80, P5, PT, R8, R2, RZ ;  /* 0x0000000208507210 */ /* 0x000fca0007fbe0ff */
[----:B------:R-:W-:Y:S02]  /*266c0*/  IMAD.X R81, R9, 0x1, R0, P5 ;  /* 0x0000000109517824 */ /* 0x000fe400028e0600 */
[----:B------:R-:W2:Y:S01]  /*266d0*/  LDL.LU.64 R8, [R1+0xeb0] ;  /* 0x000eb00001087983 */ /* 0x000ea20000300a00 */
[----:B---3--:R-:W-:-:S05]  /*266e0*/  IADD3 R78, P5, PT, R16, R2, RZ ;  /* 0x00000002104e7210 */ /* 0x008fca0007fbe0ff */
[----:B------:R-:W-:Y:S01]  /*266f0*/  IMAD.X R79, R17, 0x1, R0, P5 ;  /* 0x00000001114f7824 */ /* 0x000fe200028e0600 */
[----:B----4-:R-:W-:Y:S01]  /*26700*/  IADD3 R76, P5, PT, R14, R2, RZ ;  /* 0x000000020e4c7210 */ /* 0x010fe20007fbe0ff */
[----:B------:R-:W3:Y:S03]  /*26710*/  LDL.LU.64 R16, [R1+0xea8] ;  /* 0x000ea80001107983 */ /* 0x000ee60000300a00 */
[----:B------:R-:W-:Y:S02]  /*26720*/  IADD3.X R77, PT, PT, R15, R0, RZ, P5, !PT ;  /* 0x000000000f4d7210 */ /* 0x000fe40002ffe4ff */
        /* <DEDUP_REMOVED lines=49> */
[----:B------:R-:W-:Y:S01]  /*26a40*/  ISETP.GE.U32.AND P3, PT, R5, 0x7ffffe7a, PT ;  /* 0x7ffffe7a0500780c */ /* 0x000fe20003f66070 */
[----:B------:R-:W-:Y:S01]  /*26a50*/  VIADD R4, R4, 0xfffffef7 ;  /* 0xfffffef704047836 */ /* 0x000fe20000000000 */
[----:B------:R-:W1:Y:S04]  /*26a60*/  LDC R5, c[0x0][0x3a0] ;  /* 0x0000e800ff057b82 */ /* 0x000e680000000800 */
[----:B------:R-:W-:Y:S01]  /*26a70*/  ISETP.GE.U32.AND P4, PT, R4, 0x7ffffe78, PT ;  /* 0x7ffffe780400780c */ /* 0x000fe20003f86070 */
[----:B-1----:R-:W-:-:S03]  /*26a80*/  VIADD R4, R6, 0xfffffef5 ;  /* 0xfffffef506047836 */ /* 0x002fc60000000000 */
[----:B------:R-:W1:Y:S03]  /*26a90*/  LDC R6, c[0x0][0x3a0] ;  /* 0x0000e800ff067b82 */ /* 0x000e660000000800 */
[----:B------:R-:W-:Y:S04]  /*26aa0*/  LDGSTS.E [R252+0x60018], desc[UR22][R98.64], !P3 ;  /* 0x6001800062fc7fae */ /* 0x000fe8000d9a1016 */
[----:B------:R-:W-:Y:S01]  /*26ab0*/  LDGSTS.E [R252+0x6001c], desc[UR22][R96.64], !P2 ;  /* 0x6001c00060fc7fae */ /* 0x000fe2000d1a1016 */
[----:B------:R-:W-:Y:S02]  /*26ac0*/  ISETP.GE.U32.AND P2, PT, R4, 0x7ffffe76, PT ;  /* 0x7ffffe760400780c */ /* 0x000fe40003f46070 */
[----:B------:R-:W1:Y:S01]  /*26ad0*/  LDC R4, c[0x0][0x3a0] ;  /* 0x0000e800ff047b82 */ /* 0x000e620000000800 */
[----:B------:R-:W-:Y:S01]  /*26ae0*/  LDGSTS.E [R252+0x60020], desc[UR22][R92.64], !P4 ;  /* 0x600200005cfc7fae */ /* 0x000fe2000e1a1016 */
[----:B------:R-:W-:-:S05]  /*26af0*/  VIADD R5, R5, 0xfffffef6 ;  /* 0xfffffef605057836 */ /* 0x000fca0000000000 */
[----:B------:R-:W-:Y:S02]  /*26b00*/  ISETP.GE.U32.AND P3, PT, R5, 0x7ffffe77, PT ;  /* 0x7ffffe770500780c */ /* 0x000fe40003f66070 */
[----:B------:R-:W3:Y:S01]  /*26b10*/  LDC R5, c[0x0][0x3a0] ;  /* 0x0000e800ff057b82 */ /* 0x000ee20000000800 */
[----:B-1----:R-:W-:-:S10]  /*26b20*/  VIADD R4, R4, 0xfffffef4 ;  /* 0xfffffef404047836 */ /* 0x002fd40000000000 */
[----:B------:R-:W-:Y:S01]  /*26b30*/  LDGSTS.E [R252+0x60024], desc[UR22][R90.64], !P3 ;  /* 0x600240005afc7fae */ /* 0x000fe2000d9a1016 */
[----:B------:R-:W-:Y:S01]  /*26b40*/  ISETP.GE.U32.AND P4, PT, R4, 0x7ffffe75, PT ;  /* 0x7ffffe750400780c */ /* 0x000fe20003f86070 */
[----:B------:R-:W-:Y:S02]  /*26b50*/  VIADD R4, R6, 0xfffffef2 ;  /* 0xfffffef206047836 */ /* 0x000fe40000000000 */
[----:B------:R-:W-:Y:S01]  /*26b60*/  LDGSTS.E [R252+0x60028], desc[UR22][R88.64], !P2 ;  /* 0x6002800058fc7fae */ /* 0x000fe2000d1a1016 */
[----:B------:R-:W1:Y:S02]  /*26b70*/  LDC R6, c[0x0][0x3a0] ;  /* 0x0000e800ff067b82 */ /* 0x000e640000000800 */
[----:B------:R-:W-:-:S06]  /*26b80*/  ISETP.GE.U32.AND P2, PT, R4, 0x7ffffe73, PT ;  /* 0x7ffffe730400780c */ /* 0x000fcc0003f46070 */
[----:B------:R-:W1:Y:S01]  /*26b90*/  LDC R4, c[0x0][0x3a0] ;  /* 0x0000e800ff047b82 */ /* 0x000e620000000800 */
[-C--:B---3--:R-:W-:Y:S01]  /*26ba0*/  IADD3 R42, P5, PT, R16, R2.reuse, RZ ;  /* 0x00000002102a7210 */ /* 0x088fe20007fbe0ff */
[----:B------:R-:W-:Y:S01]  /*26bb0*/  VIADD R5, R5, 0xfffffef3 ;  /* 0xfffffef305057836 */ /* 0x000fe20000000000 */
[----:B------:R-:W-:Y:S03]  /*26bc0*/  LDGSTS.E [R252+0x6002c], desc[UR22][R86.64], !P4 ;  /* 0x6002c00056fc7fae */ /* 0x000fe6000e1a1016 */
[----:B------:R-:W-:Y:S01]  /*26bd0*/  IMAD.X R43, R17, 0x1, R0, P5 ;  /* 0x00000001112b7824 */ /* 0x000fe200028e0600 */
[----:B----4-:R-:W-:Y:S01]  /*26be0*/  IADD3 R40, P5, PT, R14, R2, RZ ;  /* 0x000000020e287210 */ /* 0x010fe20007fbe0ff */
        /* <DEDUP_REMOVED lines=16> */
[----:B-1----:R-:W-:Y:S01]  /*26cf0*/  VIADD R4, R4, 0xfffffef1 ;  /* 0xfffffef104047836 */ /* 0x002fe20000000000 */
[----:B------:R-:W1:Y:S04]  /*26d00*/  LDC R5, c[0x0][0x3a0] ;  /* 0x0000e800ff057b82 */ /* 0x000e680000000800 */
[----:B------:R-:W-:Y:S01]  /*26d10*/  ISETP.GE.U32.AND P4, PT, R4, 0x7ffffe72, PT ;  /* 0x7ffffe720400780c */ /* 0x000fe20003f86070 */
[----:B------:R-:W-:-:S03]  /*26d20*/  VIADD R4, R6, 0xfffffeef ;  /* 0xfffffeef06047836 */ /* 0x000fc60000000000 */
[----:B------:R-:W1:Y:S03]  /*26d30*/  LDC R6, c[0x0][0x3a0] ;  /* 0x0000e800ff067b82 */ /* 0x000e660000000800 */
[----:B------:R-:W-:Y:S04]  /*26d40*/  LDGSTS.E [R252+0x60030], desc[UR22][R82.64], !P3 ;  /* 0x6003000052fc7fae */ /* 0x000fe8000d9a1016 */
[----:B------:R-:W-:Y:S01]  /*26d50*/  LDGSTS.E [R252+0x60034], desc[UR22][R80.64], !P2 ;  /* 0x6003400050fc7fae */ /* 0x000fe2000d1a1016 */
[----:B------:R-:W-:Y:S02]  /*26d60*/  ISETP.GE.U32.AND P2, PT, R4, 0x7ffffe70, PT ;  /* 0x7ffffe700400780c */ /* 0x000fe40003f46070 */
[----:B------:R-:W1:Y:S01]  /*26d70*/  LDC R4, c[0x0][0x3a0] ;  /* 0x0000e800ff047b82 */ /* 0x000e620000000800 */
[----:B------:R-:W-:Y:S01]  /*26d80*/  LDGSTS.E [R252+0x60038], desc[UR22][R78.64], !P4 ;  /* 0x600380004efc7fae */ /* 0x000fe2000e1a1016 */
[----:B-1----:R-:W-:-:S05]  /*26d90*/  VIADD R5, R5, 0xfffffef0 ;  /* 0xfffffef005057836 */ /* 0x002fca0000000000 */
[----:B------:R-:W-:Y:S02]  /*26da0*/  ISETP.GE.U32.AND P3, PT, R5, 0x7ffffe71, PT ;  /* 0x7ffffe710500780c */ /* 0x000fe40003f66070 */
[----:B------:R-:W1:Y:S01]  /*26db0*/  LDC R5, c[0x0][0x3a0] ;  /* 0x0000e800ff057b82 */ /* 0x000e620000000800 */
[----:B------:R-:W-:-:S10]  /*26dc0*/  VIADD R4, R4, 0xfffffeee ;  /* 0xfffffeee04047836 */ /* 0x000fd40000000000 */
[----:B------:R-:W-:Y:S01]  /*26dd0*/  LDGSTS.E [R252+0x6003c], desc[UR22][R76.64], !P3 ;  /* 0x6003c0004cfc7fae */ /* 0x000fe2000d9a1016 */
[----:B------:R-:W-:Y:S01]  /*26de0*/  ISETP.GE.U32.AND P4, PT, R4, 0x7ffffe6f, PT ;  /* 0x7ffffe6f0400780c */ /* 0x000fe20003f86070 */
[----:B------:R-:W-:Y:S02]  /*26df0*/  VIADD R4, R6, 0xfffffeec ;  /* 0xfffffeec06047836 */ /* 0x000fe40000000000 */
[----:B------:R-:W-:Y:S01]  /*26e00*/  LDGSTS.E [R252+0x60040], desc[UR22][R74.64], !P2 ;  /* 0x600400004afc7fae */ /* 0x000fe2000d1a1016 */
[----:B------:R-:W1:Y:S02]  /*26e10*/  LDC R6, c[0x0][0x3a0] ;  /* 0x0000e800ff067b82 */ /* 0x000e640000000800 */
[----:B------:R-:W-:-:S06]  /*26e20*/  ISETP.GE.U32.AND P2, PT, R4, 0x7ffffe6d, PT ;  /* 0x7ffffe6d0400780c */ /* 0x000fcc0003f46070 */
[----:B------:R-:W1:Y:S02]  /*26e30*/  LDC R4, c[0x0][0x3a0] ;  /* 0x0000e800ff047b82 */ /* 0x000e640000000800 */
[----:B-1----:R-:W-:Y:S01]  /*26e40*/  VIADD R5, R5, 0xfffffeed ;  /* 0xfffffeed05057836 */ /* 0x002fe20000000000 */
[----:B------:R-:W-:Y:S04]  /*26e50*/  LDGSTS.E [R252+0x60044], desc[UR22][R72.64], !P4 ;  /* 0x6004400048fc7fae */ /* 0x000fe8000e1a1016 */
[----:B------:R-:W-:Y:S02]  /*26e60*/  ISETP.GE.U32.AND P3, PT, R5, 0x7ffffe6e, PT ;  /* 0x7ffffe6e0500780c */ /* 0x000fe40003f66070 */
[----:B------:R-:W1:Y:S11]  /*26e70*/  LDC R5, c[0x0][0x3a0] ;  /* 0x0000e800ff057b82 */ /* 0x000e760000000800 */
[----:B------:R-:W-:Y:S04]  /*26e80*/  LDGSTS.E [R252+0x60048], desc[UR22][R70.64], !P3 ;  /* 0x6004800046fc7fae */ /* 0x000fe8000d9a1016 */
[----:B------:R-:W-:Y:S01]  /*26e90*/  LDGSTS.E [R252+0x6004c], desc[UR22][R68.64], !P2 ;  /* 0x6004c00044fc7fae */ /* 0x000fe2000d1a1016 */
[----:B------:R-:W-:-:S05]  /*26ea0*/  VIADD R4, R4, 0xfffffeeb ;  /* 0xfffffeeb04047836 */ /* 0x000fca0000000000 */
[----:B------:R-:W-:Y:S01]  /*26eb0*/  ISETP.GE.U32.AND P4, PT, R4, 0x7ffffe6c, PT ;  /* 0x7ffffe6c0400780c */ /* 0x000fe20003f86070 */
[----:B------:R-:W-:Y:S02]  /*26ec0*/  VIADD R4, R6, 0xfffffee9 ;  /* 0xfffffee906047836 */ /* 0x000fe40000000000 */
[----:B------:R-:W1:Y:S03]  /*26ed0*/  LDC R6, c[0x0][0x3a0] ;  /* 0x0000e800ff067b82 */ /* 0x000e660000000800 */
[----:B------:R-:W-:-:S05]  /*26ee0*/  ISETP.GE.U32.AND P2, PT, R4, 0x7ffffe6a, PT ;  /* 0x7ffffe6a0400780c */ /* 0x000fca0003f46070 */
        /* <DEDUP_REMOVED lines=10> */
[----:B------:R-:W3:Y:S03]  /*26f90*/  LDC R6, c[0x0][0x3a0] ;  /* 0x0000e800ff067b82 */ /* 0x000ee60000000800 */
[----:B------:R-:W-:-:S05]  /*26fa0*/  ISETP.GE.U32.AND P2, PT, R4, 0x7ffffe67, PT ;  /* 0x7ffffe670400780c */ /* 0x000fca0003f46070 */
[----:B------:R-:W3:Y:S01]  /*26fb0*/  LDC R4, c[0x0][0x3a0] ;  /* 0x0000e800ff047b82 */ /* 0x000ee20000000800 */
[----:B-1----:R-:W-:Y:S01]  /*26fc0*/  VIADD R5, R5, 0xfffffee7 ;  /* 0xfffffee705057836 */ /* 0x002fe20000000000 */
[----:B------:R-:W-:Y:S04]  /*26fd0*/  LDGSTS.E [R252+0x6005c], desc[UR22][R60.64], !P4 ;  /* 0x6005c0003cfc7fae */ /* 0x000fe8000e1a1016 */
[----:B------:R-:W-:Y:S02]  /*26fe0*/  ISETP.GE.U32.AND P3, PT, R5, 0x7ffffe68, PT ;  /* 0x7ffffe680500780c */ /* 0x000fe40003f66070 */
[----:B------:R-:W1:Y:S11]  /*26ff0*/  LDC R5, c[0x0][0x3a0] ;  /* 0x0000e800ff057b82 */ /* 0x000e760000000800 */
[----:B------:R-:W-:Y:S04]  /*27000*/  LDGSTS.E [R252+0x60060], desc[UR22][R58.64], !P3 ;  /* 0x600600003afc7fae */ /* 0x000fe8000d9a1016 */
[----:B------:R-:W-:Y:S01]  /*27010*/  LDGSTS.E [R252+0x60064], desc[UR22][R56.64], !P2 ;  /* 0x6006400038fc7fae */ /* 0x000fe2000d1a1016 */
[----:B---3--:R-:W-:-:S05]  /*27020*/  VIADD R4, R4, 0xfffffee5 ;  /* 0xfffffee504047836 */ /* 0x008fca0000000000 */
[----:B------:R-:W-:Y:S01]  /*27030*/  ISETP.GE.U32.AND P4, PT, R4, 0x7ffffe66, PT ;  /* 0x7ffffe660400780c */ /* 0x000fe20003f86070 */
[----:B------:R-:W-:Y:S02]  /*27040*/  VIADD R4, R6, 0xfffffee3 ;  /* 0xfffffee306047836 */ /* 0x000fe40000000000 */
[----:B------:R-:W3:Y:S03]  /*27050*/  LDC R6, c[0x0][0x3a0] ;  /* 0x0000e800ff067b82 */ /* 0x000ee60000000800 */
[----:B------:R-:W-:-:S05]  /*27060*/  ISETP.GE.U32.AND P2, PT, R4, 0x7ffffe64, PT ;  /* 0x7ffffe640400780c */ /* 0x000fca0003f46070 */
[----:B------:R-:W3:Y:S01]  /*27070*/  LDC R4, c[0x0][0x3a0] ;  /* 0x0000e800ff047b82 */ /* 0x000ee20000000800 */
[-C--:B------:R-:W-:Y:S01]  /*27080*/  IADD3 R30, P5, PT, R16, R2.reuse, RZ ;  /* 0x00000002101e7210 */ /* 0x080fe20007fbe0ff */
[----:B-1----:R-:W-:Y:S01]  /*27090*/  VIADD R5, R5, 0xfffffee4 ;  /* 0xfffffee405057836 */ /* 0x002fe20000000000 */
[----:B------:R-:W-:Y:S03]  /*270a0*/  LDGSTS.E [R252+0x60068], desc[UR22][R54.64], !P4 ;  /* 0x6006800036fc7fae */ /* 0x000fe6000e1a1016 */
[----:B------:R-:W-:Y:S01]  /*270b0*/  IMAD.X R31, R17, 0x1, R0, P5 ;  /* 0x00000001111f7824 */ /* 0x000fe200028e0600 */
[----:B----4-:R-:W-:Y:S01]  /*270c0*/  IADD3 R28, P5, PT, R14, R2, RZ ;  /* 0x000000020e1c7210 */ /* 0x010fe20007fbe0ff */
[----:B------:R-:W4:Y:S03]  /*270d0*/  LDL.LU.64 R16, [R1+0xde8] ;  /* 0x000de80001107983 */ /* 0x000f260000300a00 */
[----:B------:R-:W-:-:S02]  /*270e0*/  IADD3.X R29, PT, PT, R15, R0, RZ, P5, !PT ;  /* 0x000000000f1d7210 */ /* 0x000fc40002ffe4ff */
[----:B------:R-:W4:Y:S01]  /*270f0*/  LDL.LU.64 R14, [R1+0xde0] ;  /* 0x000de000010e7983 */ /* 0x000f220000300a00 */
[----:B--2---:R-:W-:-:S05]  /*27100*/  IADD3 R26, P5, PT, R12, R2, RZ ;  /* 0x000000020c1a7210 */ /* 0x004fca0007fbe0ff */
[----:B------:R-:W-:Y:S02]  /*27110*/  IMAD.X R27, R13, 0x1, R0, P5 ;  /* 0x000000010d1b7824 */ /* 0x000fe400028e0600 */
[----:B------:R-:W2:Y:S01]  /*27120*/  LDL.LU.64 R12, [R1+0xdd8] ;  /* 0x000dd800010c7983 */ /* 0x000ea20000300a00 */
[----:B------:R-:W-:-:S05]  /*27130*/  IADD3 R24, P5, PT, R18, R2, RZ ;  /* 0x0000000212187210 */ /* 0x000fca0007fbe0ff */
[----:B------:R-:W-:Y:S01]  /*27140*/  IMAD.X R25, R19, 0x1, R0, P5 ;  /* 0x0000000113197824 */ /* 0x000fe200028e0600 */
[----:B------:R-:W-:-:S04]  /*27150*/  IADD3 R22, P5, PT, R10, R2, RZ ;  /* 0x000000020a167210 */ /* 0x000fc80007fbe0ff */
[----:B------:R-:W-:Y:S02]  /*27160*/  IADD3.X R23, PT, PT, R11, R0, RZ, P5, !PT ;  /* 0x000000000b177210 */ /* 0x000fe40002ffe4ff */
[----:B------:R-:W2:Y:S01]  /*27170*/  LDL.LU.64 R10, [R1+0xdd0] ;  /* 0x000dd000010a7983 */ /* 0x000ea20000300a00 */
[----:B------:R-:W-:-:S05]  /*27180*/  IADD3 R20, P5, PT, R8, R2, RZ ;  /* 0x0000000208147210 */ /* 0x000fca0007fbe0ff */
[----:B------:R-:W-:Y:S02]  /*27190*/  IMAD.X R21, R9, 0x1, R0, P5 ;  /* 0x0000000109157824 */ /* 0x000fe400028e0600 */
[----:B------:R-:W2:Y:S04]  /*271a0*/  LDL.LU.64 R8, [R1+0xdc8] ;  /* 0x000dc80001087983 */ /* 0x000ea80000300a00 */
[----:B------:R-:W2:Y:S04]  /*271b0*/  LDL.LU.64 R94, [R1+0xdc0] ;  /* 0x000dc000015e7983 */ /* 0x000ea80000300a00 */
[----:B------:R-:W2:Y:S04]  /*271c0*/  LDL.LU.64 R104, [R1+0xdb8] ;  /* 0x000db80001687983 */ /* 0x000ea80000300a00 */
[----:B------:R-:W2:Y:S04]  /*271d0*/  LDL.LU.64 R84, [R1+0xdb0] ;  /* 0x000db00001547983 */ /* 0x000ea80000300a00 */
[----:B------:R-:W2:Y:S04]  /*271e0*/  LDL.LU.64 R116, [R1+0xda8] ;  /* 0x000da80001747983 */ /* 0x000ea80000300a00 */
[----:B------:R-:W2:Y:S01]  /*271f0*/  LDL.LU.64 R118, [R1+0xda0] ;  /* 0x000da00001767983 */ /* 0x000ea20000300a00 */
[----:B------:R-:W-:Y:S01]  /*27200*/  ISETP.GE.U32.AND P3, PT, R5, 0x7ffffe65, PT ;  /* 0x7ffffe650500780c */ /* 0x000fe20003f66070 */
[----:B---3--:R-:W-:Y:S01]  /*27210*/  VIADD R4, R4, 0xfffffee2 ;  /* 0xfffffee204047836 */ /* 0x008fe20000000000 */
[----:B------:R-:W1:Y:S01]  /*27220*/  LDC R5, c[0x0][0x3a0] ;  /* 0x0000e800ff057b82 */ /* 0x000e620000000800 */
[----:B------:R-:W3:Y:S03]  /*27230*/  LDL.LU.64 R114, [R1+0xd98] ;  /* 0x000d980001727983 */ /* 0x000ee60000300a00 */
[----:B------:R-:W-:Y:S01]  /*27240*/  ISETP.GE.U32.AND P4, PT, R4, 0x7ffffe63, PT ;  /* 0x7ffffe630400780c */ /* 0x000fe20003f86070 */
[----:B------:R-:W-:Y:S01]  /*27250*/  VIADD R4, R6, 0xfffffee0 ;  /* 0xfffffee006047836 */ /* 0x000fe20000000000 */
[----:B------:R-:W2:Y:S02]  /*27260*/  LDL.LU.64 R122, [R1+0xd90] ;  /* 0x000d9000017a7983 */ /* 0x000ea40000300a00 */
[----:B------:R-:W1:Y:S02]  /*27270*/  LDC R6, c[0x0][0x3a0] ;  /* 0x0000e800ff067b82 */ /* 0x000e640000000800 */
[----:B------:R-:W2:Y:S04]  /*27280*/  LDL.LU.64 R124, [R1+0xd88] ;  /* 0x000d8800017c7983 */ /* 0x000ea80000300a00 */
[----:B------:R-:W-:Y:S04]  /*27290*/  LDGSTS.E [R252+0x6006c], desc[UR22][R52.64], !P3 ;  /* 0x6006c00034fc7fae */ /* 0x000fe8000d9a1016 */
[----:B------:R-:W-:Y:S01]  /*272a0*/  LDGSTS.E [R252+0x60070], desc[UR22][R50.64], !P2 ;  /* 0x6007000032fc7fae */ /* 0x000fe2000d1a1016 */
[----:B------:R-:W-:-:S02]  /*272b0*/  ISETP.GE.U32.AND P2, PT, R4, 0x7ffffe61, PT ;  /* 0x7ffffe610400780c */ /* 0x000fc40003f46070 */
[----:B------:R-:W1:Y:S01]  /*272c0*/  LDC R4, c[0x0][0x3a0] ;  /* 0x0000e800ff047b82 */ /* 0x000e620000000800 */
[----:B------:R-:W2:Y:S01]  /*272d0*/  LDL.LU.64 R120, [R1+0xd80] ;  /* 0x000d800001787983 */ /* 0x000ea20000300a00 */
[----:B-1----:R-:W-:-:S03]  /*272e0*/  VIADD R5, R5, 0xfffffee1 ;  /* 0xfffffee105057836 */ /* 0x002fc60000000000 */
[----:B------:R-:W-:Y:S02]  /*272f0*/  LDGSTS.E [R252+0x60074], desc[UR22][R48.64], !P4 ;  /* 0x6007400030fc7fae */ /* 0x000fe4000e1a1016 */
[----:B------:R-:W-:Y:S02]  /*27300*/  ISETP.GE.U32.AND P3, PT, R5, 0x7ffffe62, PT ;  /* 0x7ffffe620500780c */ /* 0x000fe40003f66070 */
[----:B------:R-:W2:Y:S01]  /*27310*/  LDL.LU.64 R128, [R1+0xd78] ;  /* 0x000d780001807983 */ /* 0x000ea20000300a00 */
[----:B------:R-:W1:Y:S03]  /*27320*/  LDC R5, c[0x0][0x3a0] ;  /* 0x0000e800ff057b82 */ /* 0x000e660000000800 */
[----:B------:R-:W2:Y:S04]  /*27330*/  LDL.LU.64 R130, [R1+0xd70] ;  /* 0x000d700001827983 */ /* 0x000ea80000300a00 */
[----:B------:R-:W2:Y:S04]  /*27340*/  LDL.LU.64 R126, [R1+0xd68] ;  /* 0x000d6800017e7983 */ /* 0x000ea80000300a00 */
[----:B------:R-:W-:Y:S01]  /*27350*/  LDGSTS.E [R252+0x60078], desc[UR22][R46.64], !P3 ;  /* 0x600780002efc7fae */ /* 0x000fe2000d9a1016 */
[----:B------:R-:W-:-:S03]  /*27360*/  VIADD R4, R4, 0xfffffedf ;  /* 0xfffffedf04047836 */ /* 0x000fc60000000000 */
[----:B------:R-:W-:Y:S02]  /*27370*/  LDGSTS.E [R252+0x6007c], desc[UR22][R44.64], !P2 ;  /* 0x6007c0002cfc7fae */ /* 0x000fe4000d1a1016 */
[----:B------:R-:W-:Y:S01]  /*27380*/  ISETP.GE.U32.AND P4, PT, R4, 0x7ffffe60, PT ;  /* 0x7ffffe600400780c */ /* 0x000fe20003f86070 */
[----:B------:R-:W-:Y:S01]  /*27390*/  VIADD R4, R6, 0xfffffedd ;  /* 0xfffffedd06047836 */ /* 0x000fe20000000000 */
[----:B------:R-:W2:Y:S01]  /*273a0*/  LDL.LU.64 R152, [R1+0xd60] ;  /* 0x000d600001987983 */ /* 0x000ea20000300a00 */
[----:B------:R-:W1:Y:S03]  /*273b0*/  LDC R6, c[0x0][0x3a0] ;  /* 0x0000e800ff067b82 */ /* 0x000e660000000800 */
[----:B------:R-:W-:Y:S01]  /*273c0*/  ISETP.GE.U32.AND P2, PT, R4, 0x7ffffe5e, PT ;  /* 0x7ffffe5e0400780c */ /* 0x000fe20003f46070 */
[----:B-1----:R-:W-:Y:S01]  /*273d0*/  VIADD R5, R5, 0xfffffede ;  /* 0xfffffede05057836 */ /* 0x002fe20000000000 */
[----:B------:R-:W2:Y:S03]  /*273e0*/  LDL.LU.64 R154, [R1+0xd58] ;  /* 0x000d5800019a7983 */ /* 0x000ea60000300a00 */
[----:B------:R-:W1:Y:S01]  /*273f0*/  LDC R4, c[0x0][0x3a0] ;  /* 0x0000e800ff047b82 */ /* 0x000e620000000800 */
[----:B------:R-:W-:Y:S01]  /*27400*/  ISETP.GE.U32.AND P3, PT, R5, 0x7ffffe5f, PT ;  /* 0x7ffffe5f0500780c */ /* 0x000fe20003f66070 */
[----:B------:R-:W-:Y:S04]  /*27410*/  LDGSTS.E [R252+0x60080], desc[UR22][R42.64], !P4 ;  /* 0x600800002afc7fae */ /* 0x000fe8000e1a1016 */
[----:B------:R-:W2:Y:S02]  /*27420*/  LDL.LU.64 R156, [R1+0xd50] ;  /* 0x000d5000019c7983 */ /* 0x000ea40000300a00 */
[----:B------:R-:W1:Y:S02]  /*27430*/  LDC R5, c[0x0][0x3a0] ;  /* 0x0000e800ff057b82 */ /* 0x000e640000000800 */
[----:B------:R-:W3:Y:S04]  /*27440*/  LDL.LU.64 R158, [R1+0xd48] ;  /* 0x000d4800019e7983 */ /* 0x000ee80000300a00 */
[----:B------:R-:W-:Y:S04]  /*27450*/  LDGSTS.E [R252+0x60084], desc[UR22][R40.64], !P3 ;  /* 0x6008400028fc7fae */ /* 0x000fe8000d9a1016 */
[----:B------:R-:W-:Y:S04]  /*27460*/  LDGSTS.E [R252+0x60088], desc[UR22][R38.64], !P2 ;  /* 0x6008800026fc7fae */ /* 0x000fe8000d1a1016 */
[----:B------:R-:W3:Y:S01]  /*27470*/  LDL.LU.64 R150, [R1+0xd40] ;  /* 0x000d400001967983 */ /* 0x000ee20000300a00 */
[----:B-1----:R-:W-:-:S03]  /*27480*/  VIADD R4, R4, 0xfffffedc ;  /* 0xfffffedc04047836 */ /* 0x002fc60000000000 */
[----:B------:R-:W3:Y:S02]  /*27490*/  LDL.LU.64 R148, [R1+0xd38] ;  /* 0x000d380001947983 */ /* 0x000ee40000300a00 */
[----:B------:R-:W-:Y:S01]  /*274a0*/  ISETP.GE.U32.AND P4, PT, R4, 0x7ffffe5d, PT ;  /* 0x7ffffe5d0400780c */ /* 0x000fe20003f86070 */
[----:B------:R-:W-:Y:S01]  /*274b0*/  VIADD R4, R6, 0xfffffeda ;  /* 0xfffffeda06047836 */ /* 0x000fe20000000000 */
[----:B------:R-:W3:Y:S01]  /*274c0*/  LDL.LU.64 R220, [R1+0xd30] ;  /* 0x000d300001dc7983 */ /* 0x000ee20000300a00 */
[----:B------:R-:W1:Y:S03]  /*274d0*/  LDC R6, c[0x0][0x3a0] ;  /* 0x0000e800ff067b82 */ /* 0x000e660000000800 */
[----:B------:R-:W-:-:S05]  /*274e0*/  ISETP.GE.U32.AND P2, PT, R4, 0x7ffffe5b, PT ;  /* 0x7ffffe5b0400780c */ /* 0x000fca0003f46070 */
[----:B------:R-:W1:Y:S01]  /*274f0*/  LDC R4, c[0x0][0x3a0] ;  /* 0x0000e800ff047b82 */ /* 0x000e620000000800 */
[----:B------:R-:W-:Y:S01]  /*27500*/  VIADD R5, R5, 0xfffffedb ;  /* 0xfffffedb05057836 */ /* 0x000fe20000000000 */
[----:B------:R-:W-:Y:S04]  /*27510*/  LDGSTS.E [R252+0x6008c], desc[UR22][R36.64], !P4 ;  /* 0x6008c00024fc7fae */ /* 0x000fe8000e1a1016 */
[----:B------:R-:W-:Y:S02]  /*27520*/  ISETP.GE.U32.AND P3, PT, R5, 0x7ffffe5c, PT ;  /* 0x7ffffe5c0500780c */ /* 0x000fe40003f66070 */
[----:B------:R-:W1:Y:S11]  /*27530*/  LDC R5, c[0x0][0x3a0] ;  /* 0x0000e800ff057b82 */ /* 0x000e760000000800 */
[----:B------:R-:W-:Y:S04]  /*27540*/  LDGSTS.E [R252+0x60090], desc[UR22][R34.64], !P3 ;  /* 0x6009000022fc7fae */ /* 0x000fe8000d9a1016 */
[----:B------:R-:W-:Y:S01]  /*27550*/  LDGSTS.E [R252+0x60094], desc[UR22][R32.64], !P2 ;  /* 0x6009400020fc7fae */ /* 0x000fe2000d1a1016 */
[----:B-1----:R-:W-:-:S05]  /*27560*/  VIADD R4, R4, 0xfffffed9 ;  /* 0xfffffed904047836 */ /* 0x002fca0000000000 */
[----:B------:R-:W-:Y:S01]  /*27570*/  ISETP.GE.U32.AND P4, PT, R4, 0x7ffffe5a, PT ;  /* 0x7ffffe5a0400780c */ /* 0x000fe20003f86070 */
[----:B------:R-:W-:Y:S02]  /*27580*/  VIADD R4, R6, 0xfffffed7 ;  /* 0xfffffed706047836 */ /* 0x000fe40000000000 */
[----:B------:R-:W1:Y:S03]  /*27590*/  LDC R6, c[0x0][0x3a0] ;  /* 0x0000e800ff067b82 */ /* 0x000e660000000800 */
[----:B------:R-:W-:-:S05]  /*275a0*/  ISETP.GE.U32.AND P2, PT, R4, 0x7ffffe58, PT ;  /* 0x7ffffe580400780c */ /* 0x000fca0003f46070 */
[----:B------:R-:W1:Y:S01]  /*275b0*/  LDC R4, c[0x0][0x3a0] ;  /* 0x0000e800ff047b82 */ /* 0x000e620000000800 */
[----:B------:R-:W-:Y:S01]  /*275c0*/  VIADD R5, R5, 0xfffffed8 ;  /* 0xfffffed805057836 */ /* 0x000fe20000000000 */
[----:B------:R-:W-:Y:S04]  /*275d0*/  LDGSTS.E [R252+0x60098], desc[UR22][R30.64], !P4 ;  /* 0x600980001efc7fae */ /* 0x000fe8000e1a1016 */
[----:B------:R-:W-:Y:S02]  /*275e0*/  ISETP.GE.U32.AND P3, PT, R5, 0x7ffffe59, PT ;  /* 0x7ffffe590500780c */ /* 0x000fe40003f66070 */
[----:B------:R-:W4:Y:S11]  /*275f0*/  LDC R5, c[0x0][0x3a0] ;  /* 0x0000e800ff057b82 */ /* 0x000f360000000800 */
        /* <DEDUP_REMOVED lines=8> */
[----:B----4-:R-:W-:Y:S01]  /*27680*/  VIADD R5, R5, 0xfffffed5 ;  /* 0xfffffed505057836 */ /* 0x010fe20000000000 */
        /* <DEDUP_REMOVED lines=11> */
[----:B----4-:R-:W-:-:S05]  /*27740*/  VIADD R5, R5, 0xfffffed2 ;  /* 0xfffffed205057836 */ /* 0x010fca0000000000 */
[----:B------:R-:W-:Y:S02]  /*27750*/  ISETP.GE.U32.AND P3, PT, R5, 0x7ffffe53, PT ;  /* 0x7ffffe530500780c */ /* 0x000fe40003f66070 */
[----:B------:R-:W4:Y:S01]  /*27760*/  LDC R5, c[0x0][0x3a0] ;  /* 0x0000e800ff057b82 */ /* 0x000f220000000800 */
[----:B------:R-:W-:-:S05]  /*27770*/  IADD3 R18, P5, PT, R16, R2, RZ ;  /* 0x0000000210127210 */ /* 0x000fca0007fbe0ff */
[----:B------:R-:W-:Y:S01]  /*27780*/  IMAD.X R19, R17, 0x1, R0, P5 ;  /* 0x0000000111137824 */ /* 0x000fe200028e0600 */
[----:B------:R-:W-:Y:S01]  /*27790*/  IADD3 R16, P5, PT, R14, R2, RZ ;  /* 0x000000020e107210 */ /* 0x000fe20007fbe0ff */
[----:B-1----:R-:W-:-:S03]  /*277a0*/  VIADD R4, R4, 0xfffffed0 ;  /* 0xfffffed004047836 */ /* 0x002fc60000000000 */
[----:B------:R-:W-:Y:S01]  /*277b0*/  IADD3.X R17, PT, PT, R15, R0, RZ, P5, !PT ;  /* 0x000000000f117210 */ /* 0x000fe20002ffe4ff */
[----:B------:R-:W-:Y:S01]  /*277c0*/  LDGSTS.E [R252+0x600b0], desc[UR22][R18.64], !P4 ;  /* 0x600b000012fc7fae */ /* 0x000fe2000e1a1016 */
[----:B--2---:R-:W-:-:S03]  /*277d0*/  IADD3 R14, P5, PT, R12, R2, RZ ;  /* 0x000000020c0e7210 */ /* 0x004fc60007fbe0ff */
[----:B------:R-:W-:Y:S01]  /*277e0*/  LDGSTS.E [R252+0x600b4], desc[UR22][R16.64], !P3 ;  /* 0x600b400010fc7fae */ /* 0x000fe2000d9a1016 */
[----:B------:R-:W-:Y:S01]  /*277f0*/  ISETP.GE.U32.AND P4, PT, R4, 0x7ffffe51, PT ;  /* 0x7ffffe510400780c */ /* 0x000fe20003f86070 */
[----:B------:R-:W-:Y:S02]  /*27800*/  VIADD R4, R6, 0xfffffece ;  /* 0xfffffece06047836 */ /* 0x000fe40000000000 */
[----:B------:R-:W-:Y:S01]  /*27810*/  IMAD.X R15, R13, 0x1, R0, P5 ;  /* 0x000000010d0f7824 */ /* 0x000fe200028e0600 */
[----:B------:R-:W1:Y:S04]  /*27820*/  LDC R6, c[0x0][0x3a0] ;  /* 0x0000e800ff067b82 */ /* 0x000e680000000800 */
[----:B------:R-:W-:Y:S01]  /*27830*/  LDGSTS.E [R252+0x600b8], desc[UR22][R14.64], !P2 ;  /* 0x600b80000efc7fae */ /* 0x000fe2000d1a1016 */
[----:B------:R-:W-:-:S03]  /*27840*/  ISETP.GE.U32.AND P2, PT, R4, 0x7ffffe4f, PT ;  /* 0x7ffffe4f0400780c */ /* 0x000fc60003f46070 */
[----:B------:R-:W2:Y:S01]  /*27850*/  LDC R4, c[0x0][0x3a0] ;  /* 0x0000e800ff047b82 */ /* 0x000ea20000000800 */
[----:B----4-:R-:W-:Y:S01]  /*27860*/  VIADD R5, R5, 0xfffffecf ;  /* 0xfffffecf05057836 */ /* 0x010fe20000000000 */
[----:B------:R-:W-:-:S04]  /*27870*/  IADD3 R12, P5, PT, R10, R2, RZ ;  /* 0x000000020a0c7210 */ /* 0x000fc80007fbe0ff */
[----:B------:R-:W-:Y:S02]  /*27880*/  ISETP.GE.U32.AND P3, PT, R5, 0x7ffffe50, PT ;  /* 0x7ffffe500500780c */ /* 0x000fe40003f66070 */
[----:B------:R-:W4:Y:S01]  /*27890*/  LDC R5, c[0x0][0x3a0] ;  /* 0x0000e800ff057b82 */ /* 0x000f220000000800 */
[----:B------:R-:W-:Y:S01]  /*278a0*/  IMAD.X R13, R11, 0x1, R0, P5 ;  /* 0x000000010b0d7824 */ /* 0x000fe200028e0600 */
[----:B------:R-:W-:-:S04]  /*278b0*/  IADD3 R10, P5, PT, R8, R2, RZ ;  /* 0x00000002080a7210 */ /* 0x000fc80007fbe0ff */
[----:B------:R-:W-:Y:S01]  /*278c0*/  IADD3.X R11, PT, PT, R9, R0, RZ, P5, !PT ;  /* 0x00000000090b7210 */ /* 0x000fe20002ffe4ff */
[----:B------:R-:W-:Y:S01]  /*278d0*/  LDGSTS.E [R252+0x600bc], desc[UR22][R12.64], !P4 ;  /* 0x600bc0000cfc7fae */ /* 0x000fe2000e1a1016 */
[----:B------:R-:W-:Y:S02]  /*278e0*/  IADD3 R8, P5, PT, R94, R2, RZ ;  /* 0x000000025e087210 */ /* 0x000fe40007fbe0ff */
[----:B------:R-:W3:Y:S01]  /*278f0*/  LDC R94, c[0x0][0x3a0] ;  /* 0x0000e800ff5e7b82 */ /* 0x000ee20000000800 */
[----:B------:R-:W-:Y:S01]  /*27900*/  LDGSTS.E [R252+0x600c0], desc[UR22][R10.64], !P3 ;  /* 0x600c00000afc7fae */ /* 0x000fe2000d9a1016 */
[----:B--2---:R-:W-:Y:S02]  /*27910*/  VIADD R4, R4, 0xfffffecd ;  /* 0xfffffecd04047836 */ /* 0x004fe40000000000 */
[----:B------:R-:W-:-:S04]  /*27920*/  IMAD.X R9, R95, 0x1, R0, P5 ;  /* 0x000000015f097824 */ /* 0x000fc800028e0600 */
[----:B------:R-:W2:Y:S01]  /*27930*/  LDC R95, c[0x0][0x3a0] ;  /* 0x0000e800ff5f7b82 */ /* 0x000ea20000000800 */
[----:B------:R-:W-:Y:S01]  /*27940*/  ISETP.GE.U32.AND P4, PT, R4, 0x7ffffe4e, PT ;  /* 0x7ffffe4e0400780c */ /* 0x000fe20003f86070 */
[----:B-1----:R-:W-:Y:S01]  /*27950*/  VIADD R4, R6, 0xfffffecb ;  /* 0xfffffecb06047836 */ /* 0x002fe20000000000 */
[-C--:B------:R-:W-:Y:S01]  /*27960*/  IADD3 R6, P5, PT, R104, R2.reuse, RZ ;  /* 0x0000000268067210 */ /* 0x080fe20007fbe0ff */
[----:B----4-:R-:W-:Y:S01]  /*27970*/  VIADD R5, R5, 0xfffffecc ;  /* 0xfffffecc05057836 */ /* 0x010fe20000000000 */
[----:B------:R-:W-:Y:S03]  /*27980*/  LDGSTS.E [R252+0x600c4], desc[UR22][R8.64], !P2 ;  /* 0x600c400008fc7fae */ /* 0x000fe6000d1a1016 */
[----:B------:R-:W1:Y:S01]  /*27990*/  LDC R104, c[0x0][0x3a0] ;  /* 0x0000e800ff687b82 */ /* 0x000e620000000800 */
[----:B------:R-:W-:Y:S01]  /*279a0*/  ISETP.GE.U32.AND P2, PT, R4, 0x7ffffe4c, PT ;  /* 0x7ffffe4c0400780c */ /* 0x000fe20003f46070 */
[----:B------:R-:W-:Y:S01]  /*279b0*/  IMAD.X R7, R105, 0x1, R0, P5 ;  /* 0x0000000169077824 */ /* 0x000fe200028e0600 */
[----:B------:R-:W-:-:S02]  /*279c0*/  IADD3 R4, P5, PT, R84, R2, RZ ;  /* 0x0000000254047210 */ /* 0x000fc40007fbe0ff */
[----:B------:R-:W-:Y:S01]  /*279d0*/  ISETP.GE.U32.AND P3, PT, R5, 0x7ffffe4d, PT ;  /* 0x7ffffe4d0500780c */ /* 0x000fe20003f66070 */
[----:B---3--:R-:W-:Y:S01]  /*279e0*/  VIADD R94, R94, 0xfffffeca ;  /* 0xfffffeca5e5e7836 */ /* 0x008fe20000000000 */
[----:B------:R-:W-:Y:S01]  /*279f0*/  IADD3.X R5, PT, PT, R85, R0, RZ, P5, !PT ;  /* 0x0000000055057210 */ /* 0x000fe20002ffe4ff */
[----:B------:R-:W-:Y:S01]  /*27a00*/  LDGSTS.E [R252+0x600c8], desc[UR22][R6.64], !P4 ;  /* 0x600c800006fc7fae */ /* 0x000fe2000e1a1016 */
[----:B------:R-:W-:Y:S02]  /*27a10*/  IADD3 R84, P5, PT, R116, R2, RZ ;  /* 0x0000000274547210 */ /* 0x000fe40007fbe0ff */
[----:B------:R-:W-:Y:S01]  /*27a20*/  ISETP.GE.U32.AND P4, PT, R94, 0x7ffffe4b, PT ;  /* 0x7ffffe4b5e00780c */ /* 0x000fe20003f86070 */
[----:B------:R-:W3:Y:S02]  /*27a30*/  LDC R116, c[0x0][0x3a0] ;  /* 0x0000e800ff747b82 */ /* 0x000ee40000000800 */
[----:B------:R-:W-:-:S04]  /*27a40*/  IMAD.X R85, R117, 0x1, R0, P5 ;  /* 0x0000000175557824 */ /* 0x000fc800028e0600 */
[----:B------:R-:W-:Y:S01]  /*27a50*/  LDGSTS.E [R252+0x600cc], desc[UR22][R4.64], !P3 ;  /* 0x600cc00004fc7fae */ /* 0x000fe2000d9a1016 */
[----:B--2---:R-:W-:Y:S01]  /*27a60*/  VIADD R95, R95, 0xfffffec9 ;  /* 0xfffffec95f5f7836 */ /* 0x004fe20000000000 */
[----:B------:R-:W2:Y:S02]  /*27a70*/  LDC R117, c[0x0][0x3a0] ;  /* 0x0000e800ff757b82 */ /* 0x000ea40000000800 */
[----:B------:R-:W-:Y:S01]  /*27a80*/  LDGSTS.E [R252+0x600d0], desc[UR22][R84.64], !P2 ;  /* 0x600d000054fc7fae */ /* 0x000fe2000d1a1016 */
[----:B-1----:R-:W-:-:S05]  /*27a90*/  VIADD R94, R104, 0xfffffec8 ;  /* 0xfffffec8685e7836 */ /* 0x002fca0000000000 */
[----:B------:R-:W-:Y:S02]  /*27aa0*/  ISETP.GE.U32.AND P2, PT, R94, 0x7ffffe49, PT ;  /* 0x7ffffe495e00780c */ /* 0x000fe40003f46070 */
[-C--:B------:R-:W-:Y:S02]  /*27ab0*/  IADD3 R94, P5, PT, R118, R2.reuse, RZ ;  /* 0x00000002765e7210 */ /* 0x080fe40007fbe0ff */
[----:B------:R-:W1:Y:S01]  /*27ac0*/  LDC R118, c[0x0][0x3a0] ;  /* 0x0000e800ff767b82 */ /* 0x000e620000000800 */
[----:B------:R-:W-:Y:S02]  /*27ad0*/  ISETP.GE.U32.AND P3, PT, R95, 0x7ffffe4a, PT ;  /* 0x7ffffe4a5f00780c */ /* 0x000fe40003f66070 */
[----:B------:R-:W-:Y:S01]  /*27ae0*/  IMAD.X R95, R119, 0x1, R0, P5 ;  /* 0x00000001775f7824 */ /* 0x000fe200028e0600 */
[----:B------:R-:W-:Y:S01]  /*27af0*/  IADD3 R104, P5, PT, R114, R2, RZ ;  /* 0x0000000272687210 */ /* 0x000fe20007fbe0ff */
[----:B---3--:R-:W-:-:S03]  /*27b00*/  VIADD R116, R116, 0xfffffec7 ;  /* 0xfffffec774747836 */ /* 0x008fc60000000000 */
[----:B------:R-:W-:Y:S01]  /*27b10*/  IADD3.X R105, PT, PT, R115, R0, RZ, P5, !PT ;  /* 0x0000000073697210 */ /* 0x000fe20002ffe4ff */
[----:B------:R-:W-:Y:S01]  /*27b20*/  LDGSTS.E [R252+0x600d4], desc[UR22][R94.64], !P4 ;  /* 0x600d40005efc7fae */ /* 0x000fe2000e1a1016 */
[----:B------:R-:W-:Y:S02]  /*27b30*/  IADD3 R114, P5, PT, R122, R2, RZ ;  /* 0x000000027a727210 */ /* 0x000fe40007fbe0ff */
[----:B------:R-:W-:Y:S01]  /*27b40*/  ISETP.GE.U32.AND P4, PT, R116, 0x7ffffe48, PT ;  /* 0x7ffffe487400780c */ /* 0x000fe20003f86070 */
[----:B------:R-:W3:Y:S01]  /*27b50*/  LDC R122, c[0x0][0x3a0] ;  /* 0x0000e800ff7a7b82 */ /* 0x000ee20000000800 */
[----:B------:R-:W-:Y:S01]  /*27b60*/  LDGSTS.E [R252+0x600d8], desc[UR22][R104.64], !P3 ;  /* 0x600d800068fc7fae */ /* 0x000fe2000d9a1016 */
[----:B------:R-:W-:-:S05]  /*27b70*/  IMAD.X R115, R123, 0x1, R0, P5 ;  /* 0x000000017b737824 */ /* 0x000fca00028e0600 */
[----:B------:R-:W-:Y:S01]  /*27b80*/  LDGSTS.E [R252+0x600dc], desc[UR22][R114.64], !P2 ;  /* 0x600dc00072fc7fae */ /* 0x000fe2000d1a1016 */
[----:B--2---:R-:W-:Y:S01]  /*27b90*/  VIADD R117, R117, 0xfffffec6 ;  /* 0xfffffec675757836 */ /* 0x004fe20000000000 */
[----:B------:R-:W2:Y:S01]  /*27ba0*/  LDC R123, c[0x0][0x3a0] ;  /* 0x0000e800ff7b7b82 */ /* 0x000ea20000000800 */
        /* <DEDUP_REMOVED lines=16> */
[----:B------:R-:W4:Y:S01]  /*27cb0*/  LDC R129, c[0x0][0x3a0] ;  /* 0x0000e800ff817b82 */ /* 0x000f220000000800 */
[----:B-1----:R-:W-:-:S05]  /*27cc0*/  VIADD R122, R124, 0xfffffec2 ;  /* 0xfffffec27c7a7836 */ /* 0x002fca0000000000 */
[----:B------:R-:W-:Y:S02]  /*27cd0*/  ISETP.GE.U32.AND P2, PT, R122, 0x7ffffe43, PT ;  /* 0x7ffffe437a00780c */ /* 0x000fe40003f46070 */
[----:B------:R-:W-:Y:S02]  /*27ce0*/  IADD3 R122, P5, PT, R130, R2, RZ ;  /* 0x00000002827a7210 */ /* 0x000fe40007fbe0ff */
[----:B------:R-:W1:Y:S01]  /*27cf0*/  LDC R130, c[0x0][0x3a0] ;  /* 0x0000e800ff827b82 */ /* 0x000e620000000800 */
[----:B--2---:R-:W-:-:S05]  /*27d00*/  VIADD R123, R123, 0xfffffec3 ;  /* 0xfffffec37b7b7836 */ /* 0x004fca0000000000 */
[----:B------:R-:W-:Y:S01]  /*27d10*/  ISETP.GE.U32.AND P3, PT, R123, 0x7ffffe44, PT ;  /* 0x7ffffe447b00780c */ /* 0x000fe20003f66070 */
[----:B------:R-:W-:Y:S01]  /*27d20*/  IMAD.X R123, R131, 0x1, R0, P5 ;  /* 0x00000001837b7824 */ /* 0x000fe200028e0600 */
[----:B------:R-:W-:Y:S01]  /*27d30*/  IADD3 R124, P5, PT, R126, R2, RZ ;  /* 0x000000027e7c7210 */ /* 0x000fe20007fbe0ff */
[----:B---3--:R-:W-:-:S03]  /*27d40*/  VIADD R128, R128, 0xfffffec1 ;  /* 0xfffffec180807836 */ /* 0x008fc60000000000 */
[----:B------:R-:W-:Y:S01]  /*27d50*/  IADD3.X R125, PT, PT, R127, R0, RZ, P5, !PT ;  /* 0x000000007f7d7210 */ /* 0x000fe20002ffe4ff */
[----:B------:R-:W-:Y:S01]  /*27d60*/  LDGSTS.E [R252+0x600ec], desc[UR22][R122.64], !P4 ;  /* 0x600ec0007afc7fae */ /* 0x000fe2000e1a1016 */
[----:B------:R-:W-:Y:S02]  /*27d70*/  IADD3 R126, P5, PT, R152, R2, RZ ;  /* 0x00000002987e7210 */ /* 0x000fe40007fbe0ff */
[----:B------:R-:W-:-:S03]  /*27d80*/  ISETP.GE.U32.AND P4, PT, R128, 0x7ffffe42, PT ;  /* 0x7ffffe428000780c */ /* 0x000fc60003f86070 */
[----:B------:R-:W-:Y:S01]  /*27d90*/  IMAD.X R127, R153, 0x1, R0, P5 ;  /* 0x00000001997f7824 */ /* 0x000fe200028e0600 */
[----:B------:R-:W-:Y:S01]  /*27da0*/  LDGSTS.E [R252+0x600f0], desc[UR22][R124.64], !P3 ;  /* 0x600f00007cfc7fae */ /* 0x000fe2000d9a1016 */
[----:B-1----:R-:W-:-:S03]  /*27db0*/  VIADD R128, R130, 0xfffffebf ;  /* 0xfffffebf82807836 */ /* 0x002fc60000000000 */
[----:B------:R-:W-:Y:S01]  /*27dc0*/  LDGSTS.E [R252+0x600f4], desc[UR22][R126.64], !P2 ;  /* 0x600f40007efc7fae */ /* 0x000fe2000d1a1016 */
[----:B----4-:R-:W-:Y:S01]  /*27dd0*/  VIADD R129, R129, 0xfffffec0 ;  /* 0xfffffec081817836 */ /* 0x010fe20000000000 */
[----:B------:R-:W-:Y:S02]  /*27de0*/  ISETP.GE.U32.AND P2, PT, R128, 0x7ffffe40, PT ;  /* 0x7ffffe408000780c */ /* 0x000fe40003f46070 */
[----:B------:R-:W-:Y:S02]  /*27df0*/  IADD3 R128, P5, PT, R154, R2, RZ ;  /* 0x000000029a807210 */ /* 0x000fe40007fbe0ff */
[----:B------:R-:W-:-:S03]  /*27e00*/  ISETP.GE.U32.AND P3, PT, R129, 0x7ffffe41, PT ;  /* 0x7ffffe418100780c */ /* 0x000fc60003f66070 */
[----:B------:R-:W-:Y:S01]  /*27e10*/  IMAD.X R129, R155, 0x1, R0, P5 ;  /* 0x000000019b817824 */ /* 0x000fe200028e0600 */
[----:B------:R-:W-:-:S04]  /*27e20*/  IADD3 R130, P5, PT, R156, R2, RZ ;  /* 0x000000029c827210 */ /* 0x000fc80007fbe0ff */
[----:B------:R-:W-:Y:S01]  /*27e30*/  IADD3.X R131, PT, PT, R157, R0, RZ, P5, !PT ;  /* 0x000000009d837210 */ /* 0x000fe20002ffe4ff */
[----:B------:R-:W-:Y:S01]  /*27e40*/  LDGSTS.E [R252+0x600f8], desc[UR22][R128.64], !P4 ;  /* 0x600f800080fc7fae */ /* 0x000fe2000e1a1016 */
[----:B------:R-:W-:-:S03]  /*27e50*/  IADD3 R152, P5, PT, R158, R2, RZ ;  /* 0x000000029e987210 */ /* 0x000fc60007fbe0ff */
[----:B------:R-:W-:Y:S02]  /*27e60*/  LDGSTS.E [R252+0x600fc], desc[UR22][R130.64], !P3 ;  /* 0x600fc00082fc7fae */ /* 0x000fe4000d9a1016 */
[----:B------:R-:W-:-:S05]  /*27e70*/  IMAD.X R153, R159, 0x1, R0, P5 ;  /* 0x000000019f997824 */ /* 0x000fca00028e0600 */
[----:B------:R1:W-:Y:S04]  /*27e80*/  STL.64 [R1+0x1f0], R152 ;  /* 0x0001f09801007387 */ /* 0x0003e80000100a00 */
[----:B------:R-:W2:Y:S04]  /*27e90*/  LDL.LU.64 R154, [R1+0xd28] ;  /* 0x000d2800019a7983 */ /* 0x000ea80000300a00 */
[----:B------:R-:W-:Y:S04]  /*27ea0*/  LDGSTS.E [R252+0x60100], desc[UR22][R152.64], !P2 ;  /* 0x6010000098fc7fae */ /* 0x000fe8000d1a1016 */
[----:B-1----:R-:W3:Y:S04]  /*27eb0*/  LDL.LU.64 R152, [R1+0xd20] ;  /* 0x000d200001987983 */ /* 0x002ee80000300a00 */
[----:B------:R-:W4:Y:S01]  /*27ec0*/  LDL.LU.64 R158, [R1+0xd18] ;  /* 0x000d1800019e7983 */ /* 0x000f220000300a00 */
[----:B------:R-:W-:-:S02]  /*27ed0*/  VIADD R146, R146, 0xfffffebe ;  /* 0xfffffebe92927836 */ /* 0x000fc40000000000 */
[----:B------:R-:W-:-:S03]  /*27ee0*/  VIADD R145, R145, 0xfffffebd ;  /* 0xfffffebd91917836 */ /* 0x000fc60000000000 */
[----:B------:R-:W-:Y:S01]  /*27ef0*/  ISETP.GE.U32.AND P4, PT, R146, 0x7ffffe3f, PT ;  /* 0x7ffffe3f9200780c */ /* 0x000fe20003f86070 */
[----:B------:R-:W-:Y:S01]  /*27f00*/  VIADD R144, R144, 0xfffffebc ;  /* 0xfffffebc90907836 */ /* 0x000fe20000000000 */
[----:B------:R-:W-:Y:S01]  /*27f10*/  ISETP.GE.U32.AND P3, PT, R145, 0x7ffffe3e, PT ;  /* 0x7ffffe3e9100780c */ /* 0x000fe20003f66070 */
[----:B------:R-:W1:Y:S01]  /*27f20*/  LDC R146, c[0x0][0x3a0] ;  /* 0x0000e800ff927b82 */ /* 0x000e620000000800 */
[----:B------:R-:W-:Y:S02]  /*27f30*/  IADD3 R156, P5, PT, R150, R2, RZ ;  /* 0x00000002969c7210 */ /* 0x000fe40007fbe0ff */
[----:B------:R-:W-:-:S05]  /*27f40*/  ISETP.GE.U32.AND P2, PT, R144, 0x7ffffe3d, PT ;  /* 0x7ffffe3d9000780c */ /* 0x000fca0003f46070 */
[----:B------:R-:W1:Y:S01]  /*27f50*/  LDC R145, c[0x0][0x3a0] ;  /* 0x0000e800ff917b82 */ /* 0x000e620000000800 */
[----:B------:R-:W-:Y:S01]  /*27f60*/  IMAD.X R157, R151, 0x1, R0, P5 ;  /* 0x00000001979d7824 */ /* 0x000fe200028e0600 */
[----:B------:R-:W-:-:S06]  /*27f70*/  IADD3 R150, P5, PT, R148, R2, RZ ;  /* 0x0000000294967210 */ /* 0x000fcc0007fbe0ff */
[----:B------:R-:W1:Y:S01]  /*27f80*/  LDC R144, c[0x0][0x3a0] ;  /* 0x0000e800ff907b82 */ /* 0x000e620000000800 */
[----:B------:R-:W-:Y:S01]  /*27f90*/  IADD3.X R151, PT, PT, R149, R0, RZ, P5, !PT ;  /* 0x0000000095977210 */ /* 0x000fe20002ffe4ff */
[----:B------:R2:W-:Y:S01]  /*27fa0*/  LDGSTS.E [R252+0x60104], desc[UR22][R156.64], !P4 ;  /* 0x601040009cfc7fae */ /* 0x0005e2000e1a1016 */
[----:B------:R-:W-:-:S03]  /*27fb0*/  IADD3 R148, P5, PT, R220, R2, RZ ;  /* 0x00000002dc947210 */ /* 0x000fc60007fbe0ff */
[----:B------:R-:W-:Y:S02]  /*27fc0*/  STL.64 [R1+0x230], R156 ;  /* 0x0002309c01007387 */ /* 0x000fe40000100a00 */
[----:B------:R-:W-:Y:S02]  /*27fd0*/  IMAD.X R149, R221, 0x1, R0, P5 ;  /* 0x00000001dd957824 */ /* 0x000fe400028e0600 */
[----:B-1----:R-:W-:Y:S01]  /*27fe0*/  VIADD R146, R146, 0xfffffebb ;  /* 0xfffffebb92927836 */ /* 0x002fe20000000000 */
[----:B------:R1:W-:Y:S04]  /*27ff0*/  STL.64 [R1+0x258], R150 ;  /* 0x0002589601007387 */ /* 0x0003e80000100a00 */
[----:B------:R-:W-:Y:S01]  /*28000*/  LDGSTS.E [R252+0x60108], desc[UR22][R150.64], !P3 ;  /* 0x6010800096fc7fae */ /* 0x000fe2000d9a1016 */
[----:B------:R-:W-:-:S03]  /*28010*/  VIADD R145, R145, 0xfffffeba ;  /* 0xfffffeba91917836 */ /* 0x000fc60000000000 */
[----:B------:R1:W-:Y:S01]  /*28020*/  STL.64 [R1+0x260], R148 ;  /* 0x0002609401007387 */ /* 0x0003e20000100a00 */
[----:B------:R-:W-:Y:S02]  /*28030*/  ISETP.GE.U32.AND P4, PT, R146, 0x7ffffe3c, PT ;  /* 0x7ffffe3c9200780c */ /* 0x000fe40003f86070 */
[----:B------:R-:W-:Y:S01]  /*28040*/  ISETP.GE.U32.AND P3, PT, R145, 0x7ffffe3b, PT ;  /* 0x7ffffe3b9100780c */ /* 0x000fe20003f66070 */
[----:B------:R-:W-:Y:S01]  /*28050*/  LDGSTS.E [R252+0x6010c], desc[UR22][R148.64], !P2 ;  /* 0x6010c00094fc7fae */ /* 0x000fe2000d1a1016 */
[----:B------:R-:W-:Y:S01]  /*28060*/  VIADD R144, R144, 0xfffffeb9 ;  /* 0xfffffeb990907836 */ /* 0x000fe20000000000 */
[----:B------:R-:W2:Y:S02]  /*28070*/  LDC R146, c[0x0][0x3a0] ;  /* 0x0000e800ff927b82 */ /* 0x000ea40000000800 */
[----:B-1----:R-:W4:Y:S02]  /*28080*/  LDL.LU.64 R150, [R1+0xd10] ;  /* 0x000d100001967983 */ /* 0x002f240000300a00 */
[----:B------:R-:W-:-:S04]  /*28090*/  ISETP.GE.U32.AND P2, PT, R144, 0x7ffffe3a, PT ;  /* 0x7ffffe3a9000780c */ /* 0x000fc80003f46070 */
[----:B------:R-:W1:Y:S01]  /*280a0*/  LDC R145, c[0x0][0x3a0] ;  /* 0x0000e800ff917b82 */ /* 0x000e620000000800 */
[----:B------:R-:W4:Y:S04]  /*280b0*/  LDL.LU.64 R148, [R1+0xd08] ;  /* 0x000d080001947983 */ /* 0x000f280000300a00 */
[----:B------:R-:W4:Y:S03]  /*280c0*/  LDL.LU.64 R220, [R1+0xd00] ;  /* 0x000d000001dc7983 */ /* 0x000f260000300a00 */
[----:B------:R-:W1:Y:S01]  /*280d0*/  LDC R144, c[0x0][0x3a0] ;  /* 0x0000e800ff907b82 */ /* 0x000e620000000800 */
[----:B--2---:R-:W-:-:S05]  /*280e0*/  IADD3 R156, P5, PT, R154, R2, RZ ;  /* 0x000000029a9c7210 */ /* 0x004fca0007fbe0ff */
[----:B------:R-:W-:Y:S01]  /*280f0*/  IMAD.X R157, R155, 0x1, R0, P5 ;  /* 0x000000019b9d7824 */ /* 0x000fe200028e0600 */
[----:B---3--:R-:W-:-:S04]  /*28100*/  IADD3 R154, P5, PT, R152, R2, RZ ;  /* 0x00000002989a7210 */ /* 0x008fc80007fbe0ff */
[----:B------:R2:W-:Y:S01]  /*28110*/  LDGSTS.E [R252+0x60110], desc[UR22][R156.64], !P4 ;  /* 0x601100009cfc7fae */ /* 0x0005e2000e1a1016 */
[----:B------:R-:W-:Y:S02]  /*28120*/  IADD3.X R155, PT, PT, R153, R0, RZ, P5, !PT ;  /* 0x00000000999b7210 */ /* 0x000fe40002ffe4ff */
[----:B----4-:R-:W-:Y:S01]  /*28130*/  IADD3 R152, P5, PT, R158, R2, RZ ;  /* 0x000000029e987210 */ /* 0x010fe20007fbe0ff */
[----:B------:R-:W-:Y:S04]  /*28140*/  STL.64 [R1+0x268], R156 ;  /* 0x0002689c01007387 */ /* 0x000fe80000100a00 */
[----:B------:R-:W-:Y:S01]  /*28150*/  IMAD.X R153, R159, 0x1, R0, P5 ;  /* 0x000000019f997824 */ /* 0x000fe200028e0600 */
[----:B------:R3:W-:Y:S04]  /*28160*/  STL.64 [R1+0x270], R154 ;  /* 0x0002709a01007387 */ /* 0x0007e80000100a00 */
[----:B------:R-:W-:Y:S04]  /*28170*/  LDGSTS.E [R252+0x60114], desc[UR22][R154.64], !P3 ;  /* 0x601140009afc7fae */ /* 0x000fe8000d9a1016 */
[----:B------:R4:W-:Y:S04]  /*28180*/  STL.64 [R1+0x280], R152 ;  /* 0x0002809801007387 */ /* 0x0009e80000100a00 */
[----:B------:R-:W-:Y:S04]  /*28190*/  LDGSTS.E [R252+0x60118], desc[UR22][R152.64], !P2 ;  /* 0x6011800098fc7fae */ /* 0x000fe8000d1a1016 */
[----:B---3--:R-:W3:Y:S04]  /*281a0*/  LDL.LU.64 R154, [R1+0xcf8] ;  /* 0x000cf800019a7983 */ /* 0x008ee80000300a00 */
[----:B----4-:R-:W4:Y:S04]  /*281b0*/  LDL.LU.64 R152, [R1+0xcf0] ;  /* 0x000cf00001987983 */ /* 0x010f280000300a00 */
[----:B------:R-:W4:Y:S01]  /*281c0*/  LDL.LU.64 R158, [R1+0xce8] ;  /* 0x000ce800019e7983 */ /* 0x000f220000300a00 */
[----:B------:R-:W-:-:S02]  /*281d0*/  VIADD R146, R146, 0xfffffeb8 ;  /* 0xfffffeb892927836 */ /* 0x000fc40000000000 */
[----:B-1----:R-:W-:-:S03]  /*281e0*/  VIADD R145, R145, 0xfffffeb7 ;  /* 0xfffffeb791917836 */ /* 0x002fc60000000000 */
[----:B------:R-:W-:Y:S01]  /*281f0*/  ISETP.GE.U32.AND P4, PT, R146, 0x7ffffe39, PT ;  /* 0x7ffffe399200780c */ /* 0x000fe20003f86070 */
[----:B------:R-:W-:Y:S01]  /*28200*/  VIADD R144, R144, 0xfffffeb6 ;  /* 0xfffffeb690907836 */ /* 0x000fe20000000000 */
[----:B------:R-:W-:Y:S01]  /*28210*/  ISETP.GE.U32.AND P3, PT, R145, 0x7ffffe38, PT ;  /* 0x7ffffe389100780c */ /* 0x000fe20003f66070 */
[----:B------:R-:W1:Y:S03]  /*28220*/  LDC R146, c[0x0][0x3a0] ;  /* 0x0000e800ff927b82 */ /* 0x000e660000000800 */
[----:B------:R-:W-:-:S05]  /*28230*/  ISETP.GE.U32.AND P2, PT, R144, 0x7ffffe37, PT ;  /* 0x7ffffe379000780c */ /* 0x000fca0003f46070 */
[----:B------:R-:W1:Y:S01]  /*28240*/  LDC R145, c[0x0][0x3a0] ;  /* 0x0000e800ff917b82 */ /* 0x000e620000000800 */
[----:B--2---:R-:W-:-:S07]  /*28250*/  IADD3 R156, P5, PT, R150, R2, RZ ;  /* 0x00000002969c7210 */ /* 0x004fce0007fbe0ff */
[----:B------:R-:W2:Y:S01]  /*28260*/  LDC R144, c[0x0][0x3a0] ;  /* 0x0000e800ff907b82 */ /* 0x000ea20000000800 */
[----:B------:R-:W-:Y:S01]  /*28270*/  IMAD.X R157, R151, 0x1, R0, P5 ;  /* 0x00000001979d7824 */ /* 0x000fe200028e0600 */
[----:B------:R-:W-:-:S04]  /*28280*/  IADD3 R150, P5, PT, R148, R2, RZ ;  /* 0x0000000294967210 */ /* 0x000fc80007fbe0ff */
[----:B------:R-:W-:Y:S01]  /*28290*/  IADD3.X R151, PT, PT, R149, R0, RZ, P5, !PT ;  /* 0x0000000095977210 */ /* 0x000fe20002ffe4ff */
[----:B------:R3:W-:Y:S01]  /*282a0*/  LDGSTS.E [R252+0x6011c], desc[UR22][R156.64], !P4 ;  /* 0x6011c0009cfc7fae */ /* 0x0007e2000e1a1016 */
[----:B------:R-:W-:-:S03]  /*282b0*/  IADD3 R148, P5, PT, R220, R2, RZ ;  /* 0x00000002dc947210 */ /* 0x000fc60007fbe0ff */
[----:B------:R-:W-:Y:S02]  /*282c0*/  STL.64 [R1+0x288], R156 ;  /* 0x0002889c01007387 */ /* 0x000fe40000100a00 */
[----:B------:R-:W-:Y:S02]  /*282d0*/  IMAD.X R149, R221, 0x1, R0, P5 ;  /* 0x00000001dd957824 */ /* 0x000fe400028e0600 */
[----:B-1----:R-:W-:Y:S01]  /*282e0*/  VIADD R146, R146, 0xfffffeb5 ;  /* 0xfffffeb592927836 */ /* 0x002fe20000000000 */
[----:B------:R1:W-:Y:S01]  /*282f0*/  STL.64 [R1+0x290], R150 ;  /* 0x0002909601007387 */ /* 0x0003e20000100a00 */
[----:B------:R-:W-:-:S03]  /*28300*/  VIADD R145, R145, 0xfffffeb4 ;  /* 0xfffffeb491917836 */ /* 0x000fc60000000000 */
[----:B------:R-:W-:Y:S01]  /*28310*/  LDGSTS.E [R252+0x60120], desc[UR22][R150.64], !P3 ;  /* 0x6012000096fc7fae */ /* 0x000fe2000d9a1016 */
[----:B------:R-:W-:-:S03]  /*28320*/  ISETP.GE.U32.AND P4, PT, R146, 0x7ffffe36, PT ;  /* 0x7ffffe369200780c */ /* 0x000fc60003f86070 */
[----:B------:R1:W-:Y:S01]  /*28330*/  STL.64 [R1+0x298], R148 ;  /* 0x0002989401007387 */ /* 0x0003e20000100a00 */
[----:B------:R-:W-:Y:S01]  /*28340*/  ISETP.GE.U32.AND P3, PT, R145, 0x7ffffe35, PT ;  /* 0x7ffffe359100780c */ /* 0x000fe20003f66070 */
[----:B--2---:R-:W-:Y:S01]  /*28350*/  VIADD R144, R144, 0xfffffeb3 ;  /* 0xfffffeb390907836 */ /* 0x004fe20000000000 */
[----:B------:R-:W2:Y:S01]  /*28360*/  LDC R146, c[0x0][0x3a0] ;  /* 0x0000e800ff927b82 */ /* 0x000ea20000000800 */
[----:B------:R-:W-:Y:S04]  /*28370*/  LDGSTS.E [R252+0x60124], desc[UR22][R148.64], !P2 ;  /* 0x6012400094fc7fae */ /* 0x000fe8000d1a1016 */
[----:B-1----:R-:W2:Y:S01]  /*28380*/  LDL.LU.64 R150, [R1+0xce0] ;  /* 0x000ce00001967983 */ /* 0x002ea20000300a00 */
[----:B------:R-:W-:Y:S02]  /*28390*/  ISETP.GE.U32.AND P2, PT, R144, 0x7ffffe34, PT ;  /* 0x7ffffe349000780c */ /* 0x000fe40003f46070 */
[----:B------:R-:W1:Y:S01]  /*283a0*/  LDC R145, c[0x0][0x3a0] ;  /* 0x0000e800ff917b82 */ /* 0x000e620000000800 */
[----:B------:R-:W2:Y:S07]  /*283b0*/  LDL.LU.64 R148, [R1+0xcd8] ;  /* 0x000cd80001947983 */ /* 0x000eae0000300a00 */
[----:B------:R-:W1:Y:S01]  /*283c0*/  LDC R144, c[0x0][0x3a0] ;  /* 0x0000e800ff907b82 */ /* 0x000e620000000800 */
[----:B------:R-:W2:Y:S01]  /*283d0*/  LDL.LU.64 R220, [R1+0xcd0] ;  /* 0x000cd00001dc7983 */ /* 0x000ea20000300a00 */
[----:B---3--:R-:W-:-:S05]  /*283e0*/  IADD3 R156, P5, PT, R154, R2, RZ ;  /* 0x000000029a9c7210 */ /* 0x008fca0007fbe0ff */
[----:B------:R-:W-:Y:S01]  /*283f0*/  IMAD.X R157, R155, 0x1, R0, P5 ;  /* 0x000000019b9d7824 */ /* 0x000fe200028e0600 */
[----:B----4-:R-:W-:-:S04]  /*28400*/  IADD3 R154, P5, PT, R152, R2, RZ ;  /* 0x00000002989a7210 */ /* 0x010fc80007fbe0ff */
[----:B------:R3:W-:Y:S01]  /*28410*/  LDGSTS.E [R252+0x60128], desc[UR22][R156.64], !P4 ;  /* 0x601280009cfc7fae */ /* 0x0007e2000e1a1016 */
[----:B------:R-:W-:Y:S02]  /*28420*/  IADD3.X R155, PT, PT, R153, R0, RZ, P5, !PT ;  /* 0x00000000999b7210 */ /* 0x000fe40002ffe4ff */
[----:B------:R-:W-:Y:S01]  /*28430*/  IADD3 R152, P5, PT, R158, R2, RZ ;  /* 0x000000029e987210 */ /* 0x000fe20007fbe0ff */
[----:B------:R-:W-:Y:S04]  /*28440*/  STL.64 [R1+0x2a0], R156 ;  /* 0x0002a09c01007387 */ /* 0x000fe80000100a00 */
[----:B------:R-:W-:Y:S01]  /*28450*/  IMAD.X R153, R159, 0x1, R0, P5 ;  /* 0x000000019f997824 */ /* 0x000fe200028e0600 */
[----:B------:R4:W-:Y:S04]  /*28460*/  STL.64 [R1+0x2a8], R154 ;  /* 0x0002a89a01007387 */ /* 0x0009e80000100a00 */
[----:B------:R-:W-:Y:S04]  /*28470*/  LDGSTS.E [R252+0x6012c], desc[UR22][R154.64], !P3 ;  /* 0x6012c0009afc7fae */ /* 0x000fe8000d9a1016 */
[----:B------:R1:W-:Y:S04]  /*28480*/  STL.64 [R1+0x2b8], R152 ;  /* 0x0002b89801007387 */ /* 0x0003e80000100a00 */
[----:B------:R-:W-:Y:S04]  /*28490*/  LDGSTS.E [R252+0x60130], desc[UR22][R152.64], !P2 ;  /* 0x6013000098fc7fae */ /* 0x000fe8000d1a1016 */
[----:B----4-:R-:W4:Y:S04]  /*284a0*/  LDL.LU.64 R154, [R1+0xcc8] ;  /* 0x000cc800019a7983 */ /* 0x010f280000300a00 */
[----:B-1----:R-:W4:Y:S04]  /*284b0*/  LDL.LU.64 R152, [R1+0xcc0] ;  /* 0x000cc00001987983 */ /* 0x002f280000300a00 */
[----:B------:R-:W4:Y:S01]  /*284c0*/  LDL.LU.64 R158, [R1+0xcb8] ;  /* 0x000cb800019e7983 */ /* 0x000f220000300a00 */
[----:B--2---:R-:W-:-:S02]  /*284d0*/  VIADD R146, R146, 0xfffffeb2 ;  /* 0xfffffeb292927836 */ /* 0x004fc40000000000 */
[----:B------:R-:W-:-:S03]  /*284e0*/  VIADD R145, R145, 0xfffffeb1 ;  /* 0xfffffeb191917836 */ /* 0x000fc60000000000 */
[----:B------:R-:W-:Y:S01]  /*284f0*/  ISETP.GE.U32.AND P4, PT, R146, 0x7ffffe33, PT ;  /* 0x7ffffe339200780c */ /* 0x000fe20003f86070 */
[----:B------:R-:W-:Y:S01]  /*28500*/  VIADD R144, R144, 0xfffffeb0 ;  /* 0xfffffeb090907836 */ /* 0x000fe20000000000 */
[----:B------:R-:W-:Y:S01]  /*28510*/  ISETP.GE.U32.AND P3, PT, R145, 0x7ffffe32, PT ;  /* 0x7ffffe329100780c */ /* 0x000fe20003f66070 */
[----:B------:R-:W1:Y:S03]  /*28520*/  LDC R146, c[0x0][0x3a0] ;  /* 0x0000e800ff927b82 */ /* 0x000e660000000800 */
[----:B------:R-:W-:-:S05]  /*28530*/  ISETP.GE.U32.AND P2, PT, R144, 0x7ffffe31, PT ;  /* 0x7ffffe319000780c */ /* 0x000fca0003f46070 */
[----:B------:R-:W2:Y:S01]  /*28540*/  LDC R145, c[0x0][0x3a0] ;  /* 0x0000e800ff917b82 */ /* 0x000ea20000000800 */
[----:B---3--:R-:W-:-:S07]  /*28550*/  IADD3 R156, P5, PT, R150, R2, RZ ;  /* 0x00000002969c7210 */ /* 0x008fce0007fbe0ff */
[----:B------:R-:W3:Y:S01]  /*28560*/  LDC R144, c[0x0][0x3a0] ;  /* 0x0000e800ff907b82 */ /* 0x000ee20000000800 */
[----:B------:R-:W-:Y:S01]  /*28570*/  IMAD.X R157, R151, 0x1, R0, P5 ;  /* 0x00000001979d7824 */ /* 0x000fe200028e0600 */
[----:B------:R-:W-:-:S04]  /*28580*/  IADD3 R150, P5, PT, R148, R2, RZ ;  /* 0x0000000294967210 */ /* 0x000fc80007fbe0ff */
[----:B------:R4:W-:Y:S01]  /*28590*/  LDGSTS.E [R252+0x60134], desc[UR22][R156.64], !P4 ;  /* 0x601340009cfc7fae */ /* 0x0009e2000e1a1016 */
[----:B------:R-:W-:Y:S02]  /*285a0*/  IADD3.X R151, PT, PT, R149, R0, RZ, P5, !PT ;  /* 0x0000000095977210 */ /* 0x000fe40002ffe4ff */
[----:B------:R-:W-:Y:S01]  /*285b0*/  IADD3 R148, P5, PT, R220, R2, RZ ;  /* 0x00000002dc947210 */ /* 0x000fe20007fbe0ff */
[----:B------:R-:W-:Y:S01]  /*285c0*/  STL.64 [R1+0x2c0], R156 ;  /* 0x0002c09c01007387 */ /* 0x000fe20000100a00 */
[----:B-1----:R-:W-:-:S03]  /*285d0*/  VIADD R146, R146, 0xfffffeaf ;  /* 0xfffffeaf92927836 */ /* 0x002fc60000000000 */
[----:B------:R-:W-:Y:S01]  /*285e0*/  IMAD.X R149, R221, 0x1, R0, P5 ;  /* 0x00000001dd957824 */ /* 0x000fe200028e0600 */
[----:B------:R1:W-:Y:S01]  /*285f0*/  STL.64 [R1+0x2c8], R150 ;  /* 0x0002c89601007387 */ /* 0x0003e20000100a00 */
[----:B--2---:R-:W-:-:S03]  /*28600*/  VIADD R145, R145, 0xfffffeae ;  /* 0xfffffeae91917836 */ /* 0x004fc60000000000 */
[----:B------:R-:W-:Y:S01]  /*28610*/  LDGSTS.E [R252+0x60138], desc[UR22][R150.64], !P3 ;  /* 0x6013800096fc7fae */ /* 0x000fe2000d9a1016 */
[----:B------:R-:W-:-:S03]  /*28620*/  ISETP.GE.U32.AND P4, PT, R146, 0x7ffffe30, PT ;  /* 0x7ffffe309200780c */ /* 0x000fc60003f86070 */
[----:B------:R2:W-:Y:S01]  /*28630*/  STL.64 [R1+0x2d0], R148 ;  /* 0x0002d09401007387 */ /* 0x0005e20000100a00 */
[----:B------:R-:W-:Y:S01]  /*28640*/  ISETP.GE.U32.AND P3, PT, R145, 0x7ffffe2f, PT ;  /* 0x7ffffe2f9100780c */ /* 0x000fe20003f66070 */
[----:B---3--:R-:W-:Y:S01]  /*28650*/  VIADD R144, R144, 0xfffffead ;  /* 0xfffffead90907836 */ /* 0x008fe20000000000 */
[----:B------:R-:W3:Y:S01]  /*28660*/  LDC R146, c[0x0][0x3a0] ;  /* 0x0000e800ff927b82 */ /* 0x000ee20000000800 */
[----:B------:R-:W-:Y:S04]  /*28670*/  LDGSTS.E [R252+0x6013c], desc[UR22][R148.64], !P2 ;  /* 0x6013c00094fc7fae */ /* 0x000fe8000d1a1016 */
[----:B-1----:R-:W3:Y:S01]  /*28680*/  LDL.LU.64 R150, [R1+0xcb0] ;  /* 0x000cb00001967983 */ /* 0x002ee20000300a00 */
[----:B------:R-:W-:Y:S02]  /*28690*/  ISETP.GE.U32.AND P2, PT, R144, 0x7ffffe2e, PT ;  /* 0x7ffffe2e9000780c */ /* 0x000fe40003f46070 */
[----:B------:R-:W1:Y:S01]  /*286a0*/  LDC R145, c[0x0][0x3a0] ;  /* 0x0000e800ff917b82 */ /* 0x000e620000000800 */
[----:B--2---:R-:W2:Y:S07]  /*286b0*/  LDL.LU.64 R148, [R1+0xca8] ;  /* 0x000ca80001947983 */ /* 0x004eae0000300a00 */
[----:B------:R-:W1:Y:S01]  /*286c0*/  LDC R144, c[0x0][0x3a0] ;  /* 0x0000e800ff907b82 */ /* 0x000e620000000800 */
[----:B------:R-:W2:Y:S01]  /*286d0*/  LDL.LU.64 R220, [R1+0xca0] ;  /* 0x000ca00001dc7983 */ /* 0x000ea20000300a00 */
[----:B----4-:R-:W-:-:S05]  /*286e0*/  IADD3 R156, P5, PT, R154, R2, RZ ;  /* 0x000000029a9c7210 */ /* 0x010fca0007fbe0ff */
[----:B------:R-:W-:Y:S01]  /*286f0*/  IMAD.X R157, R155, 0x1, R0, P5 ;  /* 0x000000019b9d7824 */ /* 0x000fe200028e0600 */
[----:B------:R-:W-:-:S04]  /*28700*/  IADD3 R154, P5, PT, R152, R2, RZ ;  /* 0x00000002989a7210 */ /* 0x000fc80007fbe0ff */
        /* <DEDUP_REMOVED lines=9> */
[----:B-1----:R-:W2:Y:S04]  /*287a0*/  LDL.LU.64 R154, [R1+0xc98] ;  /* 0x000c9800019a7983 */ /* 0x002ea80000300a00 */
[----:B----4-:R-:W4:Y:S04]  /*287b0*/  LDL.LU.64 R152, [R1+0xc90] ;  /* 0x000c900001987983 */ /* 0x010f280000300a00 */
[----:B------:R-:W4:Y:S01]  /*287c0*/  LDL.LU.64 R158, [R1+0xc88] ;  /* 0x000c8800019e7983 */ /* 0x000f220000300a00 */
[----:B---3--:R-:W-:-:S02]  /*287d0*/  VIADD R146, R146, 0xfffffeac ;  /* 0xfffffeac92927836 */ /* 0x008fc40000000000 */
[----:B------:R-:W-:-:S03]  /*287e0*/  VIADD R145, R145, 0xfffffeab ;  /* 0xfffffeab91917836 */ /* 0x000fc60000000000 */
[----:B------:R-:W-:Y:S01]  /*287f0*/  ISETP.GE.U32.AND P4, PT, R146, 0x7ffffe2d, PT ;  /* 0x7ffffe2d9200780c */ /* 0x000fe20003f86070 */
[----:B------:R-:W-:Y:S01]  /*28800*/  VIADD R144, R144, 0xfffffeaa ;  /* 0xfffffeaa90907836 */ /* 0x000fe20000000000 */
[----:B------:R-:W-:Y:S01]  /*28810*/  ISETP.GE.U32.AND P3, PT, R145, 0x7ffffe2c, PT ;  /* 0x7ffffe2c9100780c */ /* 0x000fe20003f66070 */
[----:B------:R-:W1:Y:S03]  /*28820*/  LDC R146, c[0x0][0x3a0] ;  /* 0x0000e800ff927b82 */ /* 0x000e660000000800 */
[----:B------:R-:W-:-:S05]  /*28830*/  ISETP.GE.U32.AND P2, PT, R144, 0x7ffffe2b, PT ;  /* 0x7ffffe2b9000780c */ /* 0x000fca0003f46070 */
[----:B------:R-:W3:Y:S01]  /*28840*/  LDC R145, c[0x0][0x3a0] ;  /* 0x0000e800ff917b82 */ /* 0x000ee20000000800 */
[----:B------:R-:W-:-:S07]  /*28850*/  IADD3 R156, P5, PT, R150, R2, RZ ;  /* 0x00000002969c7210 */ /* 0x000fce0007fbe0ff */
[----:B------:R-:W2:Y:S01]  /*28860*/  LDC R144, c[0x0][0x3a0] ;  /* 0x0000e800ff907b82 */ /* 0x000ea20000000800 */
[----:B------:R-:W-:Y:S01]  /*28870*/  IMAD.X R157, R151, 0x1, R0, P5 ;  /* 0x00000001979d7824 */ /* 0x000fe200028e0600 */
[----:B--2---:R-:W-:-:S04]  /*28880*/  IADD3 R150, P5, PT, R148, R2, RZ ;  /* 0x0000000294967210 */ /* 0x004fc80007fbe0ff */
[----:B------:R2:W-:Y:S01]  /*28890*/  LDGSTS.E [R252+0x6014c], desc[UR22][R156.64], !P4 ;  /* 0x6014c0009cfc7fae */ /* 0x0005e2000e1a1016 */
[----:B------:R-:W-:Y:S02]  /*288a0*/  IADD3.X R151, PT, PT, R149, R0, RZ, P5, !PT ;  /* 0x0000000095977210 */ /* 0x000fe40002ffe4ff */
[----:B------:R-:W-:Y:S01]  /*288b0*/  IADD3 R148, P5, PT, R220, R2, RZ ;  /* 0x00000002dc947210 */ /* 0x000fe20007fbe0ff */
[----:B------:R-:W-:Y:S01]  /*288c0*/  STL.64 [R1+0x2f8], R156 ;  /* 0x0002f89c01007387 */ /* 0x000fe20000100a00 */
[----:B-1----:R-:W-:-:S03]  /*288d0*/  VIADD R146, R146, 0xfffffea9 ;  /* 0xfffffea992927836 */ /* 0x002fc60000000000 */
[----:B------:R-:W-:Y:S01]  /*288e0*/  IMAD.X R149, R221, 0x1, R0, P5 ;  /* 0x00000001dd957824 */ /* 0x000fe200028e0600 */
[----:B------:R1:W-:Y:S01]  /*288f0*/  STL.64 [R1+0x300], R150 ;  /* 0x0003009601007387 */ /* 0x0003e20000100a00 */
[----:B---3--:R-:W-:-:S03]  /*28900*/  VIADD R145, R145, 0xfffffea8 ;  /* 0xfffffea891917836 */ /* 0x008fc60000000000 */
[----:B------:R-:W-:Y:S01]  /*28910*/  LDGSTS.E [R252+0x60150], desc[UR22][R150.64], !P3 ;  /* 0x6015000096fc7fae */ /* 0x000fe2000d9a1016 */
[----:B------:R-:W-:-:S03]  /*28920*/  ISETP.GE.U32.AND P4, PT, R146, 0x7ffffe2a, PT ;  /* 0x7ffffe2a9200780c */ /* 0x000fc60003f86070 */
[----:B------:R3:W-:Y:S01]  /*28930*/  STL.64 [R1+0x310], R148 ;  /* 0x0003109401007387 */ /* 0x0007e20000100a00 */
[----:B------:R-:W-:Y:S01]  /*28940*/  ISETP.GE.U32.AND P3, PT, R145, 0x7ffffe29, PT ;  /* 0x7ffffe299100780c */ /* 0x000fe20003f66070 */
[----:B------:R-:W-:Y:S01]  /*28950*/  VIADD R144, R144, 0xfffffea7 ;  /* 0xfffffea790907836 */ /* 0x000fe20000000000 */
[----:B------:R-:W2:Y:S01]  /*28960*/  LDC R146, c[0x0][0x3a0] ;  /* 0x0000e800ff927b82 */ /* 0x000ea20000000800 */
[----:B------:R-:W-:Y:S04]  /*28970*/  LDGSTS.E [R252+0x60154], desc[UR22][R148.64], !P2 ;  /* 0x6015400094fc7fae */ /* 0x000fe8000d1a1016 */
[----:B-1----:R-:W4:Y:S01]  /*28980*/  LDL.LU.64 R150, [R1+0xc80] ;  /* 0x000c800001967983 */ /* 0x002f220000300a00 */
[----:B------:R-:W-:Y:S02]  /*28990*/  ISETP.GE.U32.AND P2, PT, R144, 0x7ffffe28, PT ;  /* 0x7ffffe289000780c */ /* 0x000fe40003f46070 */
[----:B------:R-:W1:Y:S01]  /*289a0*/  LDC R145, c[0x0][0x3a0] ;  /* 0x0000e800ff917b82 */ /* 0x000e620000000800 */
[----:B---3--:R-:W3:Y:S07]  /*289b0*/  LDL.LU.64 R148, [R1+0xc78] ;  /* 0x000c780001947983 */ /* 0x008eee0000300a00 */
[----:B------:R-:W1:Y:S01]  /*289c0*/  LDC R144, c[0x0][0x3a0] ;  /* 0x0000e800ff907b82 */ /* 0x000e620000000800 */
[----:B------:R-:W3:Y:S01]  /*289d0*/  LDL.LU.64 R220, [R1+0xc70] ;  /* 0x000c700001dc7983 */ /* 0x000ee20000300a00 */
[----:B--2---:R-:W-:-:S05]  /*289e0*/  IADD3 R156, P5, PT, R154, R2, RZ ;  /* 0x000000029a9c7210 */ /* 0x004fca0007fbe0ff */
        /* <DEDUP_REMOVED lines=14> */
[----:B------:R-:W-:-:S02]  /*28ad0*/  VIADD R146, R146, 0xfffffea6 ;  /* 0xfffffea692927836 */ /* 0x000fc40000000000 */
[----:B------:R-:W-:-:S03]  /*28ae0*/  VIADD R145, R145, 0xfffffea5 ;  /* 0xfffffea591917836 */ /* 0x000fc60000000000 */
        /* <DEDUP_REMOVED lines=9> */
[----:B---3--:R-:W-:-:S04]  /*28b80*/  IADD3 R150, P5, PT, R148, R2, RZ ;  /* 0x0000000294967210 */ /* 0x008fc80007fbe0ff */
[----:B------:R4:W-:Y:S01]  /*28b90*/  LDGSTS.E [R252+0x60164], desc[UR22][R156.64], !P4 ;  /* 0x601640009cfc7fae */ /* 0x0009e2000e1a1016 */
[----:B------:R-:W-:Y:S02]  /*28ba0*/  IADD3.X R151, PT, PT, R149, R0, RZ, P5, !PT ;  /* 0x0000000095977210 */ /* 0x000fe40002ffe4ff */
[----:B------:R-:W-:Y:S01]  /*28bb0*/  IADD3 R148, P5, PT, R220, R2, RZ ;  /* 0x00000002dc947210 */ /* 0x000fe20007fbe0ff */
[----:B------:R-:W-:Y:S01]  /*28bc0*/  STL.64 [R1+0x338], R156 ;  /* 0x0003389c01007387 */ /* 0x000fe20000100a00 */
[----:B-1----:R-:W-:-:S03]  /*28bd0*/  VIADD R146, R146, 0xfffffea3 ;  /* 0xfffffea392927836 */ /* 0x002fc60000000000 */
[----:B------:R-:W-:Y:S01]  /*28be0*/  IMAD.X R149, R221, 0x1, R0, P5 ;  /* 0x00000001dd957824 */ /* 0x000fe200028e0600 */
        /* <DEDUP_REMOVED lines=12> */
[----:B---3--:R-:W3:Y:S07]  /*28cb0*/  LDL.LU.64 R148, [R1+0xc48] ;  /* 0x000c480001947983 */ /* 0x008eee0000300a00 */
[----:B------:R-:W1:Y:S01]  /*28cc0*/  LDC R144, c[0x0][0x3a0] ;  /* 0x0000e800ff907b82 */ /* 0x000e620000000800 */
[----:B------:R-:W3:Y:S01]  /*28cd0*/  LDL.LU.64 R220, [R1+0xc40] ;  /* 0x000c400001dc7983 */ /* 0x000ee20000300a00 */
        /* <DEDUP_REMOVED lines=12> */
[----:B-1----:R-:W3:Y:S04]  /*28da0*/  LDL.LU.64 R154, [R1+0xc38] ;  /* 0x000c3800019a7983 */ /* 0x002ee80000300a00 */
[----:B----4-:R-:W4:Y:S04]  /*28db0*/  LDL.LU.64 R152, [R1+0xc30] ;  /* 0x000c300001987983 */ /* 0x010f280000300a00 */
        /* <DEDUP_REMOVED lines=9> */
[----:B------:R-:W-:-:S07]  /*28e50*/  IADD3 R156, P5, PT, R150, R2, RZ ;  /* 0x00000002969c7210 */ /* 0x000fce0007fbe0ff */
[----:B------:R-:W3:Y:S01]  /*28e60*/  LDC R144, c[0x0][0x3a0] ;  /* 0x0000e800ff907b82 */ /* 0x000ee20000000800 */
        /* <DEDUP_REMOVED lines=14> */
[----:B------:R-:W-:Y:S01]  /*28f50*/  VIADD R144, R144, 0xfffffe9b ;  /* 0xfffffe9b90907836 */ /* 0x000fe20000000000 */
[----:B------:R-:W3:Y:S01]  /*28f60*/  LDC R146, c[0x0][0x3a0] ;  /* 0x0000e800ff927b82 */ /* 0x000ee20000000800 */
[----:B------:R-:W-:Y:S04]  /*28f70*/  LDGSTS.E [R252+0x60184], desc[UR22][R148.64], !P2 ;  /* 0x6018400094fc7fae */ /* 0x000fe8000d1a1016 */
[----:B-1----:R-:W4:Y:S01]  /*28f80*/  LDL.LU.64 R150, [R1+0xc20] ;  /* 0x000c200001967983 */ /* 0x002f220000300a00 */
[----:B------:R-:W-:Y:S02]  /*28f90*/  ISETP.GE.U32.AND P2, PT, R144, 0x7ffffe1c, PT ;  /* 0x7ffffe1c9000780c */ /* 0x000fe40003f46070 */
[----:B------:R-:W1:Y:S01]  /*28fa0*/  LDC R145, c[0x0][0x3a0] ;  /* 0x0000e800ff917b82 */ /* 0x000e620000000800 */
[----:B--2---:R-:W2:Y:S07]  /*28fb0*/  LDL.LU.64 R148, [R1+0xc18] ;  /* 0x000c180001947983 */ /* 0x004eae0000300a00 */
        /* <DEDUP_REMOVED lines=25> */
[----:B---3--:R-:W-:-:S07]  /*29150*/  IADD3 R156, P5, PT, R150, R2, RZ ;  /* 0x00000002969c7210 */ /* 0x008fce0007fbe0ff */
[----:B------:R-:W3:Y:S01]  /*29160*/  LDC R144, c[0x0][0x3a0] ;  /* 0x0000e800ff907b82 */ /* 0x000ee20000000800 */
        /* <DEDUP_REMOVED lines=39> */
[----:B------:R-:W-:Y:S02]  /*293e0*/  VIADD R145, R145, 0xfffffe93 ;  /* 0xfffffe9391917836 */ /* 0x000fe40000000000 */
[----:B------:R-:W-:Y:S01]  /*293f0*/  VIADD R144, R144, 0xfffffe92 ;  /* 0xfffffe9290907836 */ /* 0x000fe20000000000 */
[----:B------:R-:W-:Y:S02]  /*29400*/  ISETP.GE.U32.AND P4, PT, R146, 0x7ffffe15, PT ;  /* 0x7ffffe159200780c */ /* 0x000fe40003f86070 */
[----:B------:R-:W-:Y:S01]  /*29410*/  ISETP.GE.U32.AND P3, PT, R145, 0x7ffffe14, PT ;  /* 0x7ffffe149100780c */ /* 0x000fe20003f66070 */
[----:B------:R-:W1:Y:S01]  /*29420*/  LDC R146, c[0x0][0x3a0] ;  /* 0x0000e800ff927b82 */ /* 0x000e620000000800 */
[----:B------:R-:W-:-:S07]  /*29430*/  ISETP.GE.U32.AND P2, PT, R144, 0x7ffffe13, PT ;  /* 0x7ffffe139000780c */ /* 0x000fce0003f46070 */
        /* <DEDUP_REMOVED lines=8> */
[----:B------:R-:W-:Y:S04]  /*294c0*/  STL.64 [R1+0x3e8], R156 ;  /* 0x0003e89c01007387 */ /* 0x000fe80000100a00 */
[----:B------:R-:W-:Y:S01]  /*294d0*/  IMAD.X R149, R221, 0x1, R0, P5 ;  /* 0x00000001dd957824 */ /* 0x000fe200028e0600 */
[----:B------:R3:W-:Y:S01]  /*294e0*/  STL.64 [R1+0x400], R150 ;  /* 0x0004009601007387 */ /* 0x0007e20000100a00 */
[----:B-1----:R-:W-:-:S03]  /*294f0*/  VIADD R146, R146, 0xfffffe91 ;  /* 0xfffffe9192927836 */ /* 0x002fc60000000000 */
[----:B------:R-:W-:Y:S04]  /*29500*/  LDGSTS.E [R252+0x601b0], desc[UR22][R150.64], !P3 ;  /* 0x601b000096fc7fae */ /* 0x000fe8000d9a1016 */
[----:B------:R1:W-:Y:S01]  /*29510*/  STL.64 [R1+0x408], R148 ;  /* 0x0004089401007387 */ /* 0x0003e20000100a00 */
[----:B---3--:R-:W-:Y:S02]  /*29520*/  VIADD R145, R145, 0xfffffe90 ;  /* 0xfffffe9091917836 */ /* 0x008fe40000000000 */
[----:B------:R-:W-:Y:S01]  /*29530*/  VIADD R144, R144, 0xfffffe8f ;  /* 0xfffffe8f90907836 */ /* 0x000fe20000000000 */
[----:B------:R-:W-:Y:S04]  /*29540*/  LDGSTS.E [R252+0x601b4], desc[UR22][R148.64], !P2 ;  /* 0x601b400094fc7fae */ /* 0x000fe8000d1a1016 */
[----:B------:R-:W3:Y:S01]  /*29550*/  LDL.LU.64 R150, [R1+0xbc0] ;  /* 0x000bc00001967983 */ /* 0x000ee20000300a00 */
[----:B------:R-:W-:-:S02]  /*29560*/  ISETP.GE.U32.AND P4, PT, R146, 0x7ffffe12, PT ;  /* 0x7ffffe129200780c */ /* 0x000fc40003f86070 */
[----:B------:R-:W-:Y:S01]  /*29570*/  ISETP.GE.U32.AND P3, PT, R145, 0x7ffffe11, PT ;  /* 0x7ffffe119100780c */ /* 0x000fe20003f66070 */
[----:B------:R-:W4:Y:S01]  /*29580*/  LDC R146, c[0x0][0x3a0] ;  /* 0x0000e800ff927b82 */ /* 0x000f220000000800 */
[----:B------:R-:W-:Y:S01]  /*29590*/  ISETP.GE.U32.AND P2, PT, R144, 0x7ffffe10, PT ;  /* 0x7ffffe109000780c */ /* 0x000fe20003f46070 */
[----:B-1----:R-:W3:Y:S04]  /*295a0*/  LDL.LU.64 R148, [R1+0xbb8] ;  /* 0x000bb80001947983 */ /* 0x002ee80000300a00 */
[----:B------:R-:W3:Y:S02]  /*295b0*/  LDL.LU.64 R220, [R1+0xbb0] ;  /* 0x000bb00001dc7983 */ /* 0x000ee40000300a00 */
[----:B------:R-:W1:Y:S08]  /*295c0*/  LDC R145, c[0x0][0x3a0] ;  /* 0x0000e800ff917b82 */ /* 0x000e700000000800 */
[----:B------:R-:W1:Y:S01]  /*295d0*/  LDC R144, c[0x0][0x3a0] ;  /* 0x0000e800ff907b82 */ /* 0x000e620000000800 */
        /* <DEDUP_REMOVED lines=8> */
[----:B------:R-:W-:Y:S04]  /*29660*/  STL.64 [R1+0x418], R154 ;  /* 0x0004189a01007387 */ /* 0x000fe80000100a00 */
[----:B------:R2:W-:Y:S04]  /*29670*/  STL.64 [R1+0x420], R152 ;  /* 0x0004209801007387 */ /* 0x0005e80000100a00 */
[----:B------:R-:W4:Y:S04]  /*29680*/  LDL.LU.64 R158, [R1+0xba8] ;  /* 0x000ba800019e7983 */ /* 0x000f280000300a00 */
[----:B------:R-:W-:Y:S04]  /*29690*/  LDGSTS.E [R252+0x601bc], desc[UR22][R154.64], !P3 ;  /* 0x601bc0009afc7fae */ /* 0x000fe8000d9a1016 */
[----:B------:R-:W-:Y:S04]  /*296a0*/  LDGSTS.E [R252+0x601c0], desc[UR22][R152.64], !P2 ;  /* 0x601c000098fc7fae */ /* 0x000fe8000d1a1016 */
[----:B--2---:R-:W2:Y:S04]  /*296b0*/  LDL.LU.64 R152, [R1+0xba0] ;  /* 0x000ba00001987983 */ /* 0x004ea80000300a00 */
[----:B------:R-:W2:Y:S01]  /*296c0*/  LDL.LU.64 R154, [R1+0xb98] ;  /* 0x000b9800019a7983 */ /* 0x000ea20000300a00 */
[----:B------:R-:W-:-:S02]  /*296d0*/  VIADD R146, R146, 0xfffffe8e ;  /* 0xfffffe8e92927836 */ /* 0x000fc40000000000 */
[----:B-1----:R-:W-:-:S03]  /*296e0*/  VIADD R145, R145, 0xfffffe8d ;  /* 0xfffffe8d91917836 */ /* 0x002fc60000000000 */
[----:B------:R-:W-:Y:S02]  /*296f0*/  ISETP.GE.U32.AND P4, PT, R146, 0x7ffffe0f, PT ;  /* 0x7ffffe0f9200780c */ /* 0x000fe40003f86070 */
[----:B------:R-:W1:Y:S01]  /*29700*/  LDC R146, c[0x0][0x3a0] ;  /* 0x0000e800ff927b82 */ /* 0x000e620000000800 */
[----:B------:R-:W-:Y:S01]  /*29710*/  ISETP.GE.U32.AND P3, PT, R145, 0x7ffffe0e, PT ;  /* 0x7ffffe0e9100780c */ /* 0x000fe20003f66070 */
[----:B------:R-:W-:Y:S01]  /*29720*/  VIADD R144, R144, 0xfffffe8c ;  /* 0xfffffe8c90907836 */ /* 0x000fe20000000000 */
[----:B---3--:R-:W-:-:S05]  /*29730*/  IADD3 R156, P5, PT, R150, R2, RZ ;  /* 0x00000002969c7210 */ /* 0x008fca0007fbe0ff */
[----:B------:R-:W3:Y:S01]  /*29740*/  LDC R145, c[0x0][0x3a0] ;  /* 0x0000e800ff917b82 */ /* 0x000ee20000000800 */
[--C-:B------:R-:W-:Y:S01]  /*29750*/  IMAD.X R157, R151, 0x1, R0.reuse, P5 ;  /* 0x00000001979d7824 */ /* 0x100fe200028e0600 */
[----:B------:R-:W-:Y:S02]  /*29760*/  IADD3 R150, P5, PT, R148, R2, RZ ;  /* 0x0000000294967210 */ /* 0x000fe40007fbe0ff */
[----:B------:R-:W-:Y:S02]  /*29770*/  ISETP.GE.U32.AND P2, PT, R144, 0x7ffffe0d, PT ;  /* 0x7ffffe0d9000780c */ /* 0x000fe40003f46070 */
[----:B------:R4:W-:Y:S01]  /*29780*/  LDGSTS.E [R252+0x601c4], desc[UR22][R156.64], !P4 ;  /* 0x601c40009cfc7fae */ /* 0x0009e2000e1a1016 */
[----:B------:R-:W-:Y:S01]  /*29790*/  IADD3.X R151, PT, PT, R149, R0, RZ, P5, !PT ;  /* 0x0000000095977210 */ /* 0x000fe20002ffe4ff */
[----:B------:R-:W2:Y:S01]  /*297a0*/  LDC R144, c[0x0][0x3a0] ;  /* 0x0000e800ff907b82 */ /* 0x000ea20000000800 */
[----:B------:R-:W-:Y:S01]  /*297b0*/  IADD3 R148, P5, PT, R220, R2, RZ ;  /* 0x00000002dc947210 */ /* 0x000fe20007fbe0ff */
[----:B------:R-:W-:Y:S04]  /*297c0*/  STL.64 [R1+0x430], R156 ;  /* 0x0004309c01007387 */ /* 0x000fe80000100a00 */
[----:B------:R-:W-:Y:S01]  /*297d0*/  IMAD.X R149, R221, 0x1, R0, P5 ;  /* 0x00000001dd957824 */ /* 0x000fe200028e0600 */
[----:B------:R1:W-:Y:S04]  /*297e0*/  STL.64 [R1+0x438], R150 ;  /* 0x0004389601007387 */ /* 0x0003e80000100a00 */
[----:B------:R-:W-:Y:S01]  /*297f0*/  LDGSTS.E [R252+0x601c8], desc[UR22][R150.64], !P3 ;  /* 0x601c800096fc7fae */ /* 0x000fe2000d9a1016 */
[----:B-1----:R-:W-:-:S03]  /*29800*/  VIADD R146, R146, 0xfffffe8b ;  /* 0xfffffe8b92927836 */ /* 0x002fc60000000000 */
[----:B------:R-:W-:Y:S04]  /*29810*/  LDGSTS.E [R252+0x601cc], desc[UR22][R148.64], !P2 ;  /* 0x601cc00094fc7fae */ /* 0x000fe8000d1a1016 */
[----:B------:R-:W2:Y:S04]  /*29820*/  LDL.LU.64 R150, [R1+0xb90] ;  /* 0x000b900001967983 */ /* 0x000ea80000300a00 */
[----:B------:R1:W-:Y:S01]  /*29830*/  STL.64 [R1+0x448], R148 ;  /* 0x0004489401007387 */ /* 0x0003e20000100a00 */
[----:B------:R-:W-:Y:S01]  /*29840*/  ISETP.GE.U32.AND P4, PT, R146, 0x7ffffe0c, PT ;  /* 0x7ffffe0c9200780c */ /* 0x000fe20003f86070 */
[----:B---3--:R-:W-:Y:S01]  /*29850*/  VIADD R145, R145, 0xfffffe8a ;  /* 0xfffffe8a91917836 */ /* 0x008fe20000000000 */
[----:B------:R-:W3:Y:S01]  /*29860*/  LDC R146, c[0x0][0x3a0] ;  /* 0x0000e800ff927b82 */ /* 0x000ee20000000800 */
[----:B-1----:R-:W2:Y:S04]  /*29870*/  LDL.LU.64 R148, [R1+0xb88] ;  /* 0x000b880001947983 */ /* 0x002ea80000300a00 */
[----:B------:R-:W2:Y:S01]  /*29880*/  LDL.LU.64 R220, [R1+0xb80] ;  /* 0x000b800001dc7983 */ /* 0x000ea20000300a00 */
[----:B----4-:R-:W-:-:S05]  /*29890*/  IADD3 R156, P5, PT, R158, R2, RZ ;  /* 0x000000029e9c7210 */ /* 0x010fca0007fbe0ff */
[----:B------:R-:W-:-:S05]  /*298a0*/  IMAD.X R157, R159, 0x1, R0, P5 ;  /* 0x000000019f9d7824 */ /* 0x000fca00028e0600 */
[----:B------:R1:W-:Y:S04]  /*298b0*/  STL.64 [R1+0x450], R156 ;  /* 0x0004509c01007387 */ /* 0x0003e80000100a00 */
[----:B------:R-:W-:Y:S01]  /*298c0*/  LDGSTS.E [R252+0x601d0], desc[UR22][R156.64], !P4 ;  /* 0x601d00009cfc7fae */ /* 0x000fe2000e1a1016 */
[----:B--2---:R-:W-:-:S04]  /*298d0*/  IADD3 R158, P5, PT, R152, R2, RZ ;  /* 0x00000002989e7210 */ /* 0x004fc80007fbe0ff */
[----:B------:R-:W-:Y:S02]  /*298e0*/  IADD3.X R159, PT, PT, R153, R0, RZ, P5, !PT ;  /* 0x00000000999f7210 */ /* 0x000fe40002ffe4ff */
[----:B------:R-:W-:-:S05]  /*298f0*/  IADD3 R152, P5, PT, R154, R2, RZ ;  /* 0x000000029a987210 */ /* 0x000fca0007fbe0ff */
[----:B------:R-:W-:Y:S02]  /*29900*/  IMAD.X R153, R155, 0x1, R0, P5 ;  /* 0x000000019b997824 */ /* 0x000fe400028e0600 */
[----:B------:R-:W2:Y:S04]  /*29910*/  LDL.LU.64 R154, [R1+0xb78] ;  /* 0x000b7800019a7983 */ /* 0x000ea80000300a00 */
[----:B------:R4:W-:Y:S04]  /*29920*/  STL.64 [R1+0x458], R158 ;  /* 0x0004589e01007387 */ /* 0x0009e80000100a00 */
[----:B-1----:R-:W2:Y:S01]  /*29930*/  LDL.LU.64 R156, [R1+0xb70] ;  /* 0x000b7000019c7983 */ /* 0x002ea20000300a00 */
[----:B------:R-:W-:-:S02]  /*29940*/  ISETP.GE.U32.AND P3, PT, R145, 0x7ffffe0b, PT ;  /* 0x7ffffe0b9100780c */ /* 0x000fc40003f66070 */
[----:B------:R-:W1:Y:S01]  /*29950*/  LDC R145, c[0x0][0x3a0] ;  /* 0x0000e800ff917b82 */ /* 0x000e620000000800 */
[----:B------:R-:W-:-:S05]  /*29960*/  VIADD R144, R144, 0xfffffe89 ;  /* 0xfffffe8990907836 */ /* 0x000fca0000000000 */
[----:B------:R-:W-:Y:S02]  /*29970*/  ISETP.GE.U32.AND P2, PT, R144, 0x7ffffe0a, PT ;  /* 0x7ffffe0a9000780c */ /* 0x000fe40003f46070 */
[----:B------:R-:W4:Y:S01]  /*29980*/  LDC R144, c[0x0][0x3a0] ;  /* 0x0000e800ff907b82 */ /* 0x000f220000000800 */
[----:B---3--:R-:W-:Y:S02]  /*29990*/  VIADD R146, R146, 0xfffffe88 ;  /* 0xfffffe8892927836 */ /* 0x008fe40000000000 */
[----:B------:R-:W-:Y:S03]  /*299a0*/  LDGSTS.E [R252+0x601d4], desc[UR22][R158.64], !P3 ;  /* 0x601d40009efc7fae */ /* 0x000fe6000d9a1016 */
[----:B------:R-:W-:Y:S02]  /*299b0*/  ISETP.GE.U32.AND P4, PT, R146, 0x7ffffe09, PT ;  /* 0x7ffffe099200780c */ /* 0x000fe40003f86070 */
[----:B------:R-:W3:Y:S01]  /*299c0*/  LDC R146, c[0x0][0x3a0] ;  /* 0x0000e800ff927b82 */ /* 0x000ee20000000800 */
[----:B------:R1:W-:Y:S04]  /*299d0*/  STL.64 [R1+0x460], R152 ;  /* 0x0004609801007387 */ /* 0x0003e80000100a00 */
[----:B------:R1:W-:Y:S02]  /*299e0*/  LDGSTS.E [R252+0x601d8], desc[UR22][R152.64], !P2 ;  /* 0x601d800098fc7fae */ /* 0x0003e4000d1a1016 */
[----:B-1----:R-:W-:-:S02]  /*299f0*/  VIADD R145, R145, 0xfffffe87 ;  /* 0xfffffe8791917836 */ /* 0x002fc40000000000 */
[----:B----4-:R-:W4:Y:S03]  /*29a00*/  LDL.LU.64 R158, [R1+0x1430] ;  /* 0x00143000019e7983 */ /* 0x010f260000300a00 */
[----:B------:R-:W-:Y:S02]  /*29a10*/  ISETP.GE.U32.AND P3, PT, R145, 0x7ffffe08, PT ;  /* 0x7ffffe089100780c */ /* 0x000fe40003f66070 */
[----:B------:R-:W1:Y:S01]  /*29a20*/  LDC R145, c[0x0][0x3a0] ;  /* 0x0000e800ff917b82 */ /* 0x000e620000000800 */
[----:B------:R-:W-:Y:S01]  /*29a30*/  VIADD R144, R144, 0xfffffe86 ;  /* 0xfffffe8690907836 */ /* 0x000fe20000000000 */
[----:B------:R-:W-:-:S04]  /*29a40*/  IADD3 R152, P5, PT, R150, R2, RZ ;  /* 0x0000000296987210 */ /* 0x000fc80007fbe0ff */
[----:B------:R-:W-:Y:S01]  /*29a50*/  ISETP.GE.U32.AND P2, PT, R144, 0x7ffffe07, PT ;  /* 0x7ffffe079000780c */ /* 0x000fe20003f46070 */
[----:B------:R-:W-:Y:S01]  /*29a60*/  IMAD.X R153, R151, 0x1, R0, P5 ;  /* 0x0000000197997824 */ /* 0x000fe200028e0600 */
[----:B------:R-:W2:Y:S01]  /*29a70*/  LDC R144, c[0x0][0x3a0] ;  /* 0x0000e800ff907b82 */ /* 0x000ea20000000800 */
[----:B------:R-:W-:-:S03]  /*29a80*/  IADD3 R150, P5, PT, R148, R2, RZ ;  /* 0x0000000294967210 */ /* 0x000fc60007fbe0ff */
[----:B------:R1:W-:Y:S01]  /*29a90*/  LDGSTS.E [R252+0x601dc], desc[UR22][R152.64], !P4 ;  /* 0x601dc00098fc7fae */ /* 0x0003e2000e1a1016 */
[----:B------:R-:W-:Y:S02]  /*29aa0*/  IADD3.X R151, PT, PT, R149, R0, RZ, P5, !PT ;  /* 0x0000000095977210 */ /* 0x000fe40002ffe4ff */
[----:B------:R-:W-:Y:S01]  /*29ab0*/  IADD3 R148, P5, PT, R220, R2, RZ ;  /* 0x00000002dc947210 */ /* 0x000fe20007fbe0ff */
[----:B------:R2:W-:Y:S01]  /*29ac0*/  STL.64 [R1+0x468], R152 ;  /* 0x0004689801007387 */ /* 0x0005e20000100a00 */
[----:B---3--:R-:W-:-:S03]  /*29ad0*/  VIADD R146, R146, 0xfffffe85 ;  /* 0xfffffe8592927836 */ /* 0x008fc60000000000 */
[----:B------:R-:W-:Y:S02]  /*29ae0*/  IMAD.X R149, R221, 0x1, R0, P5 ;  /* 0x00000001dd957824 */ /* 0x000fe400028e0600 */
[----:B-1----:R-:W-:Y:S01]  /*29af0*/  VIADD R145, R145, 0xfffffe84 ;  /* 0xfffffe8491917836 */ /* 0x002fe20000000000 */
[----:B------:R1:W-:Y:S01]  /*29b00*/  STL.64 [R1+0x470], R150 ;  /* 0x0004709601007387 */ /* 0x0003e20000100a00 */
[----:B------:R-:W-:Y:S01]  /*29b10*/  ISETP.GE.U32.AND P4, PT, R146, 0x7ffffe06, PT ;  /* 0x7ffffe069200780c */ /* 0x000fe20003f86070 */
[----:B--2---:R-:W-:Y:S01]  /*29b20*/  VIADD R144, R144, 0xfffffe83 ;  /* 0xfffffe8390907836 */ /* 0x004fe20000000000 */
[----:B------:R-:W2:Y:S01]  /*29b30*/  LDC R146, c[0x0][0x3a0] ;  /* 0x0000e800ff927b82 */ /* 0x000ea20000000800 */
[----:B------:R1:W-:Y:S01]  /*29b40*/  LDGSTS.E [R252+0x601e0], desc[UR22][R150.64], !P3 ;  /* 0x601e000096fc7fae */ /* 0x0003e2000d9a1016 */
[----:B------:R-:W-:-:S03]  /*29b50*/  ISETP.GE.U32.AND P3, PT, R145, 0x7ffffe05, PT ;  /* 0x7ffffe059100780c */ /* 0x000fc60003f66070 */
[----:B------:R3:W-:Y:S03]  /*29b60*/  STL.64 [R1+0x478], R148 ;  /* 0x0004789401007387 */ /* 0x0007e60000100a00 */
[----:B------:R-:W2:Y:S01]  /*29b70*/  LDC R145, c[0x0][0x3a0] ;  /* 0x0000e800ff917b82 */ /* 0x000ea20000000800 */
[----:B------:R3:W-:Y:S01]  /*29b80*/  LDGSTS.E [R252+0x601e4], desc[UR22][R148.64], !P2 ;  /* 0x601e400094fc7fae */ /* 0x0007e2000d1a1016 */
[----:B------:R-:W-:-:S06]  /*29b90*/  ISETP.GE.U32.AND P2, PT, R144, 0x7ffffe04, PT ;  /* 0x7ffffe049000780c */ /* 0x000fcc0003f46070 */
[----:B------:R-:W2:Y:S01]  /*29ba0*/  LDC R144, c[0x0][0x3a0] ;  /* 0x0000e800ff907b82 */ /* 0x000ea20000000800 */
[----:B------:R-:W-:-:S05]  /*29bb0*/  IADD3 R152, P5, PT, R154, R2, RZ ;  /* 0x000000029a987210 */ /* 0x000fca0007fbe0ff */
[----:B------:R-:W-:Y:S01]  /*29bc0*/  IMAD.X R153, R155, 0x1, R0, P5 ;  /* 0x000000019b997824 */ /* 0x000fe200028e0600 */
[----:B-1----:R-:W-:-:S04]  /*29bd0*/  IADD3 R150, P5, PT, R156, R2, RZ ;  /* 0x000000029c967210 */ /* 0x002fc80007fbe0ff */
[----:B------:R-:W-:Y:S01]  /*29be0*/  LDGSTS.E [R252+0x601e8], desc[UR22][R152.64], !P4 ;  /* 0x601e800098fc7fae */ /* 0x000fe2000e1a1016 */
[----:B------:R-:W-:Y:S02]  /*29bf0*/  IADD3.X R151, PT, PT, R157, R0, RZ, P5, !PT ;  /* 0x000000009d977210 */ /* 0x000fe40002ffe4ff */
[----:B---3--:R-:W-:Y:S01]  /*29c00*/  IADD3 R148, P5, PT, R228, R2, RZ ;  /* 0x00000002e4947210 */ /* 0x008fe20007fbe0ff */
[----:B------:R-:W-:Y:S01]  /*29c10*/  STL.64 [R1+0x480], R152 ;  /* 0x0004809801007387 */ /* 0x000fe20000100a00 */
[----:B------:R-:W1:Y:S03]  /*29c20*/  LDC R157, c[0x0][0x3a0] ;  /* 0x0000e800ff9d7b82 */ /* 0x000e660000000800 */
[----:B------:R-:W-:Y:S01]  /*29c30*/  IMAD.X R149, R229, 0x1, R0, P5 ;  /* 0x00000001e5957824 */ /* 0x000fe200028e0600 */
[----:B------:R3:W-:Y:S04]  /*29c40*/  STL.64 [R1+0x488], R150 ;  /* 0x0004889601007387 */ /* 0x0007e80000100a00 */
[----:B------:R-:W-:Y:S04]  /*29c50*/  LDGSTS.E [R252+0x601ec], desc[UR22][R150.64], !P3 ;  /* 0x601ec00096fc7fae */ /* 0x000fe8000d9a1016 */
[----:B------:R1:W-:Y:S01]  /*29c60*/  STL.64 [R1+0x490], R148 ;  /* 0x0004909401007387 */ /* 0x0003e20000100a00 */
[----:B--2---:R-:W-:-:S02]  /*29c70*/  VIADD R228, R144, 0xfffffe81 ;  /* 0xfffffe8190e47836 */ /* 0x004fc40000000000 */
[----:B------:R-:W-:Y:S01]  /*29c80*/  VIADD R229, R145, 0xfffffe82 ;  /* 0xfffffe8291e57836 */ /* 0x000fe20000000000 */
[----:B------:R1:W-:Y:S04]  /*29c90*/  LDGSTS.E [R252+0x601f0], desc[UR22][R148.64], !P2 ;  /* 0x601f000094fc7fae */ /* 0x0003e8000d1a1016 */
[----:B---3--:R-:W2:Y:S04]  /*29ca0*/  LDL.LU.64 R150, [R1+0xfe8] ;  /* 0x000fe80001967983 */ /* 0x008ea80000300a00 */
[----:B------:R-:W3:Y:S01]  /*29cb0*/  LDL.LU.64 R152, [R1+0xfe0] ;  /* 0x000fe00001987983 */ /* 0x000ee20000300a00 */
[----:B------:R-:W-:-:S02]  /*29cc0*/  IADD3 R144, P4, PT, R226, R2, RZ ;  /* 0x00000002e2907210 */ /* 0x000fc40007f9e0ff */
[----:B------:R-:W-:-:S03]  /*29cd0*/  ISETP.GE.U32.AND P3, PT, R229, 0x7ffffe03, PT ;  /* 0x7ffffe03e500780c */ /* 0x000fc60003f66070 */
[----:B------:R-:W-:Y:S01]  /*29ce0*/  IMAD.X R145, R227, 0x1, R0, P4 ;  /* 0x00000001e3917824 */ /* 0x000fe200020e0600 */
[----:B-1----:R-:W-:-:S04]  /*29cf0*/  IADD3 R148, P5, PT, R224, R2, RZ ;  /* 0x00000002e0947210 */ /* 0x002fc80007fbe0ff */
[----:B------:R1:W-:Y:S04]  /*29d00*/  STL.64 [R1+0x498], R144 ;  /* 0x0004989001007387 */ /* 0x0003e80000100a00 */
[----:B------:R-:W4:Y:S01]  /*29d10*/  LDL.LU.64 R220, [R1+0xfd8] ;  /* 0x000fd80001dc7983 */ /* 0x000f220000300a00 */
[----:B------:R-:W-:-:S03]  /*29d20*/  IADD3.X R149, PT, PT, R225, R0, RZ, P5, !PT ;  /* 0x00000000e1957210 */ /* 0x000fc60002ffe4ff */
[----:B------:R-:W4:Y:S04]  /*29d30*/  LDL.LU.64 R154, [R1+0xfd0] ;  /* 0x000fd000019a7983 */ /* 0x000f280000300a00 */
[----:B------:R-:W-:Y:S04]  /*29d40*/  LDGSTS.E [R252+0x601f4], desc[UR22][R144.64], !P3 ;  /* 0x601f400090fc7fae */ /* 0x000fe8000d9a1016 */
[----:B------:R1:W-:Y:S04]  /*29d50*/  STL.64 [R1+0x4a0], R148 ;  /* 0x0004a09401007387 */ /* 0x0003e80000100a00 */
[----:B-1----:R-:W4:Y:S01]  /*29d60*/  LDL.LU.64 R144, [R1+0xfc8] ;  /* 0x000fc80001907983 */ /* 0x002f220000300a00 */
[----:B------:R-:W-:Y:S01]  /*29d70*/  VIADD R146, R146, 0xfffffe80 ;  /* 0xfffffe8092927836 */ /* 0x000fe20000000000 */
[----:B------:R-:W-:-:S04]  /*29d80*/  ISETP.GE.U32.AND P2, PT, R228, 0x7ffffe02, PT ;  /* 0x7ffffe02e400780c */ /* 0x000fc80003f46070 */
[----:B------:R-:W-:Y:S02]  /*29d90*/  ISETP.GE.U32.AND P4, PT, R146, 0x7ffffe01, PT ;  /* 0x7ffffe019200780c */ /* 0x000fe40003f86070 */
[----:B------:R-:W-:-:S05]  /*29da0*/  IADD3 R146, P5, PT, R222, R2, RZ ;  /* 0x00000002de927210 */ /* 0x000fca0007fbe0ff */
[----:B------:R-:W-:Y:S02]  /*29db0*/  IMAD.X R147, R223, 0x1, R0, P5 ;  /* 0x00000001df937824 */ /* 0x000fe400028e0600 */
[----:B------:R-:W-:Y:S01]  /*29dc0*/  LDGSTS.E [R252+0x601f8], desc[UR22][R148.64], !P2 ;  /* 0x601f800094fc7fae */ /* 0x000fe2000d1a1016 */
[----:B-----5:R-:W-:-:S03]  /*29dd0*/  ISETP.GE.AND P3, PT, R133, R134, PT ;  /* 0x000000868500720c */ /* 0x020fc60003f66270 */
[----:B------:R1:W-:Y:S04]  /*29de0*/  LDGSTS.E [R252+0x601fc], desc[UR22][R146.64], !P4 ;  /* 0x601fc00092fc7fae */ /* 0x0003e8000e1a1016 */
[----:B------:R1:W-:Y:S01]  /*29df0*/  STL.64 [R1+0x4b0], R146 ;  /* 0x0004b09201007387 */ /* 0x0003e20000100a00 */
[----:B------:R-:W-:-:S03]  /*29e00*/  SEL R134, RZ, 0x4, P3 ;  /* 0x00000004ff867807 */ /* 0x000fc60001800000 */
[----:B------:R-:W4:Y:S01]  /*29e10*/  LDL.LU.64 R148, [R1+0xfc0] ;  /* 0x000fc00001947983 */ /* 0x000f220000300a00 */
[----:B-1----:R-:W-:Y:S01]  /*29e20*/  VIADD R252, R157, 0x7f ;  /* 0x0000007f9dfc7836 */ /* 0x002fe20000000000 */
[----:B------:R-:W-:Y:S02]  /*29e30*/  SHF.R.S32.HI R222, RZ, 0x1f, R135 ;  /* 0x0000001fffde7819 */ /* 0x000fe40000011487 */
[----:B------:R-:W4:Y:S02]  /*29e40*/  LDL.LU.64 R156, [R1+0xfb8] ;  /* 0x000fb800019c7983 */ /* 0x000f240000300a00 */
[----:B------:R-:W-:Y:S02]  /*29e50*/  ISETP.GT.AND P2, PT, R252, 0x17f, PT ;  /* 0x0000017ffc00780c */ /* 0x000fe40003f44270 */
[----:B------:R-:W4:Y:S02]  /*29e60*/  LDL.LU.64 R146, [R1+0xfb0] ;  /* 0x000fb00001927983 */ /* 0x000f240000300a00 */
[----:B------:R-:W-:-:S02]  /*29e70*/  SEL R134, R134, RZ, P2 ;  /* 0x000000ff86867207 */ /* 0x000fc40001000000 */
[----:B------:R-:W4:Y:S02]  /*29e80*/  LDL.LU.64 R228, [R1+0xfa8] ;  /* 0x000fa80001e47983 */ /* 0x000f240000300a00 */
[----:B------:R-:W-:Y:S01]  /*29e90*/  ISETP.NE.U32.AND P2, PT, R134, RZ, PT ;  /* 0x000000ff8600720c */ /* 0x000fe20003f45070 */
[C---:B------:R-:W-:Y:S01]  /*29ea0*/  IMAD.SHL.U32 R134, R135.reuse, 0x4, RZ ;  /* 0x0000000487867824 */ /* 0x040fe200078e00ff */
[----:B------:R-:W-:Y:S01]  /*29eb0*/  SHF.L.U64.HI R135, R135, 0x2, R222 ;  /* 0x0000000287877819 */ /* 0x000fe200000102de */
[----:B------:R-:W0:Y:S03]  /*29ec0*/  LDGDEPBAR ;  /* 0x00000000000079af */ /* 0x000e260000000000 */
[----:B--2---:R-:W-:-:S05]  /*29ed0*/  IADD3 R224, P3, PT, R150, R134, RZ ;  /* 0x0000008696e07210 */ /* 0x004fca0007f7e0ff */
[----:B------:R-:W-:Y:S01]  /*29ee0*/  IMAD.X R225, R151, 0x1, R135, P3 ;  /* 0x0000000197e17824 */ /* 0x000fe200018e0687 */
[----:B---3--:R-:W-:-:S04]  /*29ef0*/  IADD3 R150, P3, PT, R152, R134, RZ ;  /* 0x0000008698967210 */ /* 0x008fc80007f7e0ff */
[----:B------:R-:W-:Y:S01]  /*29f00*/  STL.64 [R1+0x4a8], R224 ;  /* 0x0004a8e001007387 */ /* 0x000fe20000100a00 */
[----:B------:R-:W-:-:S03]  /*29f10*/  IMAD.X R151, R153, 0x1, R135, P3 ;  /* 0x0000000199977824 */ /* 0x000fc600018e0687 */
[----:B------:R-:W2:Y:S04]  /*29f20*/  LDL.LU.64 R152, [R1+0xfa0] ;  /* 0x000fa00001987983 */ /* 0x000ea80000300a00 */
[----:B------:R4:W-:Y:S04]  /*29f30*/  LDGSTS.E [R143+0x40000], desc[UR22][R224.64], P2 ;  /* 0x40000000e08f7fae */ /* 0x0009e800091a1016 */
[----:B------:R1:W-:Y:S04]  /*29f40*/  STL.64 [R1+0x4f0], R150 ;  /* 0x0004f09601007387 */ /* 0x0003e80000100a00 */
[----:B------:R-:W-:Y:S04]  /*29f50*/  LDGSTS.E [R143+0x40400], desc[UR22][R150.64], P2 ;  /* 0x40400000968f7fae */ /* 0x000fe800091a1016 */
[----:B-1----:R-:W3:Y:S01]  /*29f60*/  LDL.LU.64 R150, [R1+0xf98] ;  /* 0x000f980001967983 */ /* 0x002ee20000300a00 */
[----:B----4-:R-:W-:-:S04]  /*29f70*/  IADD3 R224, P3, PT, R220, R134, RZ ;  /* 0x00000086dce07210 */ /* 0x010fc80007f7e0ff */
[----:B------:R-:W-:Y:S02]  /*29f80*/  IADD3.X R225, PT, PT, R221, R135, RZ, P3, !PT ;  /* 0x00000087dde17210 */ /* 0x000fe40001ffe4ff */
[-C--:B------:R-:W-:Y:S01]  /*29f90*/  IADD3 R222, P3, PT, R154, R134.reuse, RZ ;  /* 0x000000869ade7210 */ /* 0x080fe20007f7e0ff */
[----:B------:R-:W4:Y:S04]  /*29fa0*/  LDL.LU.64 R220, [R1+0xf90] ;  /* 0x000f900001dc7983 */ /* 0x000f280000300a00 */
[--C-:B------:R-:W-:Y:S01]  /*29fb0*/  IMAD.X R223, R155, 0x1, R135.reuse, P3 ;  /* 0x000000019bdf7824 */ /* 0x100fe200018e0687 */
[-C--:B------:R-:W-:Y:S01]  /*29fc0*/  IADD3 R154, P3, PT, R144, R134.reuse, RZ ;  /* 0x00000086909a7210 */ /* 0x080fe20007f7e0ff */
[----:B------:R-:W-:Y:S04]  /*29fd0*/  STL.64 [R1+0x540], R224 ;  /* 0x000540e001007387 */ /* 0x000fe80000100a00 */
[----:B------:R-:W-:Y:S01]  /*29fe0*/  IMAD.X R155, R145, 0x1, R135, P3 ;  /* 0x00000001919b7824 */ /* 0x000fe200018e0687 */
[----:B------:R-:W-:Y:S04]  /*29ff0*/  STL.64 [R1+0x588], R222 ;  /* 0x000588de01007387 */ /* 0x000fe80000100a00 */
[----:B------:R-:W4:Y:S04]  /*2a000*/  LDL.LU.64 R144, [R1+0xf88] ;  /* 0x000f880001907983 */ /* 0x000f280000300a00 */
[----:B------:R1:W-:Y:S04]  /*2a010*/  LDGSTS.E [R143+0x40800], desc[UR22][R224.64], P2 ;  /* 0x40800000e08f7fae */ /* 0x0003e800091a1016 */
[----:B------:R1:W-:Y:S04]  /*2a020*/  LDGSTS.E [R143+0x40c00], desc[UR22][R222.64], P2 ;  /* 0x40c00000de8f7fae */ /* 0x0003e800091a1016 */
[----:B------:R1:W-:Y:S04]  /*2a030*/  STL.64 [R1+0x5e8], R154 ;  /* 0x0005e89a01007387 */ /* 0x0003e80000100a00 */
[----:B------:R-:W-:Y:S04]  /*2a040*/  LDGSTS.E [R143+0x41000], desc[UR22][R154.64], P2 ;  /* 0x410000009a8f7fae */ /* 0x000fe800091a1016 */
[----:B-1----:R-:W4:Y:S01]  /*2a050*/  LDL.LU.64 R154, [R1+0xf80] ;  /* 0x000f8000019a7983 */ /* 0x002f220000300a00 */
[----:B------:R-:W-:-:S05]  /*2a060*/  IADD3 R224, P3, PT, R148, R134, RZ ;  /* 0x0000008694e07210 */ /* 0x000fca0007f7e0ff */
[--C-:B------:R-:W-:Y:S01]  /*2a070*/  IMAD.X R225, R149, 0x1, R135.reuse, P3 ;  /* 0x0000000195e17824 */ /* 0x100fe200018e0687 */
[-C--:B------:R-:W-:Y:S01]  /*2a080*/  IADD3 R222, P3, PT, R156, R134.reuse, RZ ;  /* 0x000000869cde7210 */ /* 0x080fe20007f7e0ff */
[----:B------:R-:W4:Y:S04]  /*2a090*/  LDL.LU.64 R148, [R1+0xf78] ;  /* 0x000f780001947983 */ /* 0x000f280000300a00 */
[--C-:B------:R-:W-:Y:S01]  /*2a0a0*/  IMAD.X R223, R157, 0x1, R135.reuse, P3 ;  /* 0x000000019ddf7824 */ /* 0x100fe200018e0687 */
[-C--:B------:R-:W-:Y:S01]  /*2a0b0*/  IADD3 R156, P3, PT, R146, R134.reuse, RZ ;  /* 0x00000086929c7210 */ /* 0x080fe20007f7e0ff */
[----:B------:R-:W-:Y:S04]  /*2a0c0*/  STL.64 [R1+0x650], R224 ;  /* 0x000650e001007387 */ /* 0x000fe80000100a00 */
[----:B------:R-:W-:Y:S01]  /*2a0d0*/  IMAD.X R157, R147, 0x1, R135, P3 ;  /* 0x00000001939d7824 */ /* 0x000fe200018e0687 */
[----:B------:R-:W-:Y:S04]  /*2a0e0*/  STL.64 [R1+0x6c8], R222 ;  /* 0x0006c8de01007387 */ /* 0x000fe80000100a00 */
[----:B------:R-:W4:Y:S01]  /*2a0f0*/  LDL.LU.64 R146, [R1+0xf70] ;  /* 0x000f700001927983 */ /* 0x000f220000300a00 */
[----:B------:R-:W-:-:S03]  /*2a100*/  IADD3 R226, P3, PT, R228, R134, RZ ;  /* 0x00000086e4e27210 */ /* 0x000fc60007f7e0ff */
[----:B------:R2:W-:Y:S04]  /*2a110*/  LDGSTS.E [R143+0x41400], desc[UR22][R224.64], P2 ;  /* 0x41400000e08f7fae */ /* 0x0005e800091a1016 */
[----:B------:R3:W-:Y:S04]  /*2a120*/  LDGSTS.E [R143+0x41800], desc[UR22][R222.64], P2 ;  /* 0x41800000de8f7fae */ /* 0x0007e800091a1016 */
[----:B------:R1:W-:Y:S04]  /*2a130*/  STL.64 [R1+0x770], R156 ;  /* 0x0007709c01007387 */ /* 0x0003e80000100a00 */
[----:B------:R-:W-:Y:S01]  /*2a140*/  LDGSTS.E [R143+0x41c00], desc[UR22][R156.64], P2 ;  /* 0x41c000009c8f7fae */ /* 0x000fe200091a1016 */
[----:B------:R-:W-:-:S05]  /*2a150*/  IADD3.X R227, PT, PT, R229, R135, RZ, P3, !PT ;  /* 0x00000087e5e37210 */ /* 0x000fca0001ffe4ff */
[----:B------:R4:W-:Y:S04]  /*2a160*/  LDGSTS.E [R143+0x42000], desc[UR22][R226.64], P2 ;  /* 0x42000000e28f7fae */ /* 0x0009e800091a1016 */
[----:B-1----:R-:W4:Y:S01]  /*2a170*/  LDL.LU.64 R156, [R1+0xf68] ;  /* 0x000f6800019c7983 */ /* 0x002f220000300a00 */
[----:B--2---:R-:W-:-:S05]  /*2a180*/  IADD3 R224, P3, PT, R152, R134, RZ ;  /* 0x0000008698e07210 */ /* 0x004fca0007f7e0ff */
[----:B------:R-:W-:Y:S02]  /*2a190*/  IMAD.X R225, R153, 0x1, R135, P3 ;  /* 0x0000000199e17824 */ /* 0x000fe400018e0687 */
[----:B------:R-:W2:Y:S04]  /*2a1a0*/  LDL.LU.64 R152, [R1+0xf60] ;  /* 0x000f600001987983 */ /* 0x000ea80000300a00 */
[----:B------:R-:W-:Y:S04]  /*2a1b0*/  STL.64 [R1+0x7e0], R226 ;  /* 0x0007e0e201007387 */ /* 0x000fe80000100a00 */
[----:B------:R1:W-:Y:S04]  /*2a1c0*/  STL.64 [R1+0x830], R224 ;  /* 0x000830e001007387 */ /* 0x0003e80000100a00 */
[----:B------:R-:W-:Y:S01]  /*2a1d0*/  LDGSTS.E [R143+0x42400], desc[UR22][R224.64], P2 ;  /* 0x42400000e08f7fae */ /* 0x000fe200091a1016 */
[----:B---3--:R-:W-:-:S05]  /*2a1e0*/  IADD3 R222, P3, PT, R150, R134, RZ ;  /* 0x0000008696de7210 */ /* 0x008fca0007f7e0ff */
[----:B------:R-:W-:Y:S02]  /*2a1f0*/  IMAD.X R223, R151, 0x1, R135, P3 ;  /* 0x0000000197df7824 */ /* 0x000fe400018e0687 */
[----:B------:R-:W3:Y:S04]  /*2a200*/  LDL.LU.64 R150, [R1+0xf58] ;  /* 0x000f580001967983 */ /* 0x000ee80000300a00 */
[----:B------:R4:W-:Y:S04]  /*2a210*/  STL.64 [R1+0x860], R222 ;  /* 0x000860de01007387 */ /* 0x0009e80000100a00 */
[----:B-1----:R-:W3:Y:S01]  /*2a220*/  LDL.LU.64 R224, [R1+0xf50] ;  /* 0x000f500001e07983 */ /* 0x002ee20000300a00 */
[----:B----4-:R-:W-:-:S03]  /*2a230*/  IADD3 R226, P3, PT, R220, R134, RZ ;  /* 0x00000086dce27210 */ /* 0x010fc60007f7e0ff */
[----:B------:R1:W-:Y:S02]  /*2a240*/  LDGSTS.E [R143+0x42800], desc[UR22][R222.64], P2 ;  /* 0x42800000de8f7fae */ /* 0x0003e400091a1016 */
[----:B------:R-:W-:-:S05]  /*2a250*/  IMAD.X R227, R221, 0x1, R135, P3 ;  /* 0x00000001dde37824 */ /* 0x000fca00018e0687 */
[----:B------:R-:W-:Y:S01]  /*2a260*/  LDGSTS.E [R143+0x42c00], desc[UR22][R226.64], P2 ;  /* 0x42c00000e28f7fae */ /* 0x000fe200091a1016 */
[----:B-1----:R-:W-:-:S05]  /*2a270*/  IADD3 R222, P3, PT, R144, R134, RZ ;  /* 0x0000008690de7210 */ /* 0x002fca0007f7e0ff */
[----:B------:R-:W-:Y:S02]  /*2a280*/  IMAD.X R223, R145, 0x1, R135, P3 ;  /* 0x0000000191df7824 */ /* 0x000fe400018e0687 */
[----:B------:R-:W4:Y:S04]  /*2a290*/  LDL.LU.64 R144, [R1+0xb68] ;  /* 0x000b680001907983 */ /* 0x000f280000300a00 */
[----:B------:R1:W-:Y:S04]  /*2a2a0*/  STL.64 [R1+0x8b0], R226 ;  /* 0x0008b0e201007387 */ /* 0x0003e80000100a00 */
[----:B------:R1:W-:Y:S04]  /*2a2b0*/  STL.64 [R1+0x8e8], R222 ;  /* 0x0008e8de01007387 */ /* 0x0003e80000100a00 */
[----:B------:R1:W-:Y:S01]  /*2a2c0*/  LDGSTS.E [R143+0x43000], desc[UR22][R222.64], P2 ;  /* 0x43000000de8f7fae */ /* 0x0003e200091a1016 */
[----:B------:R-:W-:-:S05]  /*2a2d0*/  IADD3 R220, P3, PT, R154, R134, RZ ;  /* 0x000000869adc7210 */ /* 0x000fca0007f7e0ff */
[----:B------:R-:W-:Y:S02]  /*2a2e0*/  IMAD.X R221, R155, 0x1, R135, P3 ;  /* 0x000000019bdd7824 */ /* 0x000fe400018e0687 */
[----:B------:R-:W4:Y:S04]  /*2a2f0*/  LDL.LU.64 R154, [R1+0xb60] ;  /* 0x000b6000019a7983 */ /* 0x000f280000300a00 */
[----:B------:R1:W-:Y:S04]  /*2a300*/  STL.64 [R1+0x938], R220 ;  /* 0x000938dc01007387 */ /* 0x0003e80000100a00 */
[----:B-1----:R-:W4:Y:S01]  /*2a310*/  LDL.LU.64 R226, [R1+0xb58] ;  /* 0x000b580001e27983 */ /* 0x002f220000300a00 */
[----:B------:R-:W-:-:S03]  /*2a320*/  IADD3 R222, P3, PT, R148, R134, RZ ;  /* 0x0000008694de7210 */ /* 0x000fc60007f7e0ff */
[----:B------:R-:W-:Y:S01]  /*2a330*/  LDGSTS.E [R143+0x43400], desc[UR22][R220.64], P2 ;  /* 0x43400000dc8f7fae */ /* 0x000fe200091a1016 */
[----:B------:R-:W-:Y:S02]  /*2a340*/  IADD3.X R223, PT, PT, R149, R135, RZ, P3, !PT ;  /* 0x0000008795df7210 */ /* 0x000fe40001ffe4ff */
[----:B------:R-:W-:-:S03]  /*2a350*/  IADD3 R148, P3, PT, R146, R134, RZ ;  /* 0x0000008692947210 */ /* 0x000fc60007f7e0ff */
[----:B------:R-:W-:Y:S02]  /*2a360*/  LDGSTS.E [R143+0x43800], desc[UR22][R222.64], P2 ;  /* 0x43800000de8f7fae */ /* 0x000fe400091a1016 */
[----:B------:R-:W-:Y:S02]  /*2a370*/  IMAD.X R149, R147, 0x1, R135, P3 ;  /* 0x0000000193957824 */ /* 0x000fe400018e0687 */
[----:B------:R-:W4:Y:S04]  /*2a380*/  LDL.LU.64 R220, [R1+0xb50] ;  /* 0x000b500001dc7983 */ /* 0x000f280000300a00 */
[----:B------:R-:W-:Y:S04]  /*2a390*/  STL.64 [R1+0xb70], R222 ;  /* 0x000b70de01007387 */ /* 0x000fe80000100a00 */
[----:B------:R-:W-:Y:S04]  /*2a3a0*/  STL.64 [R1+0xb78], R148 ;  /* 0x000b789401007387 */ /* 0x000fe80000100a00 */
[----:B------:R-:W-:Y:S01]  /*2a3b0*/  LDGSTS.E [R143+0x43c00], desc[UR22][R148.64], P2 ;  /* 0x43c00000948f7fae */ /* 0x000fe200091a1016 */
[----:B------:R-:W-:-:S05]  /*2a3c0*/  IADD3 R146, P3, PT, R156, R134, RZ ;  /* 0x000000869c927210 */ /* 0x000fca0007f7e0ff */
[----:B------:R-:W-:Y:S02]  /*2a3d0*/  IMAD.X R147, R157, 0x1, R135, P3 ;  /* 0x000000019d937824 */ /* 0x000fe400018e0687 */
[----:B------:R-:W4:Y:S04]  /*2a3e0*/  LDL.LU.64 R156, [R1+0xb48] ;  /* 0x000b4800019c7983 */ /* 0x000f280000300a00 */
[----:B------:R2:W-:Y:S04]  /*2a3f0*/  STL.64 [R1+0xb80], R146 ;  /* 0x000b809201007387 */ /* 0x0005e80000100a00 */
[----:B------:R2:W-:Y:S04]  /*2a400*/  LDGSTS.E [R143+0x44000], desc[UR22][R146.64], P2 ;  /* 0x44000000928f7fae */ /* 0x0005e800091a1016 */
[----:B------:R-:W4:Y:S01]  /*2a410*/  LDL.LU.64 R228, [R1+0xb40] ;  /* 0x000b400001e47983 */ /* 0x000f220000300a00 */
[----:B--2---:R-:W-:-:S05]  /*2a420*/  IADD3 R146, P3, PT, R152, R134, RZ ;  /* 0x0000008698927210 */ /* 0x004fca0007f7e0ff */
[----:B------:R-:W-:-:S05]  /*2a430*/  IMAD.X R147, R153, 0x1, R135, P3 ;  /* 0x0000000199937824 */ /* 0x000fca00018e0687 */
[----:B------:R-:W-:Y:S01]  /*2a440*/  LDGSTS.E [R143+0x44400], desc[UR22][R146.64], P2 ;  /* 0x44400000928f7fae */ /* 0x000fe200091a1016 */
[----:B---3--:R-:W-:-:S05]  /*2a450*/  IADD3 R152, P3, PT, R150, R134, RZ ;  /* 0x0000008696987210 */ /* 0x008fca0007f7e0ff */
[----:B------:R-:W-:Y:S02]  /*2a460*/  IMAD.X R153, R151, 0x1, R135, P3 ;  /* 0x0000000197997824 */ /* 0x000fe400018e0687 */
[----:B------:R-:W2:Y:S01]  /*2a470*/  LDL.LU.64 R150, [R1+0xb38] ;  /* 0x000b380001967983 */ /* 0x000ea20000300a00 */
[----:B------:R-:W-:-:S03]  /*2a480*/  IADD3 R148, P3, PT, R224, R134, RZ ;  /* 0x00000086e0947210 */ /* 0x000fc60007f7e0ff */
[----:B------:R1:W-:Y:S02]  /*2a490*/  STL.64 [R1+0xb88], R146 ;  /* 0x000b889201007387 */ /* 0x0003e40000100a00 */
[----:B------:R-:W-:Y:S02]  /*2a4a0*/  IMAD.X R149, R225, 0x1, R135, P3 ;  /* 0x00000001e1957824 */ /* 0x000fe400018e0687 */
[----:B------:R-:W-:Y:S04]  /*2a4b0*/  STL.64 [R1+0xb90], R152 ;  /* 0x000b909801007387 */ /* 0x000fe80000100a00 */
[----:B------:R4:W-:Y:S04]  /*2a4c0*/  LDGSTS.E [R143+0x44800], desc[UR22][R152.64], P2 ;  /* 0x44800000988f7fae */ /* 0x0009e800091a1016 */
[----:B-1----:R-:W3:Y:S04]  /*2a4d0*/  LDL.LU.64 R146, [R1+0xb30] ;  /* 0x000b300001927983 */ /* 0x002ee80000300a00 */
[----:B------:R1:W-:Y:S04]  /*2a4e0*/  STL.64 [R1+0xb98], R148 ;  /* 0x000b989401007387 */ /* 0x0003e80000100a00 */
[----:B------:R-:W-:Y:S04]  /*2a4f0*/  LDGSTS.E [R143+0x44c00], desc[UR22][R148.64], P2 ;  /* 0x44c00000948f7fae */ /* 0x000fe800091a1016 */
[----:B-1----:R-:W3:Y:S01]  /*2a500*/  LDL.LU.64 R148, [R1+0xb28] ;  /* 0x000b280001947983 */ /* 0x002ee20000300a00 */
[----:B----4-:R-:W-:-:S04]  /*2a510*/  IADD3 R152, P3, PT, R144, R134, RZ ;  /* 0x0000008690987210 */ /* 0x010fc80007f7e0ff */
[----:B------:R-:W-:Y:S02]  /*2a520*/  IADD3.X R153, PT, PT, R145, R135, RZ, P3, !PT ;  /* 0x0000008791997210 */ /* 0x000fe40001ffe4ff */
[----:B------:R-:W-:-:S03]  /*2a530*/  IADD3 R222, P3, PT, R154, R134, RZ ;  /* 0x000000869ade7210 */ /* 0x000fc60007f7e0ff */
[----:B------:R-:W-:Y:S02]  /*2a540*/  LDGSTS.E [R143+0x45000], desc[UR22][R152.64], P2 ;  /* 0x45000000988f7fae */ /* 0x000fe400091a1016 */
[----:B------:R-:W-:Y:S02]  /*2a550*/  IMAD.X R223, R155, 0x1, R135, P3 ;  /* 0x000000019bdf7824 */ /* 0x000fe400018e0687 */
[----:B------:R-:W4:Y:S01]  /*2a560*/  LDL.LU.64 R154, [R1+0xb20] ;  /* 0x000b2000019a7983 */ /* 0x000f220000300a00 */
[----:B------:R-:W-:-:S03]  /*2a570*/  IADD3 R144, P3, PT, R226, R134, RZ ;  /* 0x00000086e2907210 */ /* 0x000fc60007f7e0ff */
[----:B------:R1:W-:Y:S02]  /*2a580*/  STL.64 [R1+0xb68], R152 ;  /* 0x000b689801007387 */ /* 0x0003e40000100a00 */
[----:B------:R-:W-:Y:S02]  /*2a590*/  IMAD.X R145, R227, 0x1, R135, P3 ;  /* 0x00000001e3917824 */ /* 0x000fe400018e0687 */
[----:B------:R-:W-:Y:S04]  /*2a5a0*/  STL.64 [R1+0xbb8], R222 ;  /* 0x000bb8de01007387 */ /* 0x000fe80000100a00 */
[----:B------:R1:W-:Y:S04]  /*2a5b0*/  LDGSTS.E [R143+0x45400], desc[UR22][R222.64], P2 ;  /* 0x45400000de8f7fae */ /* 0x0003e800091a1016 */
[----:B-1----:R-:W4:Y:S04]  /*2a5c0*/  LDL.LU.64 R152, [R1+0xb18] ;  /* 0x000b180001987983 */ /* 0x002f280000300a00 */
[----:B------:R1:W-:Y:S04]  /*2a5d0*/  STL.64 [R1+0xbe0], R144 ;  /* 0x000be09001007387 */ /* 0x0003e80000100a00 */
[----:B------:R-:W-:Y:S04]  /*2a5e0*/  LDGSTS.E [R143+0x45800], desc[UR22][R144.64], P2 ;  /* 0x45800000908f7fae */ /* 0x000fe800091a1016 */
[----:B-1----:R-:W4:Y:S01]  /*2a5f0*/  LDL.LU.64 R144, [R1+0xb10] ;  /* 0x000b100001907983 */ /* 0x002f220000300a00 */
[----:B------:R-:W-:-:S05]  /*2a600*/  IADD3 R224, P3, PT, R220, R134, RZ ;  /* 0x00000086dce07210 */ /* 0x000fca0007f7e0ff */
[----:B------:R-:W-:Y:S01]  /*2a610*/  IMAD.X R225, R221, 0x1, R135, P3 ;  /* 0x00000001dde17824 */ /* 0x000fe200018e0687 */
[----:B------:R-:W-:-:S04]  /*2a620*/  IADD3 R222, P3, PT, R156, R134, RZ ;  /* 0x000000869cde7210 */ /* 0x000fc80007f7e0ff */
[----:B------:R2:W-:Y:S01]  /*2a630*/  LDGSTS.E [R143+0x45c00], desc[UR22][R224.64], P2 ;  /* 0x45c00000e08f7fae */ /* 0x0005e200091a1016 */
[----:B------:R-:W-:-:S03]  /*2a640*/  IMAD.X R223, R157, 0x1, R135, P3 ;  /* 0x000000019ddf7824 */ /* 0x000fc600018e0687 */
[----:B------:R-:W4:Y:S04]  /*2a650*/  LDL.LU.64 R156, [R1+0xb08] ;  /* 0x000b0800019c7983 */ /* 0x000f280000300a00 */
[----:B------:R-:W-:Y:S01]  /*2a660*/  STL.64 [R1+0xc08], R224 ;  /* 0x000c08e001007387 */ /* 0x000fe20000100a00 */
[----:B------:R-:W-:-:S03]  /*2a670*/  IADD3 R220, P3, PT, R228, R134, RZ ;  /* 0x00000086e4dc7210 */ /* 0x000fc60007f7e0ff */
[----:B------:R-:W-:Y:S04]  /*2a680*/  STL.64 [R1+0xc28], R222 ;  /* 0x000c28de01007387 */ /* 0x000fe80000100a00 */
[----:B------:R-:W4:Y:S01]  /*2a690*/  LDL.LU.64 R226, [R1+0xb00] ;  /* 0x000b000001e27983 */ /* 0x000f220000300a00 */
[----:B------:R-:W-:-:S03]  /*2a6a0*/  IMAD.X R221, R229, 0x1, R135, P3 ;  /* 0x00000001e5dd7824 */ /* 0x000fc600018e0687 */
[----:B------:R3:W-:Y:S04]  /*2a6b0*/  LDGSTS.E [R143+0x46000], desc[UR22][R222.64], P2 ;  /* 0x46000000de8f7fae */ /* 0x0007e800091a1016 */
[----:B------:R1:W-:Y:S04]  /*2a6c0*/  STL.64 [R1+0xc48], R220 ;  /* 0x000c48dc01007387 */ /* 0x0003e80000100a00 */
[----:B------:R-:W-:Y:S04]  /*2a6d0*/  LDGSTS.E [R143+0x46400], desc[UR22][R220.64], P2 ;  /* 0x46400000dc8f7fae */ /* 0x000fe800091a1016 */
[----:B-1----:R-:W4:Y:S01]  /*2a6e0*/  LDL.LU.64 R220, [R1+0xaf8] ;  /* 0x000af80001dc7983 */ /* 0x002f220000300a00 */
[----:B--2---:R-:W-:-:S04]  /*2a6f0*/  IADD3 R224, P3, PT, R150, R134, RZ ;  /* 0x0000008696e07210 */ /* 0x004fc80007f7e0ff */
[----:B------:R-:W-:Y:S02]  /*2a700*/  IADD3.X R225, PT, PT, R151, R135, RZ, P3, !PT ;  /* 0x0000008797e17210 */ /* 0x000fe40001ffe4ff */
[----:B------:R-:W2:Y:S01]  /*2a710*/  LDL.LU.64 R150, [R1+0xaf0] ;  /* 0x000af00001967983 */ /* 0x000ea20000300a00 */
[----:B---3--:R-:W-:-:S03]  /*2a720*/  IADD3 R222, P3, PT, R146, R134, RZ ;  /* 0x0000008692de7210 */ /* 0x008fc60007f7e0ff */
[----:B------:R4:W-:Y:S02]  /*2a730*/  LDGSTS.E [R143+0x46800], desc[UR22][R224.64], P2 ;  /* 0x46800000e08f7fae */ /* 0x0009e400091a1016 */
[----:B------:R-:W-:Y:S02]  /*2a740*/  IMAD.X R223, R147, 0x1, R135, P3 ;  /* 0x0000000193df7824 */ /* 0x000fe400018e0687 */
[----:B------:R4:W-:Y:S04]  /*2a750*/  STL.64 [R1+0xc60], R224 ;  /* 0x000c60e001007387 */ /* 0x0009e80000100a00 */
[----:B------:R1:W-:Y:S01]  /*2a760*/  LDGSTS.E [R143+0x46c00], desc[UR22][R222.64], P2 ;  /* 0x46c00000de8f7fae */ /* 0x0003e200091a1016 */
[----:B------:R-:W-:-:S05]  /*2a770*/  IADD3 R146, P3, PT, R148, R134, RZ ;  /* 0x0000008694927210 */ /* 0x000fca0007f7e0ff */
[----:B------:R-:W-:Y:S02]  /*2a780*/  IMAD.X R147, R149, 0x1, R135, P3 ;  /* 0x0000000195937824 */ /* 0x000fe400018e0687 */
[----:B------:R-:W3:Y:S01]  /*2a790*/  LDL.LU.64 R148, [R1+0xae8] ;  /* 0x000ae80001947983 */ /* 0x000ee20000300a00 */
[----:B----4-:R-:W-:-:S03]  /*2a7a0*/  IADD3 R224, P3, PT, R154, R134, RZ ;  /* 0x000000869ae07210 */ /* 0x010fc60007f7e0ff */
[----:B------:R1:W-:Y:S02]  /*2a7b0*/  STL.64 [R1+0xc78], R222 ;  /* 0x000c78de01007387 */ /* 0x0003e40000100a00 */
[----:B------:R-:W-:Y:S02]  /*2a7c0*/  IMAD.X R225, R155, 0x1, R135, P3 ;  /* 0x000000019be17824 */ /* 0x000fe400018e0687 */
[----:B------:R4:W-:Y:S04]  /*2a7d0*/  STL.64 [R1+0xc88], R146 ;  /* 0x000c889201007387 */ /* 0x0009e80000100a00 */
[----:B------:R-:W-:Y:S04]  /*2a7e0*/  LDGSTS.E [R143+0x47000], desc[UR22][R146.64], P2 ;  /* 0x47000000928f7fae */ /* 0x000fe800091a1016 */
[----:B------:R-:W-:Y:S01]  /*2a7f0*/  LDGSTS.E [R143+0x47400], desc[UR22][R224.64], P2 ;  /* 0x47400000e08f7fae */ /* 0x000fe200091a1016 */
[----:B-1----:R-:W-:-:S03]  /*2a800*/  IADD3 R222, P3, PT, R152, R134, RZ ;  /* 0x0000008698de7210 */ /* 0x002fc60007f7e0ff */
[----:B----4-:R-:W4:Y:S02]  /*2a810*/  LDL.LU.64 R146, [R1+0xae0] ;  /* 0x000ae00001927983 */ /* 0x010f240000300a00 */
[----:B------:R-:W-:Y:S02]  /*2a820*/  IMAD.X R223, R153, 0x1, R135, P3 ;  /* 0x0000000199df7824 */ /* 0x000fe400018e0687 */
[----:B------:R-:W4:Y:S04]  /*2a830*/  LDL.LU.64 R154, [R1+0xad8] ;  /* 0x000ad800019a7983 */ /* 0x000f280000300a00 */
[----:B------:R-:W-:Y:S04]  /*2a840*/  STL.64 [R1+0xc98], R224 ;  /* 0x000c98e001007387 */ /* 0x000fe80000100a00 */
[----:B------:R1:W-:Y:S01]  /*2a850*/  LDGSTS.E [R143+0x47800], desc[UR22][R222.64], P2 ;  /* 0x47800000de8f7fae */ /* 0x0003e200091a1016 */
[----:B------:R-:W-:-:S05]  /*2a860*/  IADD3 R152, P3, PT, R144, R134, RZ ;  /* 0x0000008690987210 */ /* 0x000fca0007f7e0ff */
[----:B------:R-:W-:Y:S02]  /*2a870*/  IMAD.X R153, R145, 0x1, R135, P3 ;  /* 0x0000000191997824 */ /* 0x000fe400018e0687 */
[----:B------:R-:W4:Y:S04]  /*2a880*/  LDL.LU.64 R144, [R1+0xad0] ;  /* 0x000ad00001907983 */ /* 0x000f280000300a00 */
[----:B------:R1:W-:Y:S04]  /*2a890*/  STL.64 [R1+0xca0], R222 ;  /* 0x000ca0de01007387 */ /* 0x0003e80000100a00 */
[----:B------:R1:W-:Y:S04]  /*2a8a0*/  STL.64 [R1+0xca8], R152 ;  /* 0x000ca89801007387 */ /* 0x0003e80000100a00 */
[----:B------:R-:W4:Y:S01]  /*2a8b0*/  LDL.LU.64 R228, [R1+0xac8] ;  /* 0x000ac80001e47983 */ /* 0x000f220000300a00 */
[----:B-1----:R-:W-:-:S03]  /*2a8c0*/  IADD3 R222, P3, PT, R156, R134, RZ ;  /* 0x000000869cde7210 */ /* 0x002fc60007f7e0ff */
[----:B------:R-:W-:Y:S01]  /*2a8d0*/  LDGSTS.E [R143+0x47c00], desc[UR22][R152.64], P2 ;  /* 0x47c00000988f7fae */ /* 0x000fe200091a1016 */
[----:B------:R-:W-:Y:S02]  /*2a8e0*/  IADD3.X R223, PT, PT, R157, R135, RZ, P3, !PT ;  /* 0x000000879ddf7210 */ /* 0x000fe40001ffe4ff */
[----:B------:R-:W-:-:S03]  /*2a8f0*/  IADD3 R156, P3, PT, R226, R134, RZ ;  /* 0x00000086e29c7210 */ /* 0x000fc60007f7e0ff */
[----:B------:R2:W-:Y:S02]  /*2a900*/  LDGSTS.E [R136+0x40080], desc[UR22][R222.64], P2 ;  /* 0x40080000de887fae */ /* 0x0005e400091a1016 */
[----:B------:R-:W-:Y:S02]  /*2a910*/  IMAD.X R157, R227, 0x1, R135, P3 ;  /* 0x00000001e39d7824 */ /* 0x000fe400018e0687 */
[----:B------:R-:W4:Y:S04]  /*2a920*/  LDL.LU.64 R152, [R1+0xac0] ;  /* 0x000ac00001987983 */ /* 0x000f280000300a00 */
[----:B------:R-:W-:Y:S04]  /*2a930*/  STL.64 [R1+0x4b8], R222 ;  /* 0x0004b8de01007387 */ /* 0x000fe80000100a00 */
[----:B------:R1:W-:Y:S04]  /*2a940*/  STL.64 [R1+0x500], R156 ;  /* 0x0005009c01007387 */ /* 0x0003e80000100a00 */
[----:B------:R-:W-:Y:S01]  /*2a950*/  LDGSTS.E [R136+0x40480], desc[UR22][R156.64], P2 ;  /* 0x404800009c887fae */ /* 0x000fe200091a1016 */
[----:B------:R-:W-:-:S03]  /*2a960*/  IADD3 R224, P3, PT, R220, R134, RZ ;  /* 0x00000086dce07210 */ /* 0x000fc60007f7e0ff */
[----:B-1----:R-:W4:Y:S02]  /*2a970*/  LDL.LU.64 R156, [R1+0xab8] ;  /* 0x000ab800019c7983 */ /* 0x002f240000300a00 */
[----:B------:R-:W-:Y:S02]  /*2a980*/  IMAD.X R225, R221, 0x1, R135, P3 ;  /* 0x00000001dde17824 */ /* 0x000fe400018e0687 */
[----:B------:R-:W4:Y:S04]  /*2a990*/  LDL.LU.64 R220, [R1+0xab0] ;  /* 0x000ab00001dc7983 */ /* 0x000f280000300a00 */
[----:B------:R-:W-:Y:S04]  /*2a9a0*/  STL.64 [R1+0x548], R224 ;  /* 0x000548e001007387 */ /* 0x000fe80000100a00 */
[----:B------:R4:W-:Y:S01]  /*2a9b0*/  LDGSTS.E [R136+0x40880], desc[UR22][R224.64], P2 ;  /* 0x40880000e0887fae */ /* 0x0009e200091a1016 */
[----:B--2---:R-:W-:-:S05]  /*2a9c0*/  IADD3 R222, P3, PT, R150, R134, RZ ;  /* 0x0000008696de7210 */ /* 0x004fca0007f7e0ff */
[----:B------:R-:W-:-:S05]  /*2a9d0*/  IMAD.X R223, R151, 0x1, R135, P3 ;  /* 0x0000000197df7824 */ /* 0x000fca00018e0687 */
[----:B------:R-:W-:Y:S04]  /*2a9e0*/  STL.64 [R1+0x598], R222 ;  /* 0x000598de01007387 */ /* 0x000fe80000100a00 */
[----:B------:R1:W-:Y:S01]  /*2a9f0*/  LDGSTS.E [R136+0x40c80], desc[UR22][R222.64], P2 ;  /* 0x40c80000de887fae */ /* 0x0003e200091a1016 */
[----:B---3--:R-:W-:-:S05]  /*2aa00*/  IADD3 R150, P3, PT, R148, R134, RZ ;  /* 0x0000008694967210 */ /* 0x008fca0007f7e0ff */
[----:B------:R-:W-:Y:S02]  /*2aa10*/  IMAD.X R151, R149, 0x1, R135, P3 ;  /* 0x0000000195977824 */ /* 0x000fe400018e0687 */
[----:B------:R-:W2:Y:S04]  /*2aa20*/  LDL.LU.64 R148, [R1+0xaa8] ;  /* 0x000aa80001947983 */ /* 0x000ea80000300a00 */
[----:B------:R3:W-:Y:S04]  /*2aa30*/  STL.64 [R1+0x5f0], R150 ;  /* 0x0005f09601007387 */ /* 0x0007e80000100a00 */
[----:B------:R-:W-:Y:S04]  /*2aa40*/  LDGSTS.E [R136+0x41080], desc[UR22][R150.64], P2 ;  /* 0x4108000096887fae */ /* 0x000fe800091a1016 */
[----:B---3--:R-:W3:Y:S01]  /*2aa50*/  LDL.LU.64 R150, [R1+0xaa0] ;  /* 0x000aa00001967983 */ /* 0x008ee20000300a00 */
[----:B----4-:R-:W-:-:S05]  /*2aa60*/  IADD3 R224, P3, PT, R146, R134, RZ ;  /* 0x0000008692e07210 */ /* 0x010fca0007f7e0ff */
[----:B------:R-:W-:Y:S01]  /*2aa70*/  IMAD.X R225, R147, 0x1, R135, P3 ;  /* 0x0000000193e17824 */ /* 0x000fe200018e0687 */
[-C--:B-1----:R-:W-:Y:S01]  /*2aa80*/  IADD3 R222, P3, PT, R154, R134.reuse, RZ ;  /* 0x000000869ade7210 */ /* 0x082fe20007f7e0ff */
[----:B------:R-:W4:Y:S03]  /*2aa90*/  LDL.LU.64 R146, [R1+0xa98] ;  /* 0x000a980001927983 */ /* 0x000f260000300a00 */
[----:B------:R-:W-:Y:S01]  /*2aaa0*/  IADD3.X R223, PT, PT, R155, R135, RZ, P3, !PT ;  /* 0x000000879bdf7210 */ /* 0x000fe20001ffe4ff */
[----:B------:R-:W-:Y:S04]  /*2aab0*/  STL.64 [R1+0x658], R224 ;  /* 0x000658e001007387 */ /* 0x000fe80000100a00 */
[----:B------:R-:W-:Y:S04]  /*2aac0*/  STL.64 [R1+0x710], R222 ;  /* 0x000710de01007387 */ /* 0x000fe80000100a00 */
[----:B------:R1:W-:Y:S01]  /*2aad0*/  LDGSTS.E [R136+0x41480], desc[UR22][R224.64], P2 ;  /* 0x41480000e0887fae */ /* 0x0003e200091a1016 */
[----:B------:R-:W-:-:S03]  /*2aae0*/  IADD3 R154, P3, PT, R144, R134, RZ ;  /* 0x00000086909a7210 */ /* 0x000fc60007f7e0ff */
[----:B------:R1:W-:Y:S02]  /*2aaf0*/  LDGSTS.E [R136+0x41880], desc[UR22][R222.64], P2 ;  /* 0x41880000de887fae */ /* 0x0003e400091a1016 */
[----:B------:R-:W-:Y:S02]  /*2ab00*/  IMAD.X R155, R145, 0x1, R135, P3 ;  /* 0x00000001919b7824 */ /* 0x000fe400018e0687 */
[----:B------:R-:W4:Y:S04]  /*2ab10*/  LDL.LU.64 R144, [R1+0xa90] ;  /* 0x000a900001907983 */ /* 0x000f280000300a00 */
        /* <DEDUP_REMOVED lines=9> */
[----:B------:R1:W-:Y:S01]  /*2abb0*/  STL.64 [R1+0x7b0], R226 ;  /* 0x0007b0e201007387 */ /* 0x0003e20000100a00 */
[----:B------:R-:W-:-:S03]  /*2abc0*/  IADD3 R222, P3, PT, R156, R134, RZ ;  /* 0x000000869cde7210 */ /* 0x000fc60007f7e0ff */
[----:B------:R1:W-:Y:S02]  /*2abd0*/  STL.64 [R1+0x7d8], R224 ;  /* 0x0007d8e001007387 */ /* 0x0003e40000100a00 */
[----:B------:R-:W-:Y:S02]  /*2abe0*/  IMAD.X R223, R157, 0x1, R135, P3 ;  /* 0x000000019ddf7824 */ /* 0x000fe400018e0687 */
[----:B------:R-:W-:Y:S04]  /*2abf0*/  LDGSTS.E [R136+0x42480], desc[UR22][R224.64], P2 ;  /* 0x42480000e0887fae */ /* 0x000fe800091a1016 */
[----:B------:R-:W4:Y:S01]  /*2ac00*/  LDL.LU.64 R156, [R1+0xa78] ;  /* 0x000a7800019c7983 */ /* 0x000f220000300a00 */
[----:B-1----:R-:W-:-:S03]  /*2ac10*/  IADD3 R226, P3, PT, R220, R134, RZ ;  /* 0x00000086dce27210 */ /* 0x002fc60007f7e0ff */
[----:B------:R2:W-:Y:S04]  /*2ac20*/  STL.64 [R1+0x820], R222 ;  /* 0x000820de01007387 */ /* 0x0005e80000100a00 */
[----:B------:R-:W4:Y:S01]  /*2ac30*/  LDL.LU.64 R224, [R1+0xa70] ;  /* 0x000a700001e07983 */ /* 0x000f220000300a00 */
[----:B------:R-:W-:-:S03]  /*2ac40*/  IMAD.X R227, R221, 0x1, R135, P3 ;  /* 0x00000001dde37824 */ /* 0x000fc600018e0687 */
[----:B------:R2:W-:Y:S04]  /*2ac50*/  LDGSTS.E [R136+0x42880], desc[UR22][R222.64], P2 ;  /* 0x42880000de887fae */ /* 0x0005e800091a1016 */
[----:B------:R-:W-:Y:S01]  /*2ac60*/  LDGSTS.E [R136+0x42c80], desc[UR22][R226.64], P2 ;  /* 0x42c80000e2887fae */ /* 0x000fe200091a1016 */
[----:B--2---:R-:W-:-:S04]  /*2ac70*/  IADD3 R222, P3, PT, R148, R134, RZ ;  /* 0x0000008694de7210 */ /* 0x004fc80007f7e0ff */
[----:B------:R-:W-:Y:S02]  /*2ac80*/  IADD3.X R223, PT, PT, R149, R135, RZ, P3, !PT ;  /* 0x0000008795df7210 */ /* 0x000fe40001ffe4ff */
[----:B------:R-:W2:Y:S04]  /*2ac90*/  LDL.LU.64 R148, [R1+0xa68] ;  /* 0x000a680001947983 */ /* 0x000ea80000300a00 */
[----:B------:R1:W-:Y:S04]  /*2aca0*/  STL.64 [R1+0x858], R226 ;  /* 0x000858e201007387 */ /* 0x0003e80000100a00 */
[----:B------:R4:W-:Y:S04]  /*2acb0*/  STL.64 [R1+0x8a0], R222 ;  /* 0x0008a0de01007387 */ /* 0x0009e80000100a00 */
[----:B------:R4:W-:Y:S01]  /*2acc0*/  LDGSTS.E [R136+0x43080], desc[UR22][R222.64], P2 ;  /* 0x43080000de887fae */ /* 0x0009e200091a1016 */
[----:B---3--:R-:W-:-:S05]  /*2acd0*/  IADD3 R220, P3, PT, R150, R134, RZ ;  /* 0x0000008696dc7210 */ /* 0x008fca0007f7e0ff */
[----:B------:R-:W-:Y:S02]  /*2ace0*/  IMAD.X R221, R151, 0x1, R135, P3 ;  /* 0x0000000197dd7824 */ /* 0x000fe400018e0687 */
[----:B------:R-:W3:Y:S04]  /*2acf0*/  LDL.LU.64 R150, [R1+0xa60] ;  /* 0x000a600001967983 */ /* 0x000ee80000300a00 */
[----:B------:R4:W-:Y:S04]  /*2ad00*/  STL.64 [R1+0x8d8], R220 ;  /* 0x0008d8dc01007387 */ /* 0x0009e80000100a00 */
[----:B-1----:R-:W3:Y:S01]  /*2ad10*/  LDL.LU.64 R226, [R1+0xa58] ;  /* 0x000a580001e27983 */ /* 0x002ee20000300a00 */
[----:B----4-:R-:W-:-:S03]  /*2ad20*/  IADD3 R222, P3, PT, R146, R134, RZ ;  /* 0x0000008692de7210 */ /* 0x010fc60007f7e0ff */
[----:B------:R-:W-:Y:S02]  /*2ad30*/  LDGSTS.E [R136+0x43480], desc[UR22][R220.64], P2 ;  /* 0x43480000dc887fae */ /* 0x000fe400091a1016 */
[----:B------:R-:W-:-:S05]  /*2ad40*/  IMAD.X R223, R147, 0x1, R135, P3 ;  /* 0x0000000193df7824 */ /* 0x000fca00018e0687 */
[----:B------:R-:W-:Y:S01]  /*2ad50*/  LDGSTS.E [R136+0x43880], desc[UR22][R222.64], P2 ;  /* 0x43880000de887fae */ /* 0x000fe200091a1016 */
[----:B------:R-:W-:-:S03]  /*2ad60*/  IADD3 R146, P3, PT, R144, R134, RZ ;  /* 0x0000008690927210 */ /* 0x000fc60007f7e0ff */
[----:B------:R-:W4:Y:S02]  /*2ad70*/  LDL.LU.64 R220, [R1+0xa50] ;  /* 0x000a500001dc7983 */ /* 0x000f240000300a00 */
[----:B------:R-:W-:Y:S02]  /*2ad80*/  IMAD.X R147, R145, 0x1, R135, P3 ;  /* 0x0000000191937824 */ /* 0x000fe400018e0687 */
        /* <DEDUP_REMOVED lines=9> */
[----:B-1----:R-:W-:-:S05]  /*2ae20*/  IADD3 R144, P3, PT, R152, R134, RZ ;  /* 0x0000008698907210 */ /* 0x002fca0007f7e0ff */
[----:B------:R-:W-:Y:S01]  /*2ae30*/  IMAD.X R145, R153, 0x1, R135, P3 ;  /* 0x0000000199917824 */ /* 0x000fe200018e0687 */
[----:B------:R-:W-:-:S04]  /*2ae40*/  IADD3 R152, P3, PT, R156, R134, RZ ;  /* 0x000000869c987210 */ /* 0x000fc80007f7e0ff */
[----:B------:R-:W-:Y:S01]  /*2ae50*/  LDGSTS.E [R136+0x44480], desc[UR22][R144.64], P2 ;  /* 0x4448000090887fae */ /* 0x000fe200091a1016 */
[----:B------:R-:W-:-:S03]  /*2ae60*/  IADD3.X R153, PT, PT, R157, R135, RZ, P3, !PT ;  /* 0x000000879d997210 */ /* 0x000fc60001ffe4ff */
[----:B------:R-:W4:Y:S01]  /*2ae70*/  LDL.LU.64 R156, [R1+0xa38] ;  /* 0x000a3800019c7983 */ /* 0x000f220000300a00 */
[----:B------:R-:W-:-:S03]  /*2ae80*/  IADD3 R146, P3, PT, R224, R134, RZ ;  /* 0x00000086e0927210 */ /* 0x000fc60007f7e0ff */
[----:B------:R1:W-:Y:S02]  /*2ae90*/  STL.64 [R1+0xa80], R144 ;  /* 0x000a809001007387 */ /* 0x0003e40000100a00 */
[----:B------:R-:W-:Y:S02]  /*2aea0*/  IMAD.X R147, R225, 0x1, R135, P3 ;  /* 0x00000001e1937824 */ /* 0x000fe400018e0687 */
[----:B------:R1:W-:Y:S04]  /*2aeb0*/  STL.64 [R1+0xa90], R152 ;  /* 0x000a909801007387 */ /* 0x0003e80000100a00 */
[----:B------:R-:W-:Y:S04]  /*2aec0*/  LDGSTS.E [R136+0x44880], desc[UR22][R152.64], P2 ;  /* 0x4488000098887fae */ /* 0x000fe800091a1016 */
[----:B-1----:R-:W4:Y:S04]  /*2aed0*/  LDL.LU.64 R144, [R1+0xa30] ;  /* 0x000a300001907983 */ /* 0x002f280000300a00 */
        /* <DEDUP_REMOVED lines=14> */
[----:B-1----:R-:W2:Y:S04]  /*2afc0*/  LDL.LU.64 R146, [R1+0xa18] ;  /* 0x000a180001927983 */ /* 0x002ea80000300a00 */
[----:B------:R1:W-:Y:S04]  /*2afd0*/  STL.64 [R1+0xb50], R148 ;  /* 0x000b509401007387 */ /* 0x0003e80000100a00 */
[----:B------:R-:W-:Y:S04]  /*2afe0*/  LDGSTS.E [R136+0x45880], desc[UR22][R148.64], P2 ;  /* 0x4588000094887fae */ /* 0x000fe800091a1016 */
[----:B-1----:R-:W2:Y:S01]  /*2aff0*/  LDL.LU.64 R148, [R1+0xa10] ;  /* 0x000a100001947983 */ /* 0x002ea20000300a00 */
[----:B----4-:R-:W-:-:S05]  /*2b000*/  IADD3 R224, P3, PT, R220, R134, RZ ;  /* 0x00000086dce07210 */ /* 0x010fca0007f7e0ff */
[----:B------:R-:W-:Y:S01]  /*2b010*/  IMAD.X R225, R221, 0x1, R135, P3 ;  /* 0x00000001dde17824 */ /* 0x000fe200018e0687 */
[----:B---3--:R-:W-:-:S04]  /*2b020*/  IADD3 R222, P3, PT, R154, R134, RZ ;  /* 0x000000869ade7210 */ /* 0x008fc80007f7e0ff */
[----:B------:R1:W-:Y:S01]  /*2b030*/  LDGSTS.E [R136+0x45c80], desc[UR22][R224.64], P2 ;  /* 0x45c80000e0887fae */ /* 0x0003e200091a1016 */
[----:B------:R-:W-:-:S03]  /*2b040*/  IADD3.X R223, PT, PT, R155, R135, RZ, P3, !PT ;  /* 0x000000879bdf7210 */ /* 0x000fc60001ffe4ff */
[----:B------:R-:W3:Y:S04]  /*2b050*/  LDL.LU.64 R154, [R1+0xa08] ;  /* 0x000a0800019a7983 */ /* 0x000ee80000300a00 */
[----:B------:R1:W-:Y:S04]  /*2b060*/  STL.64 [R1+0xbb0], R224 ;  /* 0x000bb0e001007387 */ /* 0x0003e80000100a00 */
[----:B------:R-:W-:Y:S04]  /*2b070*/  STL.64 [R1+0xbd8], R222 ;  /* 0x000bd8de01007387 */ /* 0x000fe80000100a00 */
[----:B------:R-:W4:Y:S01]  /*2b080*/  LDL.LU.64 R226, [R1+0xa00] ;  /* 0x000a000001e27983 */ /* 0x000f220000300a00 */
[----:B------:R-:W-:-:S03]  /*2b090*/  IADD3 R220, P3, PT, R228, R134, RZ ;  /* 0x00000086e4dc7210 */ /* 0x000fc60007f7e0ff */
[----:B------:R1:W-:Y:S02]  /*2b0a0*/  LDGSTS.E [R136+0x46080], desc[UR22][R222.64], P2 ;  /* 0x46080000de887fae */ /* 0x0003e400091a1016 */
[----:B------:R-:W-:-:S05]  /*2b0b0*/  IMAD.X R221, R229, 0x1, R135, P3 ;  /* 0x00000001e5dd7824 */ /* 0x000fca00018e0687 */
[----:B------:R1:W-:Y:S04]  /*2b0c0*/  STL.64 [R1+0xc00], R220 ;  /* 0x000c00dc01007387 */ /* 0x0003e80000100a00 */
[----:B------:R-:W-:Y:S01]  /*2b0d0*/  LDGSTS.E [R136+0x46480], desc[UR22][R220.64], P2 ;  /* 0x46480000dc887fae */ /* 0x000fe200091a1016 */
[----:B-1----:R-:W-:-:S05]  /*2b0e0*/  IADD3 R224, P3, PT, R156, R134, RZ ;  /* 0x000000869ce07210 */ /* 0x002fca0007f7e0ff */
[----:B------:R-:W-:-:S05]  /*2b0f0*/  IMAD.X R225, R157, 0x1, R135, P3 ;  /* 0x000000019de17824 */ /* 0x000fca00018e0687 */
[----:B------:R2:W-:Y:S04]  /*2b100*/  LDGSTS.E [R136+0x46880], desc[UR22][R224.64], P2 ;  /* 0x46880000e0887fae */ /* 0x0005e800091a1016 */
[----:B------:R-:W4:Y:S01]  /*2b110*/  LDL.LU.64 R220, [R1+0x9f8] ;  /* 0x0009f80001dc7983 */ /* 0x000f220000300a00 */
[----:B------:R-:W-:-:S03]  /*2b120*/  IADD3 R222, P3, PT, R144, R134, RZ ;  /* 0x0000008690de7210 */ /* 0x000fc60007f7e0ff */
[----:B------:R-:W4:Y:S02]  /*2b130*/  LDL.LU.64 R156, [R1+0x9f0] ;  /* 0x0009f000019c7983 */ /* 0x000f240000300a00 */
[----:B------:R-:W-:Y:S02]  /*2b140*/  IMAD.X R223, R145, 0x1, R135, P3 ;  /* 0x0000000191df7824 */ /* 0x000fe400018e0687 */
[----:B------:R-:W-:Y:S04]  /*2b150*/  STL.64 [R1+0xc20], R224 ;  /* 0x000c20e001007387 */ /* 0x000fe80000100a00 */
[----:B------:R1:W-:Y:S01]  /*2b160*/  LDGSTS.E [R136+0x46c80], desc[UR22][R222.64], P2 ;  /* 0x46c80000de887fae */ /* 0x0003e200091a1016 */
[----:B------:R-:W-:-:S05]  /*2b170*/  IADD3 R144, P3, PT, R152, R134, RZ ;  /* 0x0000008698907210 */ /* 0x000fca0007f7e0ff */
[----:B------:R-:W-:Y:S02]  /*2b180*/  IMAD.X R145, R153, 0x1, R135, P3 ;  /* 0x0000000199917824 */ /* 0x000fe400018e0687 */
[----:B------:R-:W4:Y:S04]  /*2b190*/  LDL.LU.64 R152, [R1+0x9e8] ;  /* 0x0009e80001987983 */ /* 0x000f280000300a00 */
[----:B------:R-:W-:Y:S04]  /*2b1a0*/  STL.64 [R1+0xc40], R222 ;  /* 0x000c40de01007387 */ /* 0x000fe80000100a00 */
[----:B------:R1:W-:Y:S04]  /*2b1b0*/  STL.64 [R1+0xc58], R144 ;  /* 0x000c589001007387 */ /* 0x0003e80000100a00 */
[----:B------:R-:W-:Y:S04]  /*2b1c0*/  LDGSTS.E [R136+0x47080], desc[UR22][R144.64], P2 ;  /* 0x4708000090887fae */ /* 0x000fe800091a1016 */
[----:B-1----:R-:W4:Y:S01]  /*2b1d0*/  LDL.LU.64 R144, [R1+0x9e0] ;  /* 0x0009e00001907983 */ /* 0x002f220000300a00 */
[----:B--2---:R-:W-:-:S05]  /*2b1e0*/  IADD3 R224, P3, PT, R150, R134, RZ ;  /* 0x0000008696e07210 */ /* 0x004fca0007f7e0ff */
[----:B------:R-:W-:Y:S02]  /*2b1f0*/  IMAD.X R225, R151, 0x1, R135, P3 ;  /* 0x0000000197e17824 */ /* 0x000fe400018e0687 */
[----:B------:R-:W2:Y:S01]  /*2b200*/  LDL.LU.64 R150, [R1+0x9d8] ;  /* 0x0009d80001967983 */ /* 0x000ea20000300a00 */
[----:B------:R-:W-:-:S03]  /*2b210*/  IADD3 R222, P3, PT, R146, R134, RZ ;  /* 0x0000008692de7210 */ /* 0x000fc60007f7e0ff */
[----:B------:R-:W-:Y:S01]  /*2b220*/  LDGSTS.E [R136+0x47480], desc[UR22][R224.64], P2 ;  /* 0x47480000e0887fae */ /* 0x000fe200091a1016 */
[----:B------:R-:W-:-:S03]  /*2b230*/  IADD3.X R223, PT, PT, R147, R135, RZ, P3, !PT ;  /* 0x0000008793df7210 */ /* 0x000fc60001ffe4ff */
[----:B------:R-:W-:Y:S04]  /*2b240*/  STL.64 [R1+0xc70], R224 ;  /* 0x000c70e001007387 */ /* 0x000fe80000100a00 */
[----:B------:R3:W-:Y:S01]  /*2b250*/  LDGSTS.E [R136+0x47880], desc[UR22][R222.64], P2 ;  /* 0x47880000de887fae */ /* 0x0007e200091a1016 */
[----:B------:R-:W-:-:S05]  /*2b260*/  IADD3 R146, P3, PT, R148, R134, RZ ;  /* 0x0000008694927210 */ /* 0x000fca0007f7e0ff */
[----:B------:R-:W-:Y:S02]  /*2b270*/  IMAD.X R147, R149, 0x1, R135, P3 ;  /* 0x0000000195937824 */ /* 0x000fe400018e0687 */
[----:B------:R-:W2:Y:S04]  /*2b280*/  LDL.LU.64 R148, [R1+0x9d0] ;  /* 0x0009d00001947983 */ /* 0x000ea80000300a00 */
[----:B------:R3:W-:Y:S04]  /*2b290*/  STL.64 [R1+0xc80], R222 ;  /* 0x000c80de01007387 */ /* 0x0007e80000100a00 */
[----:B------:R1:W-:Y:S04]  /*2b2a0*/  STL.64 [R1+0xc90], R146 ;  /* 0x000c909201007387 */ /* 0x0003e80000100a00 */
[----:B------:R-:W2:Y:S01]  /*2b2b0*/  LDL.LU.64 R228, [R1+0x9c8] ;  /* 0x0009c80001e47983 */ /* 0x000ea20000300a00 */
[----:B---3--:R-:W-:-:S03]  /*2b2c0*/  IADD3 R222, P3, PT, R154, R134, RZ ;  /* 0x000000869ade7210 */ /* 0x008fc60007f7e0ff */
[----:B------:R-:W-:Y:S02]  /*2b2d0*/  LDGSTS.E [R136+0x47c80], desc[UR22][R146.64], P2 ;  /* 0x47c8000092887fae */ /* 0x000fe400091a1016 */
[----:B------:R-:W-:Y:S01]  /*2b2e0*/  IMAD.X R223, R155, 0x1, R135, P3 ;  /* 0x000000019bdf7824 */ /* 0x000fe200018e0687 */
[----:B----4-:R-:W-:-:S04]  /*2b2f0*/  IADD3 R154, P3, PT, R226, R134, RZ ;  /* 0x00000086e29a7210 */ /* 0x010fc80007f7e0ff */
[----:B------:R3:W-:Y:S01]  /*2b300*/  LDGSTS.E [R137+0x40100], desc[UR22][R222.64], P2 ;  /* 0x40100000de897fae */ /* 0x0007e200091a1016 */
[----:B------:R-:W-:-:S03]  /*2b310*/  IMAD.X R155, R227, 0x1, R135, P3 ;  /* 0x00000001e39b7824 */ /* 0x000fc600018e0687 */
[----:B-1----:R-:W4:Y:S04]  /*2b320*/  LDL.LU.64 R146, [R1+0x9c0] ;  /* 0x0009c00001927983 */ /* 0x002f280000300a00 */
[----:B------:R-:W-:Y:S04]  /*2b330*/  STL.64 [R1+0x4c0], R222 ;  /* 0x0004c0de01007387 */ /* 0x000fe80000100a00 */
[----:B------:R1:W-:Y:S04]  /*2b340*/  STL.64 [R1+0x510], R154 ;  /* 0x0005109a01007387 */ /* 0x0003e80000100a00 */
[----:B------:R-:W-:Y:S04]  /*2b350*/  LDGSTS.E [R137+0x40500], desc[UR22][R154.64], P2 ;  /* 0x405000009a897fae */ /* 0x000fe800091a1016 */
[----:B-1----:R-:W4:Y:S01]  /*2b360*/  LDL.LU.64 R154, [R1+0x9b8] ;  /* 0x0009b800019a7983 */ /* 0x002f220000300a00 */
[----:B------:R-:W-:-:S05]  /*2b370*/  IADD3 R224, P3, PT, R220, R134, RZ ;  /* 0x00000086dce07210 */ /* 0x000fca0007f7e0ff */
[--C-:B------:R-:W-:Y:S01]  /*2b380*/  IMAD.X R225, R221, 0x1, R135.reuse, P3 ;  /* 0x00000001dde17824 */ /* 0x100fe200018e0687 */
[-C--:B---3--:R-:W-:Y:S01]  /*2b390*/  IADD3 R222, P3, PT, R156, R134.reuse, RZ ;  /* 0x000000869cde7210 */ /* 0x088fe20007f7e0ff */
[----:B------:R-:W3:Y:S04]  /*2b3a0*/  LDL.LU.64 R220, [R1+0x9b0] ;  /* 0x0009b00001dc7983 */ /* 0x000ee80000300a00 */
[----:B------:R-:W-:Y:S01]  /*2b3b0*/  IMAD.X R223, R157, 0x1, R135, P3 ;  /* 0x000000019ddf7824 */ /* 0x000fe200018e0687 */
[----:B------:R1:W-:Y:S01]  /*2b3c0*/  STL.64 [R1+0x550], R224 ;  /* 0x000550e001007387 */ /* 0x0003e20000100a00 */
[----:B------:R-:W-:-:S03]  /*2b3d0*/  IADD3 R156, P3, PT, R152, R134, RZ ;  /* 0x00000086989c7210 */ /* 0x000fc60007f7e0ff */
[----:B------:R-:W-:Y:S01]  /*2b3e0*/  STL.64 [R1+0x5a8], R222 ;  /* 0x0005a8de01007387 */ /* 0x000fe20000100a00 */
[----:B------:R-:W-:-:S03]  /*2b3f0*/  IADD3.X R157, PT, PT, R153, R135, RZ, P3, !PT ;  /* 0x00000087999d7210 */ /* 0x000fc60001ffe4ff */
[----:B------:R1:W-:Y:S04]  /*2b400*/  LDGSTS.E [R137+0x40900], desc[UR22][R224.64], P2 ;  /* 0x40900000e0897fae */ /* 0x0003e800091a1016 */
[----:B------:R-:W3:Y:S04]  /*2b410*/  LDL.LU.64 R152, [R1+0x9a8] ;  /* 0x0009a80001987983 */ /* 0x000ee80000300a00 */
[----:B------:R2:W-:Y:S04]  /*2b420*/  LDGSTS.E [R137+0x40d00], desc[UR22][R222.64], P2 ;  /* 0x40d00000de897fae */ /* 0x0005e800091a1016 */
[----:B------:R1:W-:Y:S04]  /*2b430*/  STL.64 [R1+0x5f8], R156 ;  /* 0x0005f89c01007387 */ /* 0x0003e80000100a00 */
[----:B------:R-:W-:Y:S01]  /*2b440*/  LDGSTS.E [R137+0x41100], desc[UR22][R156.64], P2 ;  /* 0x411000009c897fae */ /* 0x000fe200091a1016 */
[----:B-1----:R-:W-:-:S03]  /*2b450*/  IADD3 R224, P3, PT, R144, R134, RZ ;  /* 0x0000008690e07210 */ /* 0x002fc60007f7e0ff */
[----:B------:R-:W3:Y:S02]  /*2b460*/  LDL.LU.64 R156, [R1+0x9a0] ;  /* 0x0009a000019c7983 */ /* 0x000ee40000300a00 */
[----:B------:R-:W-:Y:S02]  /*2b470*/  IMAD.X R225, R145, 0x1, R135, P3 ;  /* 0x0000000191e17824 */ /* 0x000fe400018e0687 */
[----:B------:R-:W3:Y:S04]  /*2b480*/  LDL.LU.64 R144, [R1+0x998] ;  /* 0x0009980001907983 */ /* 0x000ee80000300a00 */
[----:B------:R-:W-:Y:S04]  /*2b490*/  STL.64 [R1+0x660], R224 ;  /* 0x000660e001007387 */ /* 0x000fe80000100a00 */
[----:B------:R4:W-:Y:S01]  /*2b4a0*/  LDGSTS.E [R137+0x41500], desc[UR22][R224.64], P2 ;  /* 0x41500000e0897fae */ /* 0x0009e200091a1016 */
[----:B--2---:R-:W-:-:S05]  /*2b4b0*/  IADD3 R222, P3, PT, R150, R134, RZ ;  /* 0x0000008696de7210 */ /* 0x004fca0007f7e0ff */
[----:B------:R-:W-:-:S05]  /*2b4c0*/  IMAD.X R223, R151, 0x1, R135, P3 ;  /* 0x0000000197df7824 */ /* 0x000fca00018e0687 */
[----:B------:R-:W-:Y:S04]  /*2b4d0*/  STL.64 [R1+0x6b8], R222 ;  /* 0x0006b8de01007387 */ /* 0x000fe80000100a00 */
[----:B------:R1:W-:Y:S01]  /*2b4e0*/  LDGSTS.E [R137+0x41900], desc[UR22][R222.64], P2 ;  /* 0x41900000de897fae */ /* 0x0003e200091a1016 */
[----:B------:R-:W-:-:S05]  /*2b4f0*/  IADD3 R150, P3, PT, R148, R134, RZ ;  /* 0x0000008694967210 */ /* 0x000fca0007f7e0ff */
[----:B------:R-:W-:Y:S02]  /*2b500*/  IMAD.X R151, R149, 0x1, R135, P3 ;  /* 0x0000000195977824 */ /* 0x000fe400018e0687 */
[----:B------:R-:W2:Y:S04]  /*2b510*/  LDL.LU.64 R148, [R1+0x990] ;  /* 0x0009900001947983 */ /* 0x000ea80000300a00 */
[----:B------:R1:W-:Y:S04]  /*2b520*/  STL.64 [R1+0x700], R150 ;  /* 0x0007009601007387 */ /* 0x0003e80000100a00 */
[----:B------:R-:W-:Y:S04]  /*2b530*/  LDGSTS.E [R137+0x41d00], desc[UR22][R150.64], P2 ;  /* 0x41d0000096897fae */ /* 0x000fe800091a1016 */
[----:B-1----:R-:W2:Y:S01]  /*2b540*/  LDL.LU.64 R150, [R1+0x988] ;  /* 0x0009880001967983 */ /* 0x002ea20000300a00 */
[----:B------:R-:W-:-:S05]  /*2b550*/  IADD3 R226, P3, PT, R228, R134, RZ ;  /* 0x00000086e4e27210 */ /* 0x000fca0007f7e0ff */
[----:B------:R-:W-:Y:S01]  /*2b560*/  IMAD.X R227, R229, 0x1, R135, P3 ;  /* 0x00000001e5e37824 */ /* 0x000fe200018e0687 */
[----:B----4-:R-:W-:-:S04]  /*2b570*/  IADD3 R224, P3, PT, R146, R134, RZ ;  /* 0x0000008692e07210 */ /* 0x010fc80007f7e0ff */
[----:B------:R3:W-:Y:S01]  /*2b580*/  LDGSTS.E [R137+0x42100], desc[UR22][R226.64], P2 ;  /* 0x42100000e2897fae */ /* 0x0007e200091a1016 */
[----:B------:R-:W-:-:S03]  /*2b590*/  IMAD.X R225, R147, 0x1, R135, P3 ;  /* 0x0000000193e17824 */ /* 0x000fc600018e0687 */
[----:B------:R-:W4:Y:S04]  /*2b5a0*/  LDL.LU.64 R146, [R1+0x980] ;  /* 0x0009800001927983 */ /* 0x000f280000300a00 */
[----:B------:R-:W-:Y:S04]  /*2b5b0*/  STL.64 [R1+0x730], R226 ;  /* 0x000730e201007387 */ /* 0x000fe80000100a00 */
[----:B------:R1:W-:Y:S01]  /*2b5c0*/  STL.64 [R1+0x758], R224 ;  /* 0x000758e001007387 */ /* 0x0003e20000100a00 */
[----:B------:R-:W-:-:S03]  /*2b5d0*/  IADD3 R222, P3, PT, R154, R134, RZ ;  /* 0x000000869ade7210 */ /* 0x000fc60007f7e0ff */
[----:B------:R-:W-:Y:S01]  /*2b5e0*/  LDGSTS.E [R137+0x42500], desc[UR22][R224.64], P2 ;  /* 0x42500000e0897fae */ /* 0x000fe200091a1016 */
[----:B------:R-:W-:-:S03]  /*2b5f0*/  IADD3.X R223, PT, PT, R155, R135, RZ, P3, !PT ;  /* 0x000000879bdf7210 */ /* 0x000fc60001ffe4ff */
[----:B------:R-:W4:Y:S04]  /*2b600*/  LDL.LU.64 R154, [R1+0x978] ;  /* 0x00097800019a7983 */ /* 0x000f280000300a00 */
[----:B------:R3:W-:Y:S04]  /*2b610*/  STL.64 [R1+0x7a0], R222 ;  /* 0x0007a0de01007387 */ /* 0x0007e80000100a00 */
[----:B-1----:R-:W4:Y:S01]  /*2b620*/  LDL.LU.64 R224, [R1+0x970] ;  /* 0x0009700001e07983 */ /* 0x002f220000300a00 */
[----:B---3--:R-:W-:-:S03]  /*2b630*/  IADD3 R226, P3, PT, R220, R134, RZ ;  /* 0x00000086dce27210 */ /* 0x008fc60007f7e0ff */
[----:B------:R1:W-:Y:S02]  /*2b640*/  LDGSTS.E [R137+0x42900], desc[UR22][R222.64], P2 ;  /* 0x42900000de897fae */ /* 0x0003e400091a1016 */
[----:B------:R-:W-:-:S05]  /*2b650*/  IMAD.X R227, R221, 0x1, R135, P3 ;  /* 0x00000001dde37824 */ /* 0x000fca00018e0687 */
[----:B------:R-:W-:Y:S01]  /*2b660*/  LDGSTS.E [R137+0x42d00], desc[UR22][R226.64], P2 ;  /* 0x42d00000e2897fae */ /* 0x000fe200091a1016 */
[----:B-1----:R-:W-:-:S05]  /*2b670*/  IADD3 R222, P3, PT, R152, R134, RZ ;  /* 0x0000008698de7210 */ /* 0x002fca0007f7e0ff */
[----:B------:R-:W-:Y:S02]  /*2b680*/  IMAD.X R223, R153, 0x1, R135, P3 ;  /* 0x0000000199df7824 */ /* 0x000fe400018e0687 */
[----:B------:R-:W3:Y:S04]  /*2b690*/  LDL.LU.64 R152, [R1+0x960] ;  /* 0x0009600001987983 */ /* 0x000ee80000300a00 */
[----:B------:R-:W-:Y:S04]  /*2b6a0*/  STL.64 [R1+0x7d0], R226 ;  /* 0x0007d0e201007387 */ /* 0x000fe80000100a00 */
[----:B------:R1:W-:Y:S04]  /*2b6b0*/  STL.64 [R1+0x810], R222 ;  /* 0x000810de01007387 */ /* 0x0003e80000100a00 */
[----:B------:R1:W-:Y:S01]  /*2b6c0*/  LDGSTS.E [R137+0x43100], desc[UR22][R222.64], P2 ;  /* 0x43100000de897fae */ /* 0x0003e200091a1016 */
[----:B------:R-:W-:-:S05]  /*2b6d0*/  IADD3 R220, P3, PT, R156, R134, RZ ;  /* 0x000000869cdc7210 */ /* 0x000fca0007f7e0ff */
[----:B------:R-:W-:Y:S02]  /*2b6e0*/  IMAD.X R221, R157, 0x1, R135, P3 ;  /* 0x000000019ddd7824 */ /* 0x000fe400018e0687 */
[----:B------:R-:W3:Y:S01]  /*2b6f0*/  LDL.LU.64 R156, [R1+0x950] ;  /* 0x00095000019c7983 */ /* 0x000ee20000300a00 */
[----:B-1----:R-:W-:-:S03]  /*2b700*/  IADD3 R222, P3, PT, R144, R134, RZ ;  /* 0x0000008690de7210 */ /* 0x002fc60007f7e0ff */
[----:B------:R2:W-:Y:S04]  /*2b710*/  STL.64 [R1+0x850], R220 ;  /* 0x000850dc01007387 */ /* 0x0005e80000100a00 */
[----:B------:R-:W3:Y:S01]  /*2b720*/  LDL.LU.64 R226, [R1+0x940] ;  /* 0x0009400001e27983 */ /* 0x000ee20000300a00 */
[----:B------:R-:W-:-:S03]  /*2b730*/  IMAD.X R223, R145, 0x1, R135, P3 ;  /* 0x0000000191df7824 */ /* 0x000fc600018e0687 */
[----:B------:R2:W-:Y:S04]  /*2b740*/  LDGSTS.E [R137+0x43500], desc[UR22][R220.64], P2 ;  /* 0x43500000dc897fae */ /* 0x0005e800091a1016 */
[----:B------:R-:W-:Y:S01]  /*2b750*/  LDGSTS.E [R137+0x43900], desc[UR22][R222.64], P2 ;  /* 0x43900000de897fae */ /* 0x000fe200091a1016 */
[----:B--2---:R-:W-:-:S05]  /*2b760*/  IADD3 R220, P3, PT, R148, R134, RZ ;  /* 0x0000008694dc7210 */ /* 0x004fca0007f7e0ff */
[----:B------:R-:W-:Y:S02]  /*2b770*/  IMAD.X R221, R149, 0x1, R135, P3 ;  /* 0x0000000195dd7824 */ /* 0x000fe400018e0687 */
[----:B------:R-:W2:Y:S04]  /*2b780*/  LDL.LU.64 R148, [R1+0x930] ;  /* 0x0009300001947983 */ /* 0x000ea80000300a00 */
[----:B------:R-:W-:Y:S04]  /*2b790*/  STL.64 [R1+0x890], R222 ;  /* 0x000890de01007387 */ /* 0x000fe80000100a00 */
[----:B------:R4:W-:Y:S04]  /*2b7a0*/  STL.64 [R1+0x8d0], R220 ;  /* 0x0008d0dc01007387 */ /* 0x0009e80000100a00 */
[----:B------:R4:W-:Y:S01]  /*2b7b0*/  LDGSTS.E [R137+0x43d00], desc[UR22][R220.64], P2 ;  /* 0x43d00000dc897fae */ /* 0x0009e200091a1016 */
[----:B------:R-:W-:-:S04]  /*2b7c0*/  IADD3 R144, P3, PT, R150, R134, RZ ;  /* 0x0000008696907210 */ /* 0x000fc80007f7e0ff */
[----:B------:R-:W-:Y:S02]  /*2b7d0*/  IADD3.X R145, PT, PT, R151, R135, RZ, P3, !PT ;  /* 0x0000008797917210 */ /* 0x000fe40001ffe4ff */
[----:B------:R-:W2:Y:S04]  /*2b7e0*/  LDL.LU.64 R150, [R1+0x920] ;  /* 0x0009200001967983 */ /* 0x000ea80000300a00 */
[----:B------:R1:W-:Y:S04]  /*2b7f0*/  STL.64 [R1+0x918], R144 ;  /* 0x0009189001007387 */ /* 0x0003e80000100a00 */
[----:B------:R-:W2:Y:S01]  /*2b800*/  LDL.LU.64 R228, [R1+0x910] ;  /* 0x0009100001e47983 */ /* 0x000ea20000300a00 */
[----:B----4-:R-:W-:-:S03]  /*2b810*/  IADD3 R220, P3, PT, R146, R134, RZ ;  /* 0x0000008692dc7210 */ /* 0x010fc60007f7e0ff */
[----:B------:R1:W-:Y:S02]  /*2b820*/  LDGSTS.E [R137+0x44100], desc[UR22][R144.64], P2 ;  /* 0x4410000090897fae */ /* 0x0003e400091a1016 */
[----:B------:R-:W-:-:S05]  /*2b830*/  IMAD.X R221, R147, 0x1, R135, P3 ;  /* 0x0000000193dd7824 */ /* 0x000fca00018e0687 */
[----:B------:R-:W-:Y:S01]  /*2b840*/  LDGSTS.E [R137+0x44500], desc[UR22][R220.64], P2 ;  /* 0x44500000dc897fae */ /* 0x000fe200091a1016 */
[----:B------:R-:W-:-:S05]  /*2b850*/  IADD3 R146, P3, PT, R154, R134, RZ ;  /* 0x000000869a927210 */ /* 0x000fca0007f7e0ff */
[----:B------:R-:W-:Y:S02]  /*2b860*/  IMAD.X R147, R155, 0x1, R135, P3 ;  /* 0x000000019b937824 */ /* 0x000fe400018e0687 */
[----:B------:R-:W4:Y:S01]  /*2b870*/  LDL.LU.64 R154, [R1+0x900] ;  /* 0x00090000019a7983 */ /* 0x000f220000300a00 */
[----:B-1----:R-:W-:-:S03]  /*2b880*/  IADD3 R144, P3, PT, R224, R134, RZ ;  /* 0x00000086e0907210 */ /* 0x002fc60007f7e0ff */
        /* <DEDUP_REMOVED lines=8> */
[----:B---3--:R-:W-:-:S05]  /*2b910*/  IADD3 R146, P3, PT, R152, R134, RZ ;  /* 0x0000008698927210 */ /* 0x008fca0007f7e0ff */
[----:B------:R-:W-:Y:S01]  /*2b920*/  IMAD.X R147, R153, 0x1, R135, P3 ;  /* 0x0000000199937824 */ /* 0x000fe200018e0687 */
[----:B------:R-:W-:-:S04]  /*2b930*/  IADD3 R222, P3, PT, R156, R134, RZ ;  /* 0x000000869cde7210 */ /* 0x000fc80007f7e0ff */
[----:B------:R-:W-:Y:S01]  /*2b940*/  LDGSTS.E [R137+0x45100], desc[UR22][R146.64], P2 ;  /* 0x4510000092897fae */ /* 0x000fe200091a1016 */
[----:B------:R-:W-:-:S03]  /*2b950*/  IMAD.X R223, R157, 0x1, R135, P3 ;  /* 0x000000019ddf7824 */ /* 0x000fc600018e0687 */
[----:B------:R-:W3:Y:S01]  /*2b960*/  LDL.LU.64 R156, [R1+0x8b8] ;  /* 0x0008b800019c7983 */ /* 0x000ee20000300a00 */
[----:B------:R-:W-:-:S03]  /*2b970*/  IADD3 R152, P3, PT, R226, R134, RZ ;  /* 0x00000086e2987210 */ /* 0x000fc60007f7e0ff */
[----:B------:R1:W-:Y:S01]  /*2b980*/  STL.64 [R1+0xa78], R146 ;  /* 0x000a789201007387 */ /* 0x0003e20000100a00 */
[----:B------:R-:W-:-:S03]  /*2b990*/  IADD3.X R153, PT, PT, R227, R135, RZ, P3, !PT ;  /* 0x00000087e3997210 */ /* 0x000fc60001ffe4ff */
[----:B------:R-:W-:Y:S04]  /*2b9a0*/  STL.64 [R1+0xac0], R222 ;  /* 0x000ac0de01007387 */ /* 0x000fe80000100a00 */
[----:B------:R2:W-:Y:S04]  /*2b9b0*/  LDGSTS.E [R137+0x45500], desc[UR22][R222.64], P2 ;  /* 0x45500000de897fae */ /* 0x0005e800091a1016 */
[----:B-1----:R-:W3:Y:S04]  /*2b9c0*/  LDL.LU.64 R146, [R1+0x8a8] ;  /* 0x0008a80001927983 */ /* 0x002ee80000300a00 */
[----:B------:R1:W-:Y:S04]  /*2b9d0*/  STL.64 [R1+0xaf0], R152 ;  /* 0x000af09801007387 */ /* 0x0003e80000100a00 */
[----:B------:R-:W-:Y:S04]  /*2b9e0*/  LDGSTS.E [R137+0x45900], desc[UR22][R152.64], P2 ;  /* 0x4590000098897fae */ /* 0x000fe800091a1016 */
[----:B-1----:R-:W3:Y:S01]  /*2b9f0*/  LDL.LU.64 R152, [R1+0x898] ;  /* 0x0008980001987983 */ /* 0x002ee20000300a00 */
[----:B--2---:R-:W-:-:S05]  /*2ba00*/  IADD3 R224, P3, PT, R148, R134, RZ ;  /* 0x0000008694e07210 */ /* 0x004fca0007f7e0ff */
[----:B------:R-:W-:-:S05]  /*2ba10*/  IMAD.X R225, R149, 0x1, R135, P3 ;  /* 0x0000000195e17824 */ /* 0x000fca00018e0687 */
[----:B------:R4:W-:Y:S01]  /*2ba20*/  LDGSTS.E [R137+0x45d00], desc[UR22][R224.64], P2 ;  /* 0x45d00000e0897fae */ /* 0x0009e200091a1016 */
[----:B------:R-:W-:-:S05]  /*2ba30*/  IADD3 R222, P3, PT, R150, R134, RZ ;  /* 0x0000008696de7210 */ /* 0x000fca0007f7e0ff */
[----:B------:R-:W-:Y:S02]  /*2ba40*/  IMAD.X R223, R151, 0x1, R135, P3 ;  /* 0x0000000197df7824 */ /* 0x000fe400018e0687 */
[----:B------:R-:W2:Y:S04]  /*2ba50*/  LDL.LU.64 R150, [R1+0x888] ;  /* 0x0008880001967983 */ /* 0x000ea80000300a00 */
[----:B------:R4:W-:Y:S04]  /*2ba60*/  STL.64 [R1+0xb20], R224 ;  /* 0x000b20e001007387 */ /* 0x0009e80000100a00 */
[----:B------:R1:W-:Y:S04]  /*2ba70*/  STL.64 [R1+0xb48], R222 ;  /* 0x000b48de01007387 */ /* 0x0003e80000100a00 */
[----:B------:R-:W2:Y:S01]  /*2ba80*/  LDL.LU.64 R226, [R1+0x880] ;  /* 0x0008800001e27983 */ /* 0x000ea20000300a00 */
[----:B------:R-:W-:-:S03]  /*2ba90*/  IADD3 R148, P3, PT, R228, R134, RZ ;  /* 0x00000086e4947210 */ /* 0x000fc60007f7e0ff */
[----:B------:R1:W-:Y:S02]  /*2baa0*/  LDGSTS.E [R137+0x46100], desc[UR22][R222.64], P2 ;  /* 0x46100000de897fae */ /* 0x0003e400091a1016 */
[----:B------:R-:W-:Y:S01]  /*2bab0*/  IMAD.X R149, R229, 0x1, R135, P3 ;  /* 0x00000001e5957824 */ /* 0x000fe200018e0687 */
[----:B----4-:R-:W-:-:S04]  /*2bac0*/  IADD3 R224, P3, PT, R154, R134, RZ ;  /* 0x000000869ae07210 */ /* 0x010fc80007f7e0ff */
[----:B------:R4:W-:Y:S04]  /*2bad0*/  STL.64 [R1+0xba8], R148 ;  /* 0x000ba89401007387 */ /* 0x0009e80000100a00 */
[----:B------:R-:W-:Y:S01]  /*2bae0*/  LDGSTS.E [R137+0x46500], desc[UR22][R148.64], P2 ;  /* 0x4650000094897fae */ /* 0x000fe200091a1016 */
[----:B------:R-:W-:-:S05]  /*2baf0*/  IMAD.X R225, R155, 0x1, R135, P3 ;  /* 0x000000019be17824 */ /* 0x000fca00018e0687 */
[----:B------:R3:W-:Y:S01]  /*2bb00*/  LDGSTS.E [R137+0x46900], desc[UR22][R224.64], P2 ;  /* 0x46900000e0897fae */ /* 0x0007e200091a1016 */
[----:B-1----:R-:W-:-:S03]  /*2bb10*/  IADD3 R222, P3, PT, R220, R134, RZ ;  /* 0x00000086dcde7210 */ /* 0x002fc60007f7e0ff */
[----:B----4-:R-:W4:Y:S04]  /*2bb20*/  LDL.LU.64 R148, [R1+0x878] ;  /* 0x0008780001947983 */ /* 0x010f280000300a00 */
[----:B------:R-:W4:Y:S01]  /*2bb30*/  LDL.LU.64 R154, [R1+0x870] ;  /* 0x00087000019a7983 */ /* 0x000f220000300a00 */
[----:B------:R-:W-:-:S03]  /*2bb40*/  IMAD.X R223, R221, 0x1, R135, P3 ;  /* 0x00000001dddf7824 */ /* 0x000fc600018e0687 */
[----:B------:R3:W-:Y:S04]  /*2bb50*/  STL.64 [R1+0xbd0], R224 ;  /* 0x000bd0e001007387 */ /* 0x0007e80000100a00 */
[----:B------:R1:W-:Y:S01]  /*2bb60*/  LDGSTS.E [R137+0x46d00], desc[UR22][R222.64], P2 ;  /* 0x46d00000de897fae */ /* 0x0003e200091a1016 */
[----:B------:R-:W-:-:S04]  /*2bb70*/  IADD3 R220, P3, PT, R144, R134, RZ ;  /* 0x0000008690dc7210 */ /* 0x000fc80007f7e0ff */
[----:B------:R-:W-:Y:S02]  /*2bb80*/  IADD3.X R221, PT, PT, R145, R135, RZ, P3, !PT ;  /* 0x0000008791dd7210 */ /* 0x000fe40001ffe4ff */
[----:B------:R-:W4:Y:S04]  /*2bb90*/  LDL.LU.64 R144, [R1+0x868] ;  /* 0x0008680001907983 */ /* 0x000f280000300a00 */
[----:B------:R1:W-:Y:S01]  /*2bba0*/  STL.64 [R1+0xbf8], R222 ;  /* 0x000bf8de01007387 */ /* 0x0003e20000100a00 */
[----:B---3--:R-:W-:-:S03]  /*2bbb0*/  IADD3 R224, P3, PT, R156, R134, RZ ;  /* 0x000000869ce07210 */ /* 0x008fc60007f7e0ff */
[----:B------:R3:W-:Y:S02]  /*2bbc0*/  STL.64 [R1+0xc18], R220 ;  /* 0x000c18dc01007387 */ /* 0x0007e40000100a00 */
[----:B------:R-:W-:Y:S02]  /*2bbd0*/  IMAD.X R225, R157, 0x1, R135, P3 ;  /* 0x000000019de17824 */ /* 0x000fe400018e0687 */
[----:B------:R-:W-:Y:S04]  /*2bbe0*/  LDGSTS.E [R137+0x47100], desc[UR22][R220.64], P2 ;  /* 0x47100000dc897fae */ /* 0x000fe800091a1016 */
[----:B------:R-:W4:Y:S04]  /*2bbf0*/  LDL.LU.64 R156, [R1+0x838] ;  /* 0x00083800019c7983 */ /* 0x000f280000300a00 */
[----:B------:R-:W-:Y:S01]  /*2bc00*/  LDGSTS.E [R137+0x47500], desc[UR22][R224.64], P2 ;  /* 0x47500000e0897fae */ /* 0x000fe200091a1016 */
[----:B-1----:R-:W-:-:S03]  /*2bc10*/  IADD3 R222, P3, PT, R146, R134, RZ ;  /* 0x0000008692de7210 */ /* 0x002fc60007f7e0ff */
[----:B---3--:R-:W3:Y:S02]  /*2bc20*/  LDL.LU.64 R220, [R1+0x828] ;  /* 0x0008280001dc7983 */ /* 0x008ee40000300a00 */
[----:B------:R-:W-:Y:S02]  /*2bc30*/  IMAD.X R223, R147, 0x1, R135, P3 ;  /* 0x0000000193df7824 */ /* 0x000fe400018e0687 */
[----:B------:R-:W-:Y:S04]  /*2bc40*/  STL.64 [R1+0xc38], R224 ;  /* 0x000c38e001007387 */ /* 0x000fe80000100a00 */
[----:B------:R-:W-:Y:S01]  /*2bc50*/  LDGSTS.E [R137+0x47900], desc[UR22][R222.64], P2 ;  /* 0x47900000de897fae */ /* 0x000fe200091a1016 */
[----:B------:R-:W-:-:S05]  /*2bc60*/  IADD3 R146, P3, PT, R152, R134, RZ ;  /* 0x0000008698927210 */ /* 0x000fca0007f7e0ff */
[----:B------:R-:W-:Y:S02]  /*2bc70*/  IMAD.X R147, R153, 0x1, R135, P3 ;  /* 0x0000000199937824 */ /* 0x000fe400018e0687 */
[----:B------:R-:W3:Y:S04]  /*2bc80*/  LDL.LU.64 R152, [R1+0x818] ;  /* 0x0008180001987983 */ /* 0x000ee80000300a00 */
[----:B------:R-:W-:Y:S04]  /*2bc90*/  STL.64 [R1+0xc50], R222 ;  /* 0x000c50de01007387 */ /* 0x000fe80000100a00 */
[----:B------:R2:W-:Y:S04]  /*2bca0*/  STL.64 [R1+0xc68], R146 ;  /* 0x000c689201007387 */ /* 0x0005e80000100a00 */
[----:B------:R2:W-:Y:S04]  /*2bcb0*/  LDGSTS.E [R137+0x47d00], desc[UR22][R146.64], P2 ;  /* 0x47d0000092897fae */ /* 0x0005e800091a1016 */
[----:B------:R-:W3:Y:S01]  /*2bcc0*/  LDL.LU.64 R228, [R1+0x808] ;  /* 0x0008080001e47983 */ /* 0x000ee20000300a00 */
[----:B--2---:R-:W-:-:S05]  /*2bcd0*/  IADD3 R146, P3, PT, R150, R134, RZ ;  /* 0x0000008696927210 */ /* 0x004fca0007f7e0ff */
[----:B------:R-:W-:Y:S02]  /*2bce0*/  IMAD.X R147, R151, 0x1, R135, P3 ;  /* 0x0000000197937824 */ /* 0x000fe400018e0687 */
[----:B------:R-:W2:Y:S01]  /*2bcf0*/  LDL.LU.64 R150, [R1+0x7f8] ;  /* 0x0007f80001967983 */ /* 0x000ea20000300a00 */
[----:B------:R-:W-:-:S03]  /*2bd00*/  IADD3 R136, P3, PT, R226, R134, RZ ;  /* 0x00000086e2887210 */ /* 0x000fc60007f7e0ff */
[----:B------:R1:W-:Y:S02]  /*2bd10*/  STL.64 [R1+0x4c8], R146 ;  /* 0x0004c89201007387 */ /* 0x0003e40000100a00 */
[----:B------:R-:W-:Y:S02]  /*2bd20*/  IMAD.X R137, R227, 0x1, R135, P3 ;  /* 0x00000001e3897824 */ /* 0x000fe400018e0687 */
[----:B------:R-:W-:Y:S04]  /*2bd30*/  LDGSTS.E [R138+0x40180], desc[UR22][R146.64], P2 ;  /* 0x40180000928a7fae */ /* 0x000fe800091a1016 */
[----:B------:R4:W-:Y:S04]  /*2bd40*/  STL.64 [R1+0x518], R136 ;  /* 0x0005188801007387 */ /* 0x0009e80000100a00 */
[----:B------:R4:W-:Y:S04]  /*2bd50*/  LDGSTS.E [R138+0x40580], desc[UR22][R136.64], P2 ;  /* 0x40580000888a7fae */ /* 0x0009e800091a1016 */
[----:B-1----:R-:W2:Y:S01]  /*2bd60*/  LDL.LU.64 R146, [R1+0x7e8] ;  /* 0x0007e80001927983 */ /* 0x002ea20000300a00 */
[----:B----4-:R-:W-:-:S04]  /*2bd70*/  IADD3 R222, P3, PT, R148, R134, RZ ;  /* 0x0000008694de7210 */ /* 0x010fc80007f7e0ff */
[----:B------:R-:W-:Y:S02]  /*2bd80*/  IADD3.X R223, PT, PT, R149, R135, RZ, P3, !PT ;  /* 0x0000008795df7210 */ /* 0x000fe40001ffe4ff */
[----:B------:R-:W-:-:S03]  /*2bd90*/  IADD3 R148, P3, PT, R154, R134, RZ ;  /* 0x000000869a947210 */ /* 0x000fc60007f7e0ff */
[----:B------:R1:W-:Y:S02]  /*2bda0*/  LDGSTS.E [R138+0x40980], desc[UR22][R222.64], P2 ;  /* 0x40980000de8a7fae */ /* 0x0003e400091a1016 */
[----:B------:R-:W-:Y:S02]  /*2bdb0*/  IMAD.X R149, R155, 0x1, R135, P3 ;  /* 0x000000019b957824 */ /* 0x000fe400018e0687 */
[----:B------:R-:W4:Y:S04]  /*2bdc0*/  LDL.LU.64 R154, [R1+0x7b8] ;  /* 0x0007b800019a7983 */ /* 0x000f280000300a00 */
[----:B------:R-:W-:Y:S01]  /*2bdd0*/  STL.64 [R1+0x558], R222 ;  /* 0x000558de01007387 */ /* 0x000fe20000100a00 */
[----:B------:R-:W-:-:S03]  /*2bde0*/  IADD3 R136, P3, PT, R144, R134, RZ ;  /* 0x0000008690887210 */ /* 0x000fc60007f7e0ff */
[----:B------:R1:W-:Y:S02]  /*2bdf0*/  STL.64 [R1+0x5b8], R148 ;  /* 0x0005b89401007387 */ /* 0x0003e40000100a00 */
[----:B------:R-:W-:Y:S02]  /*2be00*/  IMAD.X R137, R145, 0x1, R135, P3 ;  /* 0x0000000191897824 */ /* 0x000fe400018e0687 */
[----:B------:R-:W-:Y:S04]  /*2be10*/  LDGSTS.E [R138+0x40d80], desc[UR22][R148.64], P2 ;  /* 0x40d80000948a7fae */ /* 0x000fe800091a1016 */
[----:B------:R-:W4:Y:S04]  /*2be20*/  LDL.LU.64 R144, [R1+0x7a8] ;  /* 0x0007a80001907983 */ /* 0x000f280000300a00 */
[----:B------:R3:W-:Y:S04]  /*2be30*/  STL.64 [R1+0x5e0], R136 ;  /* 0x0005e08801007387 */ /* 0x0007e80000100a00 */
[----:B-1----:R-:W4:Y:S01]  /*2be40*/  LDL.LU.64 R148, [R1+0x798] ;  /* 0x0007980001947983 */ /* 0x002f220000300a00 */
[----:B------:R-:W-:-:S03]  /*2be50*/  IADD3 R222, P3, PT, R156, R134, RZ ;  /* 0x000000869cde7210 */ /* 0x000fc60007f7e0ff */
[----:B------:R1:W-:Y:S02]  /*2be60*/  LDGSTS.E [R138+0x41180], desc[UR22][R136.64], P2 ;  /* 0x41180000888a7fae */ /* 0x0003e400091a1016 */
[----:B------:R-:W-:Y:S01]  /*2be70*/  IMAD.X R223, R157, 0x1, R135, P3 ;  /* 0x000000019ddf7824 */ /* 0x000fe200018e0687 */
[----:B---3--:R-:W-:-:S04]  /*2be80*/  IADD3 R156, P3, PT, R220, R134, RZ ;  /* 0x00000086dc9c7210 */ /* 0x008fc80007f7e0ff */
[----:B------:R2:W-:Y:S01]  /*2be90*/  LDGSTS.E [R138+0x41580], desc[UR22][R222.64], P2 ;  /* 0x41580000de8a7fae */ /* 0x0005e200091a1016 */
[----:B------:R-:W-:-:S03]  /*2bea0*/  IMAD.X R157, R221, 0x1, R135, P3 ;  /* 0x00000001dd9d7824 */ /* 0x000fc600018e0687 */
[----:B------:R-:W3:Y:S04]  /*2beb0*/  LDL.LU.64 R220, [R1+0x788] ;  /* 0x0007880001dc7983 */ /* 0x000ee80000300a00 */
[----:B------:R-:W-:Y:S04]  /*2bec0*/  STL.64 [R1+0x620], R222 ;  /* 0x000620de01007387 */ /* 0x000fe80000100a00 */
[----:B------:R1:W-:Y:S04]  /*2bed0*/  STL.64 [R1+0x648], R156 ;  /* 0x0006489c01007387 */ /* 0x0003e80000100a00 */
[----:B------:R-:W-:Y:S01]  /*2bee0*/  LDGSTS.E [R138+0x41980], desc[UR22][R156.64], P2 ;  /* 0x419800009c8a7fae */ /* 0x000fe200091a1016 */
[----:B-1----:R-:W-:-:S05]  /*2bef0*/  IADD3 R136, P3, PT, R152, R134, RZ ;  /* 0x0000008698887210 */ /* 0x002fca0007f7e0ff */
[----:B------:R-:W-:Y:S02]  /*2bf00*/  IMAD.X R137, R153, 0x1, R135, P3 ;  /* 0x0000000199897824 */ /* 0x000fe400018e0687 */
[----:B------:R-:W3:Y:S04]  /*2bf10*/  LDL.LU.64 R152, [R1+0x778] ;  /* 0x0007780001987983 */ /* 0x000ee80000300a00 */
[----:B------:R1:W-:Y:S04]  /*2bf20*/  STL.64 [R1+0x688], R136 ;  /* 0x0006888801007387 */ /* 0x0003e80000100a00 */
[----:B------:R-:W3:Y:S01]  /*2bf30*/  LDL.LU.64 R156, [R1+0x768] ;  /* 0x00076800019c7983 */ /* 0x000ee20000300a00 */
[----:B------:R-:W-:-:S03]  /*2bf40*/  IADD3 R224, P3, PT, R228, R134, RZ ;  /* 0x00000086e4e07210 */ /* 0x000fc60007f7e0ff */
[----:B------:R1:W-:Y:S01]  /*2bf50*/  LDGSTS.E [R138+0x41d80], desc[UR22][R136.64], P2 ;  /* 0x41d80000888a7fae */ /* 0x0003e200091a1016 */
[----:B------:R-:W-:-:S05]  /*2bf60*/  IADD3.X R225, PT, PT, R229, R135, RZ, P3, !PT ;  /* 0x00000087e5e17210 */ /* 0x000fca0001ffe4ff */
[----:B------:R-:W-:Y:S01]  /*2bf70*/  LDGSTS.E [R138+0x42180], desc[UR22][R224.64], P2 ;  /* 0x42180000e08a7fae */ /* 0x000fe200091a1016 */
[----:B--2---:R-:W-:-:S05]  /*2bf80*/  IADD3 R222, P3, PT, R150, R134, RZ ;  /* 0x0000008696de7210 */ /* 0x004fca0007f7e0ff */
[----:B------:R-:W-:Y:S02]  /*2bf90*/  IMAD.X R223, R151, 0x1, R135, P3 ;  /* 0x0000000197df7824 */ /* 0x000fe400018e0687 */
[----:B------:R-:W2:Y:S04]  /*2bfa0*/  LDL.LU.64 R150, [R1+0x738] ;  /* 0x0007380001967983 */ /* 0x000ea80000300a00 */
[----:B------:R-:W-:Y:S04]  /*2bfb0*/  STL.64 [R1+0x6b0], R224 ;  /* 0x0006b0e001007387 */ /* 0x000fe80000100a00 */
[----:B------:R4:W-:Y:S04]  /*2bfc0*/  STL.64 [R1+0x6f0], R222 ;  /* 0x0006f0de01007387 */ /* 0x0009e80000100a00 */
[----:B------:R4:W-:Y:S01]  /*2bfd0*/  LDGSTS.E [R138+0x42580], desc[UR22][R222.64], P2 ;  /* 0x42580000de8a7fae */ /* 0x0009e200091a1016 */
[----:B-1----:R-:W-:-:S05]  /*2bfe0*/  IADD3 R136, P3, PT, R146, R134, RZ ;  /* 0x0000008692887210 */ /* 0x002fca0007f7e0ff */
[----:B------:R-:W-:Y:S02]  /*2bff0*/  IMAD.X R137, R147, 0x1, R135, P3 ;  /* 0x0000000193897824 */ /* 0x000fe400018e0687 */
[----:B------:R-:W2:Y:S04]  /*2c000*/  LDL.LU.64 R146, [R1+0x728] ;  /* 0x0007280001927983 */ /* 0x000ea80000300a00 */
[----:B------:R1:W-:Y:S04]  /*2c010*/  STL.64 [R1+0x720], R136 ;  /* 0x0007208801007387 */ /* 0x0003e80000100a00 */
[----:B------:R-:W2:Y:S04]  /*2c020*/  LDL.LU.64 R228, [R1+0x718] ;  /* 0x0007180001e47983 */ /* 0x000ea80000300a00 */
[----:B------:R1:W-:Y:S01]  /*2c030*/  LDGSTS.E [R138+0x42980], desc[UR22][R136.64], P2 ;  /* 0x42980000888a7fae */ /* 0x0003e200091a1016 */
[----:B----4-:R-:W-:-:S05]  /*2c040*/  IADD3 R222, P3, PT, R154, R134, RZ ;  /* 0x000000869ade7210 */ /* 0x010fca0007f7e0ff */
[----:B------:R-:W-:-:S05]  /*2c050*/  IMAD.X R223, R155, 0x1, R135, P3 ;  /* 0x000000019bdf7824 */ /* 0x000fca00018e0687 */
[----:B------:R3:W-:Y:S01]  /*2c060*/  LDGSTS.E [R138+0x42d80], desc[UR22][R222.64], P2 ;  /* 0x42d80000de8a7fae */ /* 0x0007e200091a1016 */
[----:B------:R-:W-:-:S05]  /*2c070*/  IADD3 R154, P3, PT, R144, R134, RZ ;  /* 0x00000086909a7210 */ /* 0x000fca0007f7e0ff */
[----:B------:R-:W-:Y:S02]  /*2c080*/  IMAD.X R155, R145, 0x1, R135, P3 ;  /* 0x00000001919b7824 */ /* 0x000fe400018e0687 */
[----:B------:R-:W4:Y:S01]  /*2c090*/  LDL.LU.64 R144, [R1+0x708] ;  /* 0x0007080001907983 */ /* 0x000f220000300a00 */
[----:B-1----:R-:W-:-:S03]  /*2c0a0*/  IADD3 R136, P3, PT, R148, R134, RZ ;  /* 0x0000008694887210 */ /* 0x002fc60007f7e0ff */
[----:B------:R3:W-:Y:S02]  /*2c0b0*/  STL.64 [R1+0x750], R222 ;  /* 0x000750de01007387 */ /* 0x0007e40000100a00 */
[----:B------:R-:W-:Y:S02]  /*2c0c0*/  IMAD.X R137, R149, 0x1, R135, P3 ;  /* 0x0000000195897824 */ /* 0x000fe400018e0687 */
[----:B------:R1:W-:Y:S04]  /*2c0d0*/  STL.64 [R1+0x790], R154 ;  /* 0x0007909a01007387 */ /* 0x0003e80000100a00 */
[----:B------:R-:W4:Y:S04]  /*2c0e0*/  LDL.LU.64 R148, [R1+0x6f8] ;  /* 0x0006f80001947983 */ /* 0x000f280000300a00 */
[----:B------:R-:W-:Y:S04]  /*2c0f0*/  LDGSTS.E [R138+0x43180], desc[UR22][R154.64], P2 ;  /* 0x431800009a8a7fae */ /* 0x000fe800091a1016 */
[----:B------:R3:W-:Y:S02]  /*2c100*/  STL.64 [R1+0x7c8], R136 ;  /* 0x0007c88801007387 */ /* 0x0007e40000100a00 */
[----:B---3--:R-:W-:-:S02]  /*2c110*/  IADD3 R222, P3, PT, R220, R134, RZ ;  /* 0x00000086dcde7210 */ /* 0x008fc40007f7e0ff */
[----:B------:R3:W-:Y:S04]  /*2c120*/  LDGSTS.E [R138+0x43580], desc[UR22][R136.64], P2 ;  /* 0x43580000888a7fae */ /* 0x0007e800091a1016 */
[----:B-1----:R-:W4:Y:S01]  /*2c130*/  LDL.LU.64 R154, [R1+0x6e8] ;  /* 0x0006e800019a7983 */ /* 0x002f220000300a00 */
[----:B------:R-:W-:-:S05]  /*2c140*/  IADD3.X R223, PT, PT, R221, R135, RZ, P3, !PT ;  /* 0x00000087dddf7210 */ /* 0x000fca0001ffe4ff */
[----:B------:R-:W-:Y:S01]  /*2c150*/  LDGSTS.E [R138+0x43980], desc[UR22][R222.64], P2 ;  /* 0x43980000de8a7fae */ /* 0x000fe200091a1016 */
[----:B------:R-:W-:-:S05]  /*2c160*/  IADD3 R220, P3, PT, R152, R134, RZ ;  /* 0x0000008698dc7210 */ /* 0x000fca0007f7e0ff */
[----:B------:R-:W-:Y:S02]  /*2c170*/  IMAD.X R221, R153, 0x1, R135, P3 ;  /* 0x0000000199dd7824 */ /* 0x000fe400018e0687 */
[----:B------:R-:W4:Y:S01]  /*2c180*/  LDL.LU.64 R152, [R1+0x668] ;  /* 0x0006680001987983 */ /* 0x000f220000300a00 */
[----:B---3--:R-:W-:-:S03]  /*2c190*/  IADD3 R136, P3, PT, R156, R134, RZ ;  /* 0x000000869c887210 */ /* 0x008fc60007f7e0ff */
[----:B------:R-:W-:Y:S02]  /*2c1a0*/  STL.64 [R1+0x808], R222 ;  /* 0x000808de01007387 */ /* 0x000fe40000100a00 */
[----:B------:R-:W-:Y:S02]  /*2c1b0*/  IMAD.X R137, R157, 0x1, R135, P3 ;  /* 0x000000019d897824 */ /* 0x000fe400018e0687 */
[----:B------:R2:W-:Y:S04]  /*2c1c0*/  STL.64 [R1+0x848], R220 ;  /* 0x000848dc01007387 */ /* 0x0005e80000100a00 */
[----:B------:R-:W3:Y:S04]  /*2c1d0*/  LDL.64 R156, [R1+0x440] ;  /* 0x00044000019c7983 */ /* 0x000ee80000100a00 */
[----:B------:R2:W-:Y:S04]  /*2c1e0*/  LDGSTS.E [R138+0x43d80], desc[UR22][R220.64], P2 ;  /* 0x43d80000dc8a7fae */ /* 0x0005e800091a1016 */
[----:B------:R1:W-:Y:S04]  /*2c1f0*/  STL.64 [R1+0x888], R136 ;  /* 0x0008888801007387 */ /* 0x0003e80000100a00 */
[----:B------:R-:W3:Y:S04]  /*2c200*/  LDL.64 R226, [R1+0x428] ;  /* 0x0004280001e27983 */ /* 0x000ee80000100a00 */
[----:B------:R1:W-:Y:S01]  /*2c210*/  LDGSTS.E [R138+0x44180], desc[UR22][R136.64], P2 ;  /* 0x44180000888a7fae */ /* 0x0003e200091a1016 */
[----:B--2---:R-:W-:-:S05]  /*2c220*/  IADD3 R220, P3, PT, R150, R134, RZ ;  /* 0x0000008696dc7210 */ /* 0x004fca0007f7e0ff */
[----:B------:R-:W-:-:S05]  /*2c230*/  IMAD.X R221, R151, 0x1, R135, P3 ;  /* 0x0000000197dd7824 */ /* 0x000fca00018e0687 */
[----:B------:R-:W-:Y:S01]  /*2c240*/  LDGSTS.E [R138+0x44580], desc[UR22][R220.64], P2 ;  /* 0x44580000dc8a7fae */ /* 0x000fe200091a1016 */
[----:B------:R-:W-:-:S05]  /*2c250*/  IADD3 R150, P3, PT, R146, R134, RZ ;  /* 0x0000008692967210 */ /* 0x000fca0007f7e0ff */
[----:B------:R-:W-:Y:S02]  /*2c260*/  IMAD.X R151, R147, 0x1, R135, P3 ;  /* 0x0000000193977824 */ /* 0x000fe400018e0687 */
[----:B------:R-:W2:Y:S01]  /*2c270*/  LDL.LU.64 R146, [R1+0x3f8] ;  /* 0x0003f80001927983 */ /* 0x000ea20000300a00 */
[----:B-1----:R-:W-:-:S03]  /*2c280*/  IADD3 R136, P3, PT, R228, R134, RZ ;  /* 0x00000086e4887210 */ /* 0x002fc60007f7e0ff */
[----:B------:R1:W-:Y:S02]  /*2c290*/  STL.64 [R1+0x8c8], R220 ;  /* 0x0008c8dc01007387 */ /* 0x0003e40000100a00 */
[----:B------:R-:W-:Y:S02]  /*2c2a0*/  IMAD.X R137, R229, 0x1, R135, P3 ;  /* 0x00000001e5897824 */ /* 0x000fe400018e0687 */
[----:B------:R4:W-:Y:S04]  /*2c2b0*/  STL.64 [R1+0x908], R150 ;  /* 0x0009089601007387 */ /* 0x0009e80000100a00 */
[----:B------:R-:W2:Y:S04]  /*2c2c0*/  LDL.64 R224, [R1+0x3f0] ;  /* 0x0003f00001e07983 */ /* 0x000ea80000100a00 */
[----:B------:R4:W-:Y:S04]  /*2c2d0*/  STL.64 [R1+0x948], R136 ;  /* 0x0009488801007387 */ /* 0x0009e80000100a00 */
[----:B-1----:R-:W2:Y:S04]  /*2c2e0*/  LDL.64 R220, [R1+0x3c8] ;  /* 0x0003c80001dc7983 */ /* 0x002ea80000100a00 */
[----:B------:R4:W-:Y:S04]  /*2c2f0*/  LDGSTS.E [R138+0x44980], desc[UR22][R150.64], P2 ;  /* 0x44980000968a7fae */ /* 0x0009e800091a1016 */
[----:B------:R1:W-:Y:S01]  /*2c300*/  LDGSTS.E [R138+0x44d80], desc[UR22][R136.64], P2 ;  /* 0x44d80000888a7fae */ /* 0x0003e200091a1016 */
[----:B----4-:R-:W-:-:S04]  /*2c310*/  IADD3 R150, P3, PT, R144, R134, RZ ;  /* 0x0000008690967210 */ /* 0x010fc80007f7e0ff */
[----:B------:R-:W-:-:S05]  /*2c320*/  IADD3.X R151, PT, PT, R145, R135, RZ, P3, !PT ;  /* 0x0000008791977210 */ /* 0x000fca0001ffe4ff */
[----:B------:R4:W-:Y:S01]  /*2c330*/  LDGSTS.E [R138+0x45180], desc[UR22][R150.64], P2 ;  /* 0x45180000968a7fae */ /* 0x0009e200091a1016 */
[----:B------:R-:W-:-:S05]  /*2c340*/  IADD3 R144, P3, PT, R148, R134, RZ ;  /* 0x0000008694907210 */ /* 0x000fca0007f7e0ff */
[----:B------:R-:W-:Y:S02]  /*2c350*/  IMAD.X R145, R149, 0x1, R135, P3 ;  /* 0x0000000195917824 */ /* 0x000fe400018e0687 */
[----:B------:R-:W2:Y:S04]  /*2c360*/  LDL.64 R148, [R1+0x3a8] ;  /* 0x0003a80001947983 */ /* 0x000ea80000100a00 */
[----:B------:R4:W-:Y:S01]  /*2c370*/  STL.64 [R1+0x980], R150 ;  /* 0x0009809601007387 */ /* 0x0009e20000100a00 */
[----:B-1----:R-:W-:-:S03]  /*2c380*/  IADD3 R136, P3, PT, R154, R134, RZ ;  /* 0x000000869a887210 */ /* 0x002fc60007f7e0ff */
[----:B------:R3:W-:Y:S02]  /*2c390*/  STL.64 [R1+0xa40], R144 ;  /* 0x000a409001007387 */ /* 0x0007e40000100a00 */
[----:B------:R-:W-:Y:S02]  /*2c3a0*/  IMAD.X R137, R155, 0x1, R135, P3 ;  /* 0x000000019b897824 */ /* 0x000fe400018e0687 */
[----:B------:R3:W-:Y:S04]  /*2c3b0*/  LDGSTS.E [R138+0x45580], desc[UR22][R144.64], P2 ;  /* 0x45580000908a7fae */ /* 0x0007e800091a1016 */
[----:B------:R-:W2:Y:S04]  /*2c3c0*/  LDL.64 R154, [R1+0x380] ;  /* 0x00038000019a7983 */ /* 0x000ea80000100a00 */
[----:B------:R1:W-:Y:S04]  /*2c3d0*/  STL.64 [R1+0xa70], R136 ;  /* 0x000a708801007387 */ /* 0x0003e80000100a00 */
[----:B------:R-:W2:Y:S01]  /*2c3e0*/  LDL.64 R228, [R1+0x360] ;  /* 0x0003600001e47983 */ /* 0x000ea20000100a00 */
[----:B----4-:R-:W-:-:S03]  /*2c3f0*/  IADD3 R150, P3, PT, R152, R134, RZ ;  /* 0x0000008698967210 */ /* 0x010fc60007f7e0ff */
[----:B------:R1:W-:Y:S02]  /*2c400*/  LDGSTS.E [R138+0x45980], desc[UR22][R136.64], P2 ;  /* 0x45980000888a7fae */ /* 0x0003e400091a1016 */
[----:B------:R-:W-:Y:S02]  /*2c410*/  IMAD.X R151, R153, 0x1, R135, P3 ;  /* 0x0000000199977824 */ /* 0x000fe400018e0687 */
[----:B------:R-:W4:Y:S01]  /*2c420*/  LDL.64 R152, [R1+0x330] ;  /* 0x0003300001987983 */ /* 0x000f220000100a00 */
[----:B---3--:R-:W-:-:S03]  /*2c430*/  IADD3 R144, P3, PT, R156, R134, RZ ;  /* 0x000000869c907210 */ /* 0x008fc60007f7e0ff */
[----:B------:R2:W-:Y:S02]  /*2c440*/  STL.64 [R1+0xab8], R150 ;  /* 0x000ab89601007387 */ /* 0x0005e40000100a00 */
[----:B------:R-:W-:Y:S02]  /*2c450*/  IMAD.X R145, R157, 0x1, R135, P3 ;  /* 0x000000019d917824 */ /* 0x000fe400018e0687 */
[----:B------:R2:W-:Y:S04]  /*2c460*/  LDGSTS.E [R138+0x45d80], desc[UR22][R150.64], P2 ;  /* 0x45d80000968a7fae */ /* 0x0005e800091a1016 */
[----:B------:R-:W3:Y:S01]  /*2c470*/  LDL.64 R156, [R1+0x308] ;  /* 0x00030800019c7983 */ /* 0x000ee20000100a00 */
[----:B-1----:R-:W-:-:S03]  /*2c480*/  IADD3 R136, P3, PT, R226, R134, RZ ;  /* 0x00000086e2887210 */ /* 0x002fc60007f7e0ff */
[----:B------:R1:W-:Y:S02]  /*2c490*/  LDGSTS.E [R138+0x46180], desc[UR22][R144.64], P2 ;  /* 0x46180000908a7fae */ /* 0x0003e400091a1016 */
[----:B------:R-:W-:Y:S02]  /*2c4a0*/  IMAD.X R137, R227, 0x1, R135, P3 ;  /* 0x00000001e3897824 */ /* 0x000fe400018e0687 */
[----:B------:R1:W-:Y:S04]  /*2c4b0*/  STL.64 [R1+0xae8], R144 ;  /* 0x000ae89001007387 */ /* 0x0003e80000100a00 */
[----:B------:R1:W-:Y:S04]  /*2c4c0*/  STL.64 [R1+0xb18], R136 ;  /* 0x000b188801007387 */ /* 0x0003e80000100a00 */
[----:B------:R-:W3:Y:S04]  /*2c4d0*/  LDL.64 R226, [R1+0x2e0] ;  /* 0x0002e00001e27983 */ /* 0x000ee80000100a00 */
[----:B------:R1:W-:Y:S01]  /*2c4e0*/  LDGSTS.E [R138+0x46580], desc[UR22][R136.64], P2 ;  /* 0x46580000888a7fae */ /* 0x0003e200091a1016 */
[----:B--2---:R-:W-:-:S04]  /*2c4f0*/  IADD3 R150, P3, PT, R146, R134, RZ ;  /* 0x0000008692967210 */ /* 0x004fc80007f7e0ff */
[----:B------:R-:W-:Y:S02]  /*2c500*/  IADD3.X R151, PT, PT, R147, R135, RZ, P3, !PT ;  /* 0x0000008793977210 */ /* 0x000fe40001ffe4ff */
[----:B------:R-:W2:Y:S01]  /*2c510*/  LDL.64 R146, [R1+0x2b0] ;  /* 0x0002b00001927983 */ /* 0x000ea20000100a00 */
[----:B-1----:R-:W-:-:S03]  /*2c520*/  IADD3 R144, P3, PT, R224, R134, RZ ;  /* 0x00000086e0907210 */ /* 0x002fc60007f7e0ff */
[----:B------:R1:W-:Y:S02]  /*2c530*/  LDGSTS.E [R138+0x46980], desc[UR22][R150.64], P2 ;  /* 0x46980000968a7fae */ /* 0x0003e400091a1016 */
[--C-:B------:R-:W-:Y:S01]  /*2c540*/  IMAD.X R145, R225, 0x1, R135.reuse, P3 ;  /* 0x00000001e1917824 */ /* 0x100fe200018e0687 */
[-C--:B------:R-:W-:Y:S01]  /*2c550*/  IADD3 R136, P3, PT, R220, R134.reuse, RZ ;  /* 0x00000086dc887210 */ /* 0x080fe20007f7e0ff */
[----:B------:R-:W-:Y:S04]  /*2c560*/  STL.64 [R1+0xb40], R150 ;  /* 0x000b409601007387 */ /* 0x000fe80000100a00 */
[----:B------:R-:W-:Y:S01]  /*2c570*/  IMAD.X R137, R221, 0x1, R135, P3 ;  /* 0x00000001dd897824 */ /* 0x000fe200018e0687 */
[----:B------:R-:W-:Y:S04]  /*2c580*/  LDGSTS.E [R138+0x46d80], desc[UR22][R144.64], P2 ;  /* 0x46d80000908a7fae */ /* 0x000fe800091a1016 */
[----:B------:R-:W2:Y:S04]  /*2c590*/  LDL.64 R220, [R1+0x278] ;  /* 0x0002780001dc7983 */ /* 0x000ea80000100a00 */
[----:B------:R1:W-:Y:S04]  /*2c5a0*/  STL.64 [R1+0xba0], R144 ;  /* 0x000ba09001007387 */ /* 0x0003e80000100a00 */
[----:B------:R1:W-:Y:S04]  /*2c5b0*/  STL.64 [R1+0xbc8], R136 ;  /* 0x000bc88801007387 */ /* 0x0003e80000100a00 */
[----:B------:R1:W-:Y:S04]  /*2c5c0*/  LDGSTS.E [R138+0x47180], desc[UR22][R136.64], P2 ;  /* 0x47180000888a7fae */ /* 0x0003e800091a1016 */
[----:B-1----:R-:W2:Y:S01]  /*2c5d0*/  LDL.LU.64 R144, [R1+0x1c8] ;  /* 0x0001c80001907983 */ /* 0x002ea20000300a00 */
[----:B------:R-:W-:-:S05]  /*2c5e0*/  IADD3 R150, P3, PT, R148, R134, RZ ;  /* 0x0000008694967210 */ /* 0x000fca0007f7e0ff */
[----:B------:R-:W-:-:S05]  /*2c5f0*/  IMAD.X R151, R149, 0x1, R135, P3 ;  /* 0x0000000195977824 */ /* 0x000fca00018e0687 */
[----:B------:R-:W-:Y:S04]  /*2c600*/  STL.64 [R1+0xbf0], R150 ;  /* 0x000bf09601007387 */ /* 0x000fe80000100a00 */
[----:B------:R-:W-:Y:S01]  /*2c610*/  LDGSTS.E [R138+0x47580], desc[UR22][R150.64], P2 ;  /* 0x47580000968a7fae */ /* 0x000fe200091a1016 */
[----:B------:R-:W-:-:S05]  /*2c620*/  IADD3 R148, P3, PT, R154, R134, RZ ;  /* 0x000000869a947210 */ /* 0x000fca0007f7e0ff */
[----:B------:R-:W-:Y:S02]  /*2c630*/  IMAD.X R149, R155, 0x1, R135, P3 ;  /* 0x000000019b957824 */ /* 0x000fe400018e0687 */
[----:B------:R-:W2:Y:S01]  /*2c640*/  LDL.LU.64 R154, [R1+0x1a8] ;  /* 0x0001a800019a7983 */ /* 0x000ea20000300a00 */
[----:B------:R-:W-:-:S03]  /*2c650*/  IADD3 R136, P3, PT, R228, R134, RZ ;  /* 0x00000086e4887210 */ /* 0x000fc60007f7e0ff */
[----:B------:R4:W-:Y:S02]  /*2c660*/  STL.64 [R1+0xc10], R148 ;  /* 0x000c109401007387 */ /* 0x0009e40000100a00 */
[----:B------:R-:W-:Y:S02]  /*2c670*/  IMAD.X R137, R229, 0x1, R135, P3 ;  /* 0x00000001e5897824 */ /* 0x000fe400018e0687 */
[----:B------:R-:W2:Y:S04]  /*2c680*/  LDL.LU.64 R228, [R1+0x188] ;  /* 0x0001880001e47983 */ /* 0x000ea80000300a00 */
[----:B------:R4:W-:Y:S04]  /*2c690*/  LDGSTS.E [R138+0x47980], desc[UR22][R148.64], P2 ;  /* 0x47980000948a7fae */ /* 0x0009e800091a1016 */
[----:B------:R3:W-:Y:S04]  /*2c6a0*/  STL.64 [R1+0xc30], R136 ;  /* 0x000c308801007387 */ /* 0x0007e80000100a00 */
[----:B------:R3:W-:Y:S01]  /*2c6b0*/  LDGSTS.E [R138+0x47d80], desc[UR22][R136.64], P2 ;  /* 0x47d80000888a7fae */ /* 0x0007e200091a1016 */
[----:B----4-:R-:W-:-:S04]  /*2c6c0*/  IADD3 R148, P3, PT, R152, R134, RZ ;  /* 0x0000008698947210 */ /* 0x010fc80007f7e0ff */
[----:B------:R-:W-:Y:S02]  /*2c6d0*/  IADD3.X R149, PT, PT, R153, R135, RZ, P3, !PT ;  /* 0x0000008799957210 */ /* 0x000fe40001ffe4ff */
[----:B---3--:R-:W-:-:S03]  /*2c6e0*/  IADD3 R136, P3, PT, R156, R134, RZ ;  /* 0x000000869c887210 */ /* 0x008fc60007f7e0ff */
[----:B------:R1:W-:Y:S02]  /*2c6f0*/  STL.64 [R1+0x3f8], R148 ;  /* 0x0003f89401007387 */ /* 0x0003e40000100a00 */
[----:B------:R-:W-:Y:S02]  /*2c700*/  IMAD.X R137, R157, 0x1, R135, P3 ;  /* 0x000000019d897824 */ /* 0x000fe400018e0687 */
[----:B------:R-:W3:Y:S04]  /*2c710*/  LDL.LU.64 R152, [R1+0x168] ;  /* 0x0001680001987983 */ /* 0x000ee80000300a00 */
[----:B------:R-:W-:Y:S04]  /*2c720*/  LDGSTS.E [R139+0x40200], desc[UR22][R148.64], P2 ;  /* 0x40200000948b7fae */ /* 0x000fe800091a1016 */
[----:B------:R4:W-:Y:S01]  /*2c730*/  STL.64 [R1+0x4d8], R136 ;  /* 0x0004d88801007387 */ /* 0x0009e20000100a00 */
[----:B------:R-:W-:-:S03]  /*2c740*/  IADD3 R150, P3, PT, R226, R134, RZ ;  /* 0x00000086e2967210 */ /* 0x000fc60007f7e0ff */
[----:B------:R4:W-:Y:S04]  /*2c750*/  LDGSTS.E [R139+0x40600], desc[UR22][R136.64], P2 ;  /* 0x40600000888b7fae */ /* 0x0009e800091a1016 */
[----:B-1----:R-:W3:Y:S04]  /*2c760*/  LDL.LU.64 R148, [R1+0x148] ;  /* 0x0001480001947983 */ /* 0x002ee80000300a00 */
[----:B------:R-:W3:Y:S01]  /*2c770*/  LDL.LU.64 R156, [R1+0x128] ;  /* 0x00012800019c7983 */ /* 0x000ee20000300a00 */
[----:B------:R-:W-:-:S05]  /*2c780*/  IMAD.X R151, R227, 0x1, R135, P3 ;  /* 0x00000001e3977824 */ /* 0x000fca00018e0687 */
[----:B------:R-:W-:Y:S01]  /*2c790*/  LDGSTS.E [R139+0x40a00], desc[UR22][R150.64], P2 ;  /* 0x40a00000968b7fae */ /* 0x000fe200091a1016 */
[----:B--2---:R-:W-:-:S05]  /*2c7a0*/  IADD3 R222, P3, PT, R146, R134, RZ ;  /* 0x0000008692de7210 */ /* 0x004fca0007f7e0ff */
[----:B------:R-:W-:Y:S02]  /*2c7b0*/  IMAD.X R223, R147, 0x1, R135, P3 ;  /* 0x0000000193df7824 */ /* 0x000fe400018e0687 */
[----:B------:R-:W2:Y:S04]  /*2c7c0*/  LDL.LU.64 R146, [R1+0x108] ;  /* 0x0001080001927983 */ /* 0x000ea80000300a00 */
[----:B------:R1:W-:Y:S04]  /*2c7d0*/  STL.64 [R1+0x508], R150 ;  /* 0x0005089601007387 */ /* 0x0003e80000100a00 */
[----:B------:R-:W-:Y:S04]  /*2c7e0*/  STL.64 [R1+0x538], R222 ;  /* 0x000538de01007387 */ /* 0x000fe80000100a00 */
[----:B------:R1:W-:Y:S01]  /*2c7f0*/  LDGSTS.E [R139+0x40e00], desc[UR22][R222.64], P2 ;  /* 0x40e00000de8b7fae */ /* 0x0003e200091a1016 */
[----:B----4-:R-:W-:-:S05]  /*2c800*/  IADD3 R136, P3, PT, R220, R134, RZ ;  /* 0x00000086dc887210 */ /* 0x010fca0007f7e0ff */
[----:B------:R-:W-:Y:S02]  /*2c810*/  IMAD.X R137, R221, 0x1, R135, P3 ;  /* 0x00000001dd897824 */ /* 0x000fe400018e0687 */
[----:B------:R-:W4:Y:S04]  /*2c820*/  LDL.LU.64 R220, [R1+0xe8] ;  /* 0x0000e80001dc7983 */ /* 0x000f280000300a00 */
[----:B-1----:R-:W4:Y:S04]  /*2c830*/  LDL.LU.64 R150, [R1+0xc8] ;  /* 0x0000c80001967983 */ /* 0x002f280000300a00 */
[----:B------:R1:W-:Y:S01]  /*2c840*/  STL.64 [R1+0x578], R136 ;  /* 0x0005788801007387 */ /* 0x0003e20000100a00 */
[----:B------:R-:W-:-:S03]  /*2c850*/  IADD3 R226, P3, PT, R144, R134, RZ ;  /* 0x0000008690e27210 */ /* 0x000fc60007f7e0ff */
[----:B------:R-:W4:Y:S02]  /*2c860*/  LDL.LU.64 R224, [R1+0xa8] ;  /* 0x0000a80001e07983 */ /* 0x000f240000300a00 */
[----:B------:R-:W-:Y:S02]  /*2c870*/  IMAD.X R227, R145, 0x1, R135, P3 ;  /* 0x0000000191e37824 */ /* 0x000fe400018e0687 */
[----:B------:R-:W-:Y:S04]  /*2c880*/  LDGSTS.E [R139+0x41200], desc[UR22][R136.64], P2 ;  /* 0x41200000888b7fae */ /* 0x000fe800091a1016 */
[----:B------:R-:W-:Y:S04]  /*2c890*/  LDGSTS.E [R139+0x41600], desc[UR22][R226.64], P2 ;  /* 0x41600000e28b7fae */ /* 0x000fe800091a1016 */
[----:B-1----:R-:W4:Y:S04]  /*2c8a0*/  LDL.LU.64 R136, [R1+0x88] ;  /* 0x0000880001887983 */ /* 0x002f280000300a00 */
[----:B------:R-:W-:Y:S04]  /*2c8b0*/  STL.64 [R1+0x5b0], R226 ;  /* 0x0005b0e201007387 */ /* 0x000fe80000100a00 */
[----:B------:R-:W4:Y:S01]  /*2c8c0*/  LDL.LU.64 R144, [R1+0x68] ;  /* 0x0000680001907983 */ /* 0x000f220000300a00 */
[----:B------:R-:W-:-:S04]  /*2c8d0*/  IADD3 R222, P3, PT, R154, R134, RZ ;  /* 0x000000869ade7210 */ /* 0x000fc80007f7e0ff */
[----:B------:R-:W-:Y:S02]  /*2c8e0*/  IADD3.X R223, PT, PT, R155, R135, RZ, P3, !PT ;  /* 0x000000879bdf7210 */ /* 0x000fe40001ffe4ff */
[----:B------:R-:W-:-:S03]  /*2c8f0*/  IADD3 R154, P3, PT, R228, R134, RZ ;  /* 0x00000086e49a7210 */ /* 0x000fc60007f7e0ff */
[----:B------:R1:W-:Y:S04]  /*2c900*/  STL.64 [R1+0x5d8], R222 ;  /* 0x0005d8de01007387 */ /* 0x0003e80000100a00 */
[----:B------:R-:W-:Y:S01]  /*2c910*/  LDGSTS.E [R139+0x41a00], desc[UR22][R222.64], P2 ;  /* 0x41a00000de8b7fae */ /* 0x000fe200091a1016 */
[----:B------:R-:W-:-:S05]  /*2c920*/  IMAD.X R155, R229, 0x1, R135, P3 ;  /* 0x00000001e59b7824 */ /* 0x000fca00018e0687 */
[----:B------:R3:W-:Y:S04]  /*2c930*/  LDGSTS.E [R139+0x41e00], desc[UR22][R154.64], P2 ;  /* 0x41e000009a8b7fae */ /* 0x0007e800091a1016 */
[----:B-1----:R-:W4:Y:S04]  /*2c940*/  LDL.LU.64 R222, [R1+0x48] ;  /* 0x0000480001de7983 */ /* 0x002f280000300a00 */
[----:B------:R3:W-:Y:S04]  /*2c950*/  STL.64 [R1+0x618], R154 ;  /* 0x0006189a01007387 */ /* 0x0007e80000100a00 */
[----:B------:R-:W4:Y:S04]  /*2c960*/  LDL.LU.64 R226, [R1+0x28] ;  /* 0x0000280001e27983 */ /* 0x000f280000300a00 */
[----:B------:R-:W4:Y:S01]  /*2c970*/  LDL.LU.64 R228, [R1+0x8] ;  /* 0x0000080001e47983 */ /* 0x000f220000300a00 */
[----:B---3--:R-:W-:-:S05]  /*2c980*/  IADD3 R154, P3, PT, R152, R134, RZ ;  /* 0x00000086989a7210 */ /* 0x008fca0007f7e0ff */
[----:B------:R-:W-:Y:S01]  /*2c990*/  IMAD.X R155, R153, 0x1, R135, P3 ;  /* 0x00000001999b7824 */ /* 0x000fe200018e0687 */
[----:B------:R-:W-:-:S04]  /*2c9a0*/  IADD3 R152, P3, PT, R148, R134, RZ ;  /* 0x0000008694987210 */ /* 0x000fc80007f7e0ff */
[----:B------:R-:W-:Y:S01]  /*2c9b0*/  LDGSTS.E [R139+0x42200], desc[UR22][R154.64], P2 ;  /* 0x422000009a8b7fae */ /* 0x000fe200091a1016 */
[--C-:B------:R-:W-:Y:S01]  /*2c9c0*/  IMAD.X R153, R149, 0x1, R135.reuse, P3 ;  /* 0x0000000195997824 */ /* 0x100fe200018e0687 */
[-C--:B------:R-:W-:Y:S02]  /*2c9d0*/  IADD3 R148, P3, PT, R156, R134.reuse, RZ ;  /* 0x000000869c947210 */ /* 0x080fe40007f7e0ff */
[----:B------:R1:W-:Y:S03]  /*2c9e0*/  STL.64 [R1+0x640], R154 ;  /* 0x0006409a01007387 */ /* 0x0003e60000100a00 */
[----:B------:R-:W-:Y:S01]  /*2c9f0*/  IMAD.X R149, R157, 0x1, R135, P3 ;  /* 0x000000019d957824 */ /* 0x000fe200018e0687 */
[----:B------:R-:W-:Y:S04]  /*2ca00*/  LDGSTS.E [R139+0x42600], desc[UR22][R152.64], P2 ;  /* 0x42600000988b7fae */ /* 0x000fe800091a1016 */
[----:B------:R-:W3:Y:S04]  /*2ca10*/  LDL.LU.64 R156, [R1+0x1428] ;  /* 0x00142800019c7983 */ /* 0x000ee80000300a00 */
[----:B-1----:R-:W3:Y:S04]  /*2ca20*/  LDL.LU.64 R154, [R1+0x1420] ;  /* 0x00142000019a7983 */ /* 0x002ee80000300a00 */
[----:B------:R1:W-:Y:S04]  /*2ca30*/  STL.64 [R1+0x680], R152 ;  /* 0x0006809801007387 */ /* 0x0003e80000100a00 */
[----:B------:R2:W-:Y:S04]  /*2ca40*/  LDGSTS.E [R139+0x42a00], desc[UR22][R148.64], P2 ;  /* 0x42a00000948b7fae */ /* 0x0005e800091a1016 */
[----:B-1----:R-:W3:Y:S04]  /*2ca50*/  LDL.LU.64 R152, [R1+0x1418] ;  /* 0x0014180001987983 */ /* 0x002ee80000300a00 */
[----:B------:R2:W-:Y:S02]  /*2ca60*/  STL.64 [R1+0x6a8], R148 ;  /* 0x0006a89401007387 */ /* 0x0005e40000100a00 */
[----:B--2---:R-:W-:-:S05]  /*2ca70*/  IADD3 R148, P3, PT, R146, R134, RZ ;  /* 0x0000008692947210 */ /* 0x004fca0007f7e0ff */
[----:B------:R-:W-:-:S05]  /*2ca80*/  IMAD.X R149, R147, 0x1, R135, P3 ;  /* 0x0000000193957824 */ /* 0x000fca00018e0687 */
[----:B------:R1:W-:Y:S04]  /*2ca90*/  STL.64 [R1+0x6e0], R148 ;  /* 0x0006e09401007387 */ /* 0x0003e80000100a00 */
[----:B------:R-:W-:Y:S01]  /*2caa0*/  LDGSTS.E [R139+0x42e00], desc[UR22][R148.64], P2 ;  /* 0x42e00000948b7fae */ /* 0x000fe200091a1016 */
[----:B----4-:R-:W-:-:S04]  /*2cab0*/  IADD3 R146, P3, PT, R220, R134, RZ ;  /* 0x00000086dc927210 */ /* 0x010fc80007f7e0ff */
[----:B------:R-:W-:Y:S02]  /*2cac0*/  IADD3.X R147, PT, PT, R221, R135, RZ, P3, !PT ;  /* 0x00000087dd937210 */ /* 0x000fe40001ffe4ff */
[----:B------:R-:W-:-:S03]  /*2cad0*/  IADD3 R220, P3, PT, R150, R134, RZ ;  /* 0x0000008696dc7210 */ /* 0x000fc60007f7e0ff */
[----:B------:R-:W-:Y:S02]  /*2cae0*/  LDGSTS.E [R139+0x43200], desc[UR22][R146.64], P2 ;  /* 0x43200000928b7fae */ /* 0x000fe400091a1016 */
[----:B------:R-:W-:Y:S02]  /*2caf0*/  IMAD.X R221, R151, 0x1, R135, P3 ;  /* 0x0000000197dd7824 */ /* 0x000fe400018e0687 */
[----:B------:R-:W2:Y:S04]  /*2cb00*/  LDL.LU.64 R150, [R1+0x1410] ;  /* 0x0014100001967983 */ /* 0x000ea80000300a00 */
[----:B-1----:R-:W4:Y:S04]  /*2cb10*/  LDL.LU.64 R148, [R1+0x1408] ;  /* 0x0014080001947983 */ /* 0x002f280000300a00 */
[----:B------:R1:W-:Y:S04]  /*2cb20*/  STL.64 [R1+0x718], R146 ;  /* 0x0007189201007387 */ /* 0x0003e80000100a00 */
[----:B------:R1:W-:Y:S04]  /*2cb30*/  LDGSTS.E [R139+0x43600], desc[UR22][R220.64], P2 ;  /* 0x43600000dc8b7fae */ /* 0x0003e800091a1016 */
[----:B-1----:R-:W2:Y:S04]  /*2cb40*/  LDL.LU.64 R146, [R1+0x1400] ;  /* 0x0014000001927983 */ /* 0x002ea80000300a00 */
[----:B------:R1:W-:Y:S02]  /*2cb50*/  STL.64 [R1+0x748], R220 ;  /* 0x000748dc01007387 */ /* 0x0003e40000100a00 */
[----:B-1----:R-:W-:-:S05]  /*2cb60*/  IADD3 R220, P3, PT, R224, R134, RZ ;  /* 0x00000086e0dc7210 */ /* 0x002fca0007f7e0ff */
[----:B------:R-:W-:Y:S01]  /*2cb70*/  IMAD.X R221, R225, 0x1, R135, P3 ;  /* 0x00000001e1dd7824 */ /* 0x000fe200018e0687 */
[----:B------:R-:W-:-:S04]  /*2cb80*/  IADD3 R224, P3, PT, R136, R134, RZ ;  /* 0x0000008688e07210 */ /* 0x000fc80007f7e0ff */
[----:B------:R-:W-:Y:S01]  /*2cb90*/  LDGSTS.E [R139+0x43a00], desc[UR22][R220.64], P2 ;  /* 0x43a00000dc8b7fae */ /* 0x000fe200091a1016 */
[--C-:B------:R-:W-:Y:S01]  /*2cba0*/  IMAD.X R225, R137, 0x1, R135.reuse, P3 ;  /* 0x0000000189e17824 */ /* 0x100fe200018e0687 */
[-C--:B------:R-:W-:Y:S02]  /*2cbb0*/  IADD3 R136, P3, PT, R144, R134.reuse, RZ ;  /* 0x0000008690887210 */ /* 0x080fe40007f7e0ff */
[----:B------:R1:W-:Y:S03]  /*2cbc0*/  STL.64 [R1+0x788], R220 ;  /* 0x000788dc01007387 */ /* 0x0003e60000100a00 */
[----:B------:R-:W-:Y:S01]  /*2cbd0*/  IMAD.X R137, R145, 0x1, R135, P3 ;  /* 0x0000000191897824 */ /* 0x000fe200018e0687 */
[----:B------:R1:W-:Y:S04]  /*2cbe0*/  LDGSTS.E [R139+0x43e00], desc[UR22][R224.64], P2 ;  /* 0x43e00000e08b7fae */ /* 0x0003e800091a1016 */
[----:B------:R-:W2:Y:S04]  /*2cbf0*/  LDL.LU.64 R144, [R1+0x13f8] ;  /* 0x0013f80001907983 */ /* 0x000ea80000300a00 */
[----:B-1----:R-:W2:Y:S04]  /*2cc00*/  LDL.LU.64 R220, [R1+0x13f0] ;  /* 0x0013f00001dc7983 */ /* 0x002ea80000300a00 */
[----:B------:R1:W-:Y:S04]  /*2cc10*/  STL.64 [R1+0x7c0], R224 ;  /* 0x0007c0e001007387 */ /* 0x0003e80000100a00 */
[----:B------:R1:W-:Y:S02]  /*2cc20*/  LDGSTS.E [R139+0x44200], desc[UR22][R136.64], P2 ;  /* 0x44200000888b7fae */ /* 0x0003e400091a1016 */
[----:B-1----:R-:W-:-:S05]  /*2cc30*/  IADD3 R224, P3, PT, R222, R134, RZ ;  /* 0x00000086dee07210 */ /* 0x002fca0007f7e0ff */
[----:B------:R-:W-:Y:S01]  /*2cc40*/  IMAD.X R225, R223, 0x1, R135, P3 ;  /* 0x00000001dfe17824 */ /* 0x000fe200018e0687 */
[-C--:B------:R-:W-:Y:S01]  /*2cc50*/  IADD3 R222, P3, PT, R226, R134.reuse, RZ ;  /* 0x00000086e2de7210 */ /* 0x080fe20007f7e0ff */
[----:B------:R1:W-:Y:S03]  /*2cc60*/  STL.64 [R1+0x800], R136 ;  /* 0x0008008801007387 */ /* 0x0003e60000100a00 */
[----:B------:R-:W-:Y:S01]  /*2cc70*/  IADD3.X R223, PT, PT, R227, R135, RZ, P3, !PT ;  /* 0x00000087e3df7210 */ /* 0x000fe20001ffe4ff */
[----:B------:R1:W-:Y:S04]  /*2cc80*/  STL.64 [R1+0x840], R224 ;  /* 0x000840e001007387 */ /* 0x0003e80000100a00 */
[----:B------:R1:W-:Y:S02]  /*2cc90*/  LDGSTS.E [R139+0x44600], desc[UR22][R224.64], P2 ;  /* 0x44600000e08b7fae */ /* 0x0003e400091a1016 */
[----:B-1----:R-:W-:-:S02]  /*2cca0*/  IADD3 R136, P3, PT, R228, R134, RZ ;  /* 0x00000086e4887210 */ /* 0x002fc40007f7e0ff */
[----:B------:R1:W-:Y:S03]  /*2ccb0*/  STL.64 [R1+0x880], R222 ;  /* 0x000880de01007387 */ /* 0x0003e60000100a00 */
[----:B------:R-:W-:Y:S01]  /*2ccc0*/  IMAD.X R137, R229, 0x1, R135, P3 ;  /* 0x00000001e5897824 */ /* 0x000fe200018e0687 */
[----:B------:R1:W-:Y:S01]  /*2ccd0*/  LDGSTS.E [R139+0x44a00], desc[UR22][R222.64], P2 ;  /* 0x44a00000de8b7fae */ /* 0x0003e200091a1016 */
[----:B------:R-:W-:-:S03]  /*2cce0*/  IADD3 R224, P3, PT, R246, R134, RZ ;  /* 0x00000086f6e07210 */ /* 0x000fc60007f7e0ff */
[----:B------:R1:W-:Y:S02]  /*2ccf0*/  STL.64 [R1+0x8c0], R136 ;  /* 0x0008c08801007387 */ /* 0x0003e40000100a00 */
[--C-:B------:R-:W-:Y:S02]  /*2cd00*/  IMAD.X R225, R247, 0x1, R135.reuse, P3 ;  /* 0x00000001f7e17824 */ /* 0x100fe400018e0687 */
[----:B------:R1:W-:Y:S02]  /*2cd10*/  LDGSTS.E [R139+0x44e00], desc[UR22][R136.64], P2 ;  /* 0x44e00000888b7fae */ /* 0x0003e400091a1016 */
[-C--:B-1----:R-:W-:Y:S02]  /*2cd20*/  IADD3 R222, P3, PT, R238, R134.reuse, RZ ;  /* 0x00000086eede7210 */ /* 0x082fe40007f7e0ff */
[----:B------:R1:W-:Y:S03]  /*2cd30*/  STL.64 [R1+0x900], R224 ;  /* 0x000900e001007387 */ /* 0x0003e60000100a00 */
[----:B------:R-:W-:Y:S01]  /*2cd40*/  IMAD.X R223, R239, 0x1, R135, P3 ;  /* 0x00000001efdf7824 */ /* 0x000fe200018e0687 */
[----:B------:R1:W-:Y:S01]  /*2cd50*/  LDGSTS.E [R139+0x45200], desc[UR22][R224.64], P2 ;  /* 0x45200000e08b7fae */ /* 0x0003e200091a1016 */
[----:B------:R-:W-:-:S03]  /*2cd60*/  IADD3 R136, P3, PT, R230, R134, RZ ;  /* 0x00000086e6887210 */ /* 0x000fc60007f7e0ff */
[----:B------:R1:W-:Y:S02]  /*2cd70*/  STL.64 [R1+0x940], R222 ;  /* 0x000940de01007387 */ /* 0x0003e40000100a00 */
[----:B------:R-:W-:Y:S02]  /*2cd80*/  IMAD.X R137, R231, 0x1, R135, P3 ;  /* 0x00000001e7897824 */ /* 0x000fe400018e0687 */
[----:B------:R3:W-:Y:S04]  /*2cd90*/  LDGSTS.E [R139+0x45600], desc[UR22][R222.64], P2 ;  /* 0x45600000de8b7fae */ /* 0x0007e800091a1016 */
[----:B------:R3:W-:Y:S04]  /*2cda0*/  STL.64 [R1+0x978], R136 ;  /* 0x0009788801007387 */ /* 0x0007e80000100a00 */
[----:B------:R-:W2:Y:S01]  /*2cdb0*/  LDL.64 R228, [R1+0x250] ;  /* 0x0002500001e47983 */ /* 0x000ea20000100a00 */
[----:B-1----:R-:W-:-:S03]  /*2cdc0*/  IADD3 R224, P3, PT, R218, R134, RZ ;  /* 0x00000086dae07210 */ /* 0x002fc60007f7e0ff */
[----:B------:R1:W-:Y:S02]  /*2cdd0*/  LDGSTS.E [R139+0x45a00], desc[UR22][R136.64], P2 ;  /* 0x45a00000888b7fae */ /* 0x0003e400091a1016 */
[----:B------:R-:W-:Y:S01]  /*2cde0*/  IMAD.X R225, R219, 0x1, R135, P3 ;  /* 0x00000001dbe17824 */ /* 0x000fe200018e0687 */
[-C--:B---3--:R-:W-:Y:S01]  /*2cdf0*/  IADD3 R222, P3, PT, R216, R134.reuse, RZ ;  /* 0x00000086d8de7210 */ /* 0x088fe20007f7e0ff */
[----:B------:R-:W3:Y:S03]  /*2ce00*/  LDL.64 R230, [R1+0x238] ;  /* 0x0002380001e67983 */ /* 0x000ee60000100a00 */
[----:B------:R-:W-:Y:S01]  /*2ce10*/  IADD3.X R223, PT, PT, R217, R135, RZ, P3, !PT ;  /* 0x00000087d9df7210 */ /* 0x000fe20001ffe4ff */
[----:B------:R-:W-:Y:S01]  /*2ce20*/  LDGSTS.E [R139+0x45e00], desc[UR22][R224.64], P2 ;  /* 0x45e00000e08b7fae */ /* 0x000fe200091a1016 */
[----:B-1----:R-:W-:-:S03]  /*2ce30*/  IADD3 R136, P3, PT, R214, R134, RZ ;  /* 0x00000086d6887210 */ /* 0x002fc60007f7e0ff */
[----:B------:R-:W-:Y:S02]  /*2ce40*/  STL.64 [R1+0xa38], R224 ;  /* 0x000a38e001007387 */ /* 0x000fe40000100a00 */
[----:B------:R-:W-:Y:S02]  /*2ce50*/  IMAD.X R137, R215, 0x1, R135, P3 ;  /* 0x00000001d7897824 */ /* 0x000fe400018e0687 */
[----:B------:R-:W-:Y:S01]  /*2ce60*/  STL.64 [R1+0xa68], R222 ;  /* 0x000a68de01007387 */ /* 0x000fe20000100a00 */
[----:B------:R-:W-:-:S03]  /*2ce70*/  IADD3 R218, P3, PT, R212, R134, RZ ;  /* 0x00000086d4da7210 */ /* 0x000fc60007f7e0ff */
[----:B------:R1:W-:Y:S04]  /*2ce80*/  STL.64 [R1+0xab0], R136 ;  /* 0x000ab08801007387 */ /* 0x0003e80000100a00 */
[----:B------:R-:W4:Y:S01]  /*2ce90*/  LDL.LU.64 R238, [R1+0x218] ;  /* 0x0002180001ee7983 */ /* 0x000f220000300a00 */
[--C-:B------:R-:W-:Y:S01]  /*2cea0*/  IMAD.X R219, R213, 0x1, R135.reuse, P3 ;  /* 0x00000001d5db7824 */ /* 0x100fe200018e0687 */
[-C--:B------:R-:W-:Y:S02]  /*2ceb0*/  IADD3 R216, P3, PT, R210, R134.reuse, RZ ;  /* 0x00000086d2d87210 */ /* 0x080fe40007f7e0ff */
[----:B------:R-:W-:Y:S04]  /*2cec0*/  LDGSTS.E [R139+0x46200], desc[UR22][R222.64], P2 ;  /* 0x46200000de8b7fae */ /* 0x000fe800091a1016 */
[----:B------:R-:W-:Y:S01]  /*2ced0*/  LDGSTS.E [R139+0x46600], desc[UR22][R136.64], P2 ;  /* 0x46600000888b7fae */ /* 0x000fe200091a1016 */
[----:B------:R-:W-:Y:S01]  /*2cee0*/  IMAD.X R217, R211, 0x1, R135, P3 ;  /* 0x00000001d3d97824 */ /* 0x000fe200018e0687 */
[----:B------:R-:W-:-:S02]  /*2cef0*/  IADD3 R214, P3, PT, R208, R134, RZ ;  /* 0x00000086d0d67210 */ /* 0x000fc40007f7e0ff */
[----:B------:R-:W-:Y:S04]  /*2cf00*/  LDGSTS.E [R139+0x46a00], desc[UR22][R218.64], P2 ;  /* 0x46a00000da8b7fae */ /* 0x000fe800091a1016 */
[----:B-1----:R-:W4:Y:S01]  /*2cf10*/  LDL.LU.64 R136, [R1+0x200] ;  /* 0x0002000001887983 */ /* 0x002f220000300a00 */
[--C-:B------:R-:W-:Y:S01]  /*2cf20*/  IMAD.X R215, R209, 0x1, R135.reuse, P3 ;  /* 0x00000001d1d77824 */ /* 0x100fe200018e0687 */
[-C--:B------:R-:W-:Y:S02]  /*2cf30*/  IADD3 R212, P3, PT, R206, R134.reuse, RZ ;  /* 0x00000086ced47210 */ /* 0x080fe40007f7e0ff */
[----:B------:R-:W-:Y:S04]  /*2cf40*/  STL.64 [R1+0xae0], R218 ;  /* 0x000ae0da01007387 */ /* 0x000fe80000100a00 */
[----:B------:R-:W-:Y:S04]  /*2cf50*/  STL.64 [R1+0xb10], R216 ;  /* 0x000b10d801007387 */ /* 0x000fe80000100a00 */
[----:B------:R-:W4:Y:S01]  /*2cf60*/  LDL.64 R246, [R1+0x1e0] ;  /* 0x0001e00001f67983 */ /* 0x000f220000100a00 */
[----:B------:R-:W-:Y:S01]  /*2cf70*/  IMAD.X R213, R207, 0x1, R135, P3 ;  /* 0x00000001cfd57824 */ /* 0x000fe200018e0687 */
[----:B------:R-:W-:-:S02]  /*2cf80*/  IADD3 R210, P3, PT, R204, R134, RZ ;  /* 0x00000086ccd27210 */ /* 0x000fc40007f7e0ff */
[----:B------:R-:W-:Y:S02]  /*2cf90*/  STL.64 [R1+0xb38], R214 ;  /* 0x000b38d601007387 */ /* 0x000fe40000100a00 */
[----:B------:R-:W-:Y:S02]  /*2cfa0*/  IADD3.X R211, PT, PT, R205, R135, RZ, P3, !PT ;  /* 0x00000087cdd37210 */ /* 0x000fe40001ffe4ff */
[----:B------:R-:W4:Y:S01]  /*2cfb0*/  LDL.LU.64 R222, [R1+0x1c0] ;  /* 0x0001c00001de7983 */ /* 0x000f220000300a00 */
[----:B------:R-:W-:-:S03]  /*2cfc0*/  IADD3 R208, P3, PT, R202, R134, RZ ;  /* 0x00000086cad07210 */ /* 0x000fc60007f7e0ff */
[----:B------:R-:W-:Y:S02]  /*2cfd0*/  STL.64 [R1+0xb60], R212 ;  /* 0x000b60d401007387 */ /* 0x000fe40000100a00 */
[----:B------:R-:W-:Y:S02]  /*2cfe0*/  IMAD.X R209, R203, 0x1, R135, P3 ;  /* 0x00000001cbd17824 */ /* 0x000fe400018e0687 */
[----:B------:R-:W-:Y:S04]  /*2cff0*/  STL.64 [R1+0xbc0], R210 ;  /* 0x000bc0d201007387 */ /* 0x000fe80000100a00 */
[----:B------:R-:W4:Y:S04]  /*2d000*/  LDL.LU.64 R224, [R1+0x1a0] ;  /* 0x0001a00001e07983 */ /* 0x000f280000300a00 */
[----:B------:R1:W-:Y:S04]  /*2d010*/  STL.64 [R1+0xbe8], R208 ;  /* 0x000be8d001007387 */ /* 0x0003e80000100a00 */
[----:B------:R-:W-:Y:S04]  /*2d020*/  LDGSTS.E [R139+0x46e00], desc[UR22][R216.64], P2 ;  /* 0x46e00000d88b7fae */ /* 0x000fe800091a1016 */
[----:B------:R-:W-:Y:S04]  /*2d030*/  LDGSTS.E [R139+0x47200], desc[UR22][R214.64], P2 ;  /* 0x47200000d68b7fae */ /* 0x000fe800091a1016 */
[----:B------:R4:W-:Y:S04]  /*2d040*/  LDGSTS.E [R139+0x47600], desc[UR22][R212.64], P2 ;  /* 0x47600000d48b7fae */ /* 0x0009e800091a1016 */
[----:B------:R-:W-:Y:S04]  /*2d050*/  LDGSTS.E [R139+0x47a00], desc[UR22][R210.64], P2 ;  /* 0x47a00000d28b7fae */ /* 0x000fe800091a1016 */
[----:B------:R1:W-:Y:S01]  /*2d060*/  LDGSTS.E [R139+0x47e00], desc[UR22][R208.64], P2 ;  /* 0x47e00000d08b7fae */ /* 0x0003e200091a1016 */
[----:B--2---:R-:W-:-:S05]  /*2d070*/  IADD3 R226, P3, PT, R228, R134, RZ ;  /* 0x00000086e4e27210 */ /* 0x004fca0007f7e0ff */
[----:B------:R-:W-:Y:S02]  /*2d080*/  IMAD.X R227, R229, 0x1, R135, P3 ;  /* 0x00000001e5e37824 */ /* 0x000fe400018e0687 */
[----:B------:R-:W2:Y:S01]  /*2d090*/  LDL.LU.64 R228, [R1+0x180] ;  /* 0x0001800001e47983 */ /* 0x000ea20000300a00 */
[----:B---3--:R-:W-:-:S03]  /*2d0a0*/  IADD3 R202, P3, PT, R230, R134, RZ ;  /* 0x00000086e6ca7210 */ /* 0x008fc60007f7e0ff */
[----:B-1----:R-:W3:Y:S02]  /*2d0b0*/  LDL.LU.64 R208, [R1+0x160] ;  /* 0x0001600001d07983 */ /* 0x002ee40000300a00 */
[----:B------:R-:W-:Y:S02]  /*2d0c0*/  IMAD.X R203, R231, 0x1, R135, P3 ;  /* 0x00000001e7cb7824 */ /* 0x000fe400018e0687 */
[----:B------:R-:W3:Y:S04]  /*2d0d0*/  LDL.LU.64 R210, [R1+0x140] ;  /* 0x0001400001d27983 */ /* 0x000ee80000300a00 */
[----:B------:R-:W3:Y:S04]  /*2d0e0*/  LDL.LU.64 R214, [R1+0x120] ;  /* 0x0001200001d67983 */ /* 0x000ee80000300a00 */
[----:B------:R-:W3:Y:S04]  /*2d0f0*/  LDL.LU.64 R216, [R1+0x100] ;  /* 0x0001000001d87983 */ /* 0x000ee80000300a00 */
[----:B------:R-:W-:Y:S01]  /*2d100*/  LDGSTS.E [R140+0x40280], desc[UR22][R226.64], P2 ;  /* 0x40280000e28c7fae */ /* 0x000fe200091a1016 */
[----:B----4-:R-:W-:-:S03]  /*2d110*/  IADD3 R212, P3, PT, R238, R134, RZ ;  /* 0x00000086eed47210 */ /* 0x010fc60007f7e0ff */
[----:B------:R-:W-:Y:S02]  /*2d120*/  LDGSTS.E [R140+0x40680], desc[UR22][R202.64], P2 ;  /* 0x40680000ca8c7fae */ /* 0x000fe400091a1016 */
[----:B------:R-:W-:-:S05]  /*2d130*/  IMAD.X R213, R239, 0x1, R135, P3 ;  /* 0x00000001efd57824 */ /* 0x000fca00018e0687 */
[----:B------:R-:W-:Y:S01]  /*2d140*/  LDGSTS.E [R140+0x40a80], desc[UR22][R212.64], P2 ;  /* 0x40a80000d48c7fae */ /* 0x000fe200091a1016 */
[----:B------:R-:W-:-:S05]  /*2d150*/  IADD3 R138, P3, PT, R136, R134, RZ ;  /* 0x00000086888a7210 */ /* 0x000fca0007f7e0ff */
[----:B------:R-:W-:-:S05]  /*2d160*/  IMAD.X R139, R137, 0x1, R135, P3 ;  /* 0x00000001898b7824 */ /* 0x000fca00018e0687 */
[----:B------:R-:W-:Y:S01]  /*2d170*/  STL.64 [R1+0x4d0], R138 ;  /* 0x0004d08a01007387 */ /* 0x000fe20000100a00 */
[----:B------:R-:W-:-:S03]  /*2d180*/  IADD3 R136, P3, PT, R246, R134, RZ ;  /* 0x00000086f6887210 */ /* 0x000fc60007f7e0ff */
[----:B------:R-:W4:Y:S01]  /*2d190*/  LDL.LU.64 R218, [R1+0xe0] ;  /* 0x0000e00001da7983 */ /* 0x000f220000300a00 */
[----:B------:R-:W-:-:S03]  /*2d1a0*/  IADD3.X R137, PT, PT, R247, R135, RZ, P3, !PT ;  /* 0x00000087f7897210 */ /* 0x000fc60001ffe4ff */
[----:B------:R-:W4:Y:S01]  /*2d1b0*/  LDL.LU.64 R230, [R1+0xc0] ;  /* 0x0000c00001e67983 */ /* 0x000f220000300a00 */
[----:B------:R-:W-:-:S03]  /*2d1c0*/  IADD3 R206, P3, PT, R222, R134, RZ ;  /* 0x00000086dece7210 */ /* 0x000fc60007f7e0ff */
[----:B------:R1:W-:Y:S04]  /*2d1d0*/  STL.64 [R1+0x4f8], R136 ;  /* 0x0004f88801007387 */ /* 0x0003e80000100a00 */
[----:B------:R-:W4:Y:S01]  /*2d1e0*/  LDL.LU.64 R238, [R1+0xa0] ;  /* 0x0000a00001ee7983 */ /* 0x000f220000300a00 */
[----:B------:R-:W-:-:S03]  /*2d1f0*/  IMAD.X R207, R223, 0x1, R135, P3 ;  /* 0x00000001dfcf7824 */ /* 0x000fc600018e0687 */
[----:B------:R2:W-:Y:S01]  /*2d200*/  LDGSTS.E [R140+0x40e80], desc[UR22][R138.64], P2 ;  /* 0x40e800008a8c7fae */ /* 0x0005e200091a1016 */
[----:B------:R-:W-:-:S03]  /*2d210*/  IADD3 R204, P3, PT, R224, R134, RZ ;  /* 0x00000086e0cc7210 */ /* 0x000fc60007f7e0ff */
[----:B------:R-:W-:Y:S02]  /*2d220*/  LDGSTS.E [R140+0x41280], desc[UR22][R136.64], P2 ;  /* 0x41280000888c7fae */ /* 0x000fe400091a1016 */
[----:B------:R-:W-:Y:S02]  /*2d230*/  IMAD.X R205, R225, 0x1, R135, P3 ;  /* 0x00000001e1cd7824 */ /* 0x000fe400018e0687 */
[----:B------:R3:W-:Y:S04]  /*2d240*/  LDGSTS.E [R140+0x41680], desc[UR22][R206.64], P2 ;  /* 0x41680000ce8c7fae */ /* 0x0007e800091a1016 */
[----:B------:R2:W-:Y:S04]  /*2d250*/  LDGSTS.E [R140+0x41a80], desc[UR22][R204.64], P2 ;  /* 0x41a80000cc8c7fae */ /* 0x0005e800091a1016 */
[----:B-1----:R-:W4:Y:S04]  /*2d260*/  LDL.LU.64 R136, [R1+0x80] ;  /* 0x0000800001887983 */ /* 0x002f280000300a00 */
[----:B------:R3:W-:Y:S04]  /*2d270*/  STL.64 [R1+0x530], R206 ;  /* 0x000530ce01007387 */ /* 0x0007e80000100a00 */
[----:B------:R-:W4:Y:S04]  /*2d280*/  LDL.LU.64 R246, [R1+0x60] ;  /* 0x0000600001f67983 */ /* 0x000f280000300a00 */
[----:B------:R1:W-:Y:S04]  /*2d290*/  STL.64 [R1+0x570], R204 ;  /* 0x000570cc01007387 */ /* 0x0003e80000100a00 */
[----:B------:R-:W4:Y:S01]  /*2d2a0*/  LDL.LU.64 R222, [R1+0x40] ;  /* 0x0000400001de7983 */ /* 0x000f220000300a00 */
[----:B--2---:R-:W-:-:S05]  /*2d2b0*/  IADD3 R138, P3, PT, R228, R134, RZ ;  /* 0x00000086e48a7210 */ /* 0x004fca0007f7e0ff */
[----:B------:R-:W-:-:S05]  /*2d2c0*/  IMAD.X R139, R229, 0x1, R135, P3 ;  /* 0x00000001e58b7824 */ /* 0x000fca00018e0687 */
[----:B------:R2:W-:Y:S04]  /*2d2d0*/  STL.64 [R1+0x5a0], R138 ;  /* 0x0005a08a01007387 */ /* 0x0005e80000100a00 */
[----:B------:R-:W4:Y:S04]  /*2d2e0*/  LDL.LU.64 R224, [R1+0x20] ;  /* 0x0000200001e07983 */ /* 0x000f280000300a00 */
[----:B------:R-:W4:Y:S01]  /*2d2f0*/  LDL.LU.64 R228, [R1] ;  /* 0x0000000001e47983 */ /* 0x000f220000300a00 */
[----:B---3--:R-:W-:-:S03]  /*2d300*/  IADD3 R206, P3, PT, R208, R134, RZ ;  /* 0x00000086d0ce7210 */ /* 0x008fc60007f7e0ff */
[----:B------:R2:W-:Y:S02]  /*2d310*/  LDGSTS.E [R140+0x41e80], desc[UR22][R138.64], P2 ;  /* 0x41e800008a8c7fae */ /* 0x0005e400091a1016 */
[----:B------:R-:W-:Y:S01]  /*2d320*/  IMAD.X R207, R209, 0x1, R135, P3 ;  /* 0x00000001d1cf7824 */ /* 0x000fe200018e0687 */
[----:B-1----:R-:W-:-:S04]  /*2d330*/  IADD3 R204, P3, PT, R210, R134, RZ ;  /* 0x00000086d2cc7210 */ /* 0x002fc80007f7e0ff */
[----:B------:R1:W-:Y:S01]  /*2d340*/  LDGSTS.E [R140+0x42280], desc[UR22][R206.64], P2 ;  /* 0x42280000ce8c7fae */ /* 0x0003e200091a1016 */
[----:B------:R-:W-:Y:S01]  /*2d350*/  IMAD.X R205, R211, 0x1, R135, P3 ;  /* 0x00000001d3cd7824 */ /* 0x000fe200018e0687 */
[-C--:B--2---:R-:W-:Y:S02]  /*2d360*/  IADD3 R138, P3, PT, R214, R134.reuse, RZ ;  /* 0x00000086d68a7210 */ /* 0x084fe40007f7e0ff */
[----:B------:R1:W-:Y:S02]  /*2d370*/  STL.64 [R1+0x5d0], R206 ;  /* 0x0005d0ce01007387 */ /* 0x0003e40000100a00 */
[----:B------:R-:W-:Y:S02]  /*2d380*/  IADD3.X R139, PT, PT, R215, R135, RZ, P3, !PT ;  /* 0x00000087d78b7210 */ /* 0x000fe40001ffe4ff */
[----:B------:R4:W-:Y:S04]  /*2d390*/  STL.64 [R1+0x610], R204 ;  /* 0x000610cc01007387 */ /* 0x0009e80000100a00 */
[----:B------:R4:W-:Y:S01]  /*2d3a0*/  LDGSTS.E [R140+0x42680], desc[UR22][R204.64], P2 ;  /* 0x42680000cc8c7fae */ /* 0x0009e200091a1016 */
[----:B-1----:R-:W-:-:S03]  /*2d3b0*/  IADD3 R206, P3, PT, R216, R134, RZ ;  /* 0x00000086d8ce7210 */ /* 0x002fc60007f7e0ff */
[----:B------:R1:W-:Y:S02]  /*2d3c0*/  STL.64 [R1+0x638], R138 ;  /* 0x0006388a01007387 */ /* 0x0003e40000100a00 */
[----:B------:R-:W-:Y:S02]  /*2d3d0*/  IMAD.X R207, R217, 0x1, R135, P3 ;  /* 0x00000001d9cf7824 */ /* 0x000fe400018e0687 */
[----:B------:R1:W-:Y:S01]  /*2d3e0*/  LDGSTS.E [R140+0x42a80], desc[UR22][R138.64], P2 ;  /* 0x42a800008a8c7fae */ /* 0x0003e200091a1016 */
[----:B----4-:R-:W-:-:S03]  /*2d3f0*/  IADD3 R204, P3, PT, R218, R134, RZ ;  /* 0x00000086dacc7210 */ /* 0x010fc60007f7e0ff */
[----:B------:R-:W-:Y:S02]  /*2d400*/  STL.64 [R1+0x678], R206 ;  /* 0x000678ce01007387 */ /* 0x000fe40000100a00 */
[----:B------:R-:W-:Y:S02]  /*2d410*/  IMAD.X R205, R219, 0x1, R135, P3 ;  /* 0x00000001dbcd7824 */ /* 0x000fe400018e0687 */
[----:B------:R-:W-:Y:S01]  /*2d420*/  LDGSTS.E [R140+0x42e80], desc[UR22][R206.64], P2 ;  /* 0x42e80000ce8c7fae */ /* 0x000fe200091a1016 */
[----:B-1----:R-:W-:-:S03]  /*2d430*/  IADD3 R138, P3, PT, R230, R134, RZ ;  /* 0x00000086e68a7210 */ /* 0x002fc60007f7e0ff */
[----:B------:R1:W-:Y:S02]  /*2d440*/  STL.64 [R1+0x6a0], R204 ;  /* 0x0006a0cc01007387 */ /* 0x0003e40000100a00 */
[----:B------:R-:W-:Y:S02]  /*2d450*/  IMAD.X R139, R231, 0x1, R135, P3 ;  /* 0x00000001e78b7824 */ /* 0x000fe400018e0687 */
[----:B------:R1:W-:Y:S04]  /*2d460*/  LDGSTS.E [R140+0x43280], desc[UR22][R204.64], P2 ;  /* 0x43280000cc8c7fae */ /* 0x0003e800091a1016 */
[----:B------:R2:W-:Y:S04]  /*2d470*/  STL.64 [R1+0x6d8], R138 ;  /* 0x0006d88a01007387 */ /* 0x0005e80000100a00 */
[----:B------:R2:W-:Y:S01]  /*2d480*/  LDGSTS.E [R140+0x43680], desc[UR22][R138.64], P2 ;  /* 0x436800008a8c7fae */ /* 0x0005e200091a1016 */
[----:B-1----:R-:W-:-:S05]  /*2d490*/  IADD3 R204, P3, PT, R238, R134, RZ ;  /* 0x00000086eecc7210 */ /* 0x002fca0007f7e0ff */
[----:B------:R-:W-:Y:S01]  /*2d4a0*/  IMAD.X R205, R239, 0x1, R135, P3 ;  /* 0x00000001efcd7824 */ /* 0x000fe200018e0687 */
[----:B--2---:R-:W-:-:S04]  /*2d4b0*/  IADD3 R138, P3, PT, R136, R134, RZ ;  /* 0x00000086888a7210 */ /* 0x004fc80007f7e0ff */
[----:B------:R1:W-:Y:S01]  /*2d4c0*/  LDGSTS.E [R140+0x43a80], desc[UR22][R204.64], P2 ;  /* 0x43a80000cc8c7fae */ /* 0x0003e200091a1016 */
[----:B------:R-:W-:Y:S01]  /*2d4d0*/  IMAD.X R139, R137, 0x1, R135, P3 ;  /* 0x00000001898b7824 */ /* 0x000fe200018e0687 */
[-C--:B------:R-:W-:Y:S02]  /*2d4e0*/  IADD3 R136, P3, PT, R246, R134.reuse, RZ ;  /* 0x00000086f6887210 */ /* 0x080fe40007f7e0ff */
[----:B------:R1:W-:Y:S02]  /*2d4f0*/  STL.64 [R1+0x708], R204 ;  /* 0x000708cc01007387 */ /* 0x0003e40000100a00 */
[----:B------:R-:W-:Y:S02]  /*2d500*/  IADD3.X R137, PT, PT, R247, R135, RZ, P3, !PT ;  /* 0x00000087f7897210 */ /* 0x000fe40001ffe4ff */
[----:B------:R2:W-:Y:S04]  /*2d510*/  STL.64 [R1+0x740], R138 ;  /* 0x0007408a01007387 */ /* 0x0005e80000100a00 */
[----:B------:R2:W-:Y:S01]  /*2d520*/  LDGSTS.E [R140+0x43e80], desc[UR22][R138.64], P2 ;  /* 0x43e800008a8c7fae */ /* 0x0005e200091a1016 */
[----:B-1----:R-:W-:-:S03]  /*2d530*/  IADD3 R204, P3, PT, R222, R134, RZ ;  /* 0x00000086decc7210 */ /* 0x002fc60007f7e0ff */
[----:B------:R1:W-:Y:S02]  /*2d540*/  STL.64 [R1+0x780], R136 ;  /* 0x0007808801007387 */ /* 0x0003e40000100a00 */
[----:B------:R-:W-:Y:S02]  /*2d550*/  IMAD.X R205, R223, 0x1, R135, P3 ;  /* 0x00000001dfcd7824 */ /* 0x000fe400018e0687 */
[----:B------:R1:W-:Y:S04]  /*2d560*/  LDGSTS.E [R140+0x44280], desc[UR22][R136.64], P2 ;  /* 0x44280000888c7fae */ /* 0x0003e800091a1016 */
[----:B------:R3:W-:Y:S04]  /*2d570*/  STL.64 [R1+0x7b8], R204 ;  /* 0x0007b8cc01007387 */ /* 0x0007e80000100a00 */
[----:B------:R3:W-:Y:S01]  /*2d580*/  LDGSTS.E [R140+0x44680], desc[UR22][R204.64], P2 ;  /* 0x44680000cc8c7fae */ /* 0x0007e200091a1016 */
[----:B--2---:R-:W-:-:S05]  /*2d590*/  IADD3 R138, P3, PT, R224, R134, RZ ;  /* 0x00000086e08a7210 */ /* 0x004fca0007f7e0ff */
[----:B------:R-:W-:Y:S01]  /*2d5a0*/  IMAD.X R139, R225, 0x1, R135, P3 ;  /* 0x00000001e18b7824 */ /* 0x000fe200018e0687 */
[----:B-1----:R-:W-:-:S04]  /*2d5b0*/  IADD3 R136, P3, PT, R228, R134, RZ ;  /* 0x00000086e4887210 */ /* 0x002fc80007f7e0ff */
[----:B------:R1:W-:Y:S01]  /*2d5c0*/  LDGSTS.E [R140+0x44a80], desc[UR22][R138.64], P2 ;  /* 0x44a800008a8c7fae */ /* 0x0003e200091a1016 */
[--C-:B------:R-:W-:Y:S01]  /*2d5d0*/  IMAD.X R137, R229, 0x1, R135.reuse, P3 ;  /* 0x00000001e5897824 */ /* 0x100fe200018e0687 */
[-C--:B---3--:R-:W-:Y:S02]  /*2d5e0*/  IADD3 R204, P3, PT, R244, R134.reuse, RZ ;  /* 0x00000086f4cc7210 */ /* 0x088fe40007f7e0ff */
[----:B------:R1:W-:Y:S03]  /*2d5f0*/  STL.64 [R1+0x7f8], R138 ;  /* 0x0007f88a01007387 */ /* 0x0003e60000100a00 */
[----:B------:R-:W-:Y:S01]  /*2d600*/  IMAD.X R205, R245, 0x1, R135, P3 ;  /* 0x00000001f5cd7824 */ /* 0x000fe200018e0687 */
[----:B------:R2:W-:Y:S04]  /*2d610*/  STL.64 [R1+0x838], R136 ;  /* 0x0008388801007387 */ /* 0x0005e80000100a00 */
[----:B------:R2:W-:Y:S01]  /*2d620*/  LDGSTS.E [R140+0x44e80], desc[UR22][R136.64], P2 ;  /* 0x44e80000888c7fae */ /* 0x0005e200091a1016 */
[----:B-1----:R-:W-:-:S03]  /*2d630*/  IADD3 R138, P3, PT, R236, R134, RZ ;  /* 0x00000086ec8a7210 */ /* 0x002fc60007f7e0ff */
[----:B------:R-:W-:Y:S02]  /*2d640*/  STL.64 [R1+0x878], R204 ;  /* 0x000878cc01007387 */ /* 0x000fe40000100a00 */
[----:B------:R-:W-:Y:S02]  /*2d650*/  IMAD.X R139, R237, 0x1, R135, P3 ;  /* 0x00000001ed8b7824 */ /* 0x000fe400018e0687 */
[----:B------:R-:W-:Y:S01]  /*2d660*/  LDGSTS.E [R140+0x45280], desc[UR22][R204.64], P2 ;  /* 0x45280000cc8c7fae */ /* 0x000fe200091a1016 */
[----:B--2---:R-:W-:-:S03]  /*2d670*/  IADD3 R136, P3, PT, R200, R134, RZ ;  /* 0x00000086c8887210 */ /* 0x004fc60007f7e0ff */
[----:B------:R1:W-:Y:S01]  /*2d680*/  STL.64 [R1+0x8b8], R138 ;  /* 0x0008b88a01007387 */ /* 0x0003e20000100a00 */
[----:B------:R-:W-:-:S03]  /*2d690*/  IADD3.X R137, PT, PT, R201, R135, RZ, P3, !PT ;  /* 0x00000087c9897210 */ /* 0x000fc60001ffe4ff */
[----:B------:R1:W-:Y:S04]  /*2d6a0*/  LDGSTS.E [R140+0x45680], desc[UR22][R138.64], P2 ;  /* 0x456800008a8c7fae */ /* 0x0003e800091a1016 */
[----:B------:R2:W-:Y:S04]  /*2d6b0*/  STL.64 [R1+0x8f8], R136 ;  /* 0x0008f88801007387 */ /* 0x0005e80000100a00 */
[----:B------:R-:W3:Y:S01]  /*2d6c0*/  LDL.LU.64 R228, [R1+0x248] ;  /* 0x0002480001e47983 */ /* 0x000ee20000300a00 */
[----:B------:R-:W-:-:S03]  /*2d6d0*/  IADD3 R200, P3, PT, R198, R134, RZ ;  /* 0x00000086c6c87210 */ /* 0x000fc60007f7e0ff */
[----:B------:R2:W-:Y:S02]  /*2d6e0*/  LDGSTS.E [R140+0x45a80], desc[UR22][R136.64], P2 ;  /* 0x45a80000888c7fae */ /* 0x0005e400091a1016 */
[--C-:B------:R-:W-:Y:S01]  /*2d6f0*/  IMAD.X R201, R199, 0x1, R135.reuse, P3 ;  /* 0x00000001c7c97824 */ /* 0x100fe200018e0687 */
[-C--:B-1----:R-:W-:Y:S01]  /*2d700*/  IADD3 R138, P3, PT, R196, R134.reuse, RZ ;  /* 0x00000086c48a7210 */ /* 0x082fe20007f7e0ff */
[----:B------:R-:W4:Y:S04]  /*2d710*/  LDL.64 R222, [R1+0x228] ;  /* 0x0002280001de7983 */ /* 0x000f280000100a00 */
[----:B------:R-:W-:Y:S01]  /*2d720*/  IMAD.X R139, R197, 0x1, R135, P3 ;  /* 0x00000001c58b7824 */ /* 0x000fe200018e0687 */
[----:B------:R-:W-:Y:S01]  /*2d730*/  LDGSTS.E [R140+0x45e80], desc[UR22][R200.64], P2 ;  /* 0x45e80000c88c7fae */ /* 0x000fe200091a1016 */
[----:B--2---:R-:W-:-:S03]  /*2d740*/  IADD3 R136, P3, PT, R194, R134, RZ ;  /* 0x00000086c2887210 */ /* 0x004fc60007f7e0ff */
[----:B------:R-:W-:Y:S02]  /*2d750*/  STL.64 [R1+0x930], R200 ;  /* 0x000930c801007387 */ /* 0x000fe40000100a00 */
[--C-:B------:R-:W-:Y:S01]  /*2d760*/  IMAD.X R137, R195, 0x1, R135.reuse, P3 ;  /* 0x00000001c3897824 */ /* 0x100fe200018e0687 */
[----:B------:R-:W-:Y:S01]  /*2d770*/  IADD3 R194, P3, PT, R192, R134, RZ ;  /* 0x00000086c0c27210 */ /* 0x000fe20007f7e0ff */
[----:B------:R1:W-:Y:S04]  /*2d780*/  STL.64 [R1+0x970], R138 ;  /* 0x0009708a01007387 */ /* 0x0003e80000100a00 */
[----:B------:R1:W-:Y:S01]  /*2d790*/  LDGSTS.E [R140+0x46280], desc[UR22][R138.64], P2 ;  /* 0x462800008a8c7fae */ /* 0x0003e200091a1016 */
[----:B------:R-:W-:-:S03]  /*2d7a0*/  IMAD.X R195, R193, 0x1, R135, P3 ;  /* 0x00000001c1c37824 */ /* 0x000fc600018e0687 */
[----:B------:R2:W-:Y:S04]  /*2d7b0*/  STL.64 [R1+0x9a0], R136 ;  /* 0x0009a08801007387 */ /* 0x0005e80000100a00 */
[----:B------:R2:W-:Y:S01]  /*2d7c0*/  LDGSTS.E [R140+0x46680], desc[UR22][R136.64], P2 ;  /* 0x46680000888c7fae */ /* 0x0005e200091a1016 */
[----:B-1----:R-:W-:-:S03]  /*2d7d0*/  IADD3 R138, P3, PT, R190, R134, RZ ;  /* 0x00000086be8a7210 */ /* 0x002fc60007f7e0ff */
[----:B------:R-:W4:Y:S02]  /*2d7e0*/  LDL.LU.64 R224, [R1+0x210] ;  /* 0x0002100001e07983 */ /* 0x000f240000300a00 */
[----:B------:R-:W-:Y:S02]  /*2d7f0*/  IMAD.X R139, R191, 0x1, R135, P3 ;  /* 0x00000001bf8b7824 */ /* 0x000fe400018e0687 */
[----:B------:R-:W4:Y:S01]  /*2d800*/  LDL.64 R246, [R1+0x1f8] ;  /* 0x0001f80001f67983 */ /* 0x000f220000100a00 */
[----:B--2---:R-:W-:-:S03]  /*2d810*/  IADD3 R136, P3, PT, R188, R134, RZ ;  /* 0x00000086bc887210 */ /* 0x004fc60007f7e0ff */
[----:B------:R-:W2:Y:S01]  /*2d820*/  LDL.LU.64 R230, [R1+0x1d8] ;  /* 0x0001d80001e67983 */ /* 0x000ea20000300a00 */
[----:B------:R-:W-:Y:S02]  /*2d830*/  IADD3.X R137, PT, PT, R189, R135, RZ, P3, !PT ;  /* 0x00000087bd897210 */ /* 0x000fe40001ffe4ff */
[----:B------:R-:W-:Y:S01]  /*2d840*/  IADD3 R188, P3, PT, R186, R134, RZ ;  /* 0x00000086babc7210 */ /* 0x000fe20007f7e0ff */
[----:B------:R-:W-:Y:S04]  /*2d850*/  STL.64 [R1+0xa60], R194 ;  /* 0x000a60c201007387 */ /* 0x000fe80000100a00 */
[----:B------:R-:W-:Y:S01]  /*2d860*/  LDGSTS.E [R140+0x46a80], desc[UR22][R194.64], P2 ;  /* 0x46a80000c28c7fae */ /* 0x000fe200091a1016 */
[----:B------:R-:W-:-:S03]  /*2d870*/  IMAD.X R189, R187, 0x1, R135, P3 ;  /* 0x00000001bbbd7824 */ /* 0x000fc600018e0687 */
[----:B------:R-:W-:Y:S04]  /*2d880*/  STL.64 [R1+0xaa8], R138 ;  /* 0x000aa88a01007387 */ /* 0x000fe80000100a00 */
[----:B------:R-:W-:Y:S04]  /*2d890*/  LDGSTS.E [R140+0x46e80], desc[UR22][R138.64], P2 ;  /* 0x46e800008a8c7fae */ /* 0x000fe800091a1016 */
[----:B------:R1:W-:Y:S04]  /*2d8a0*/  STL.64 [R1+0xad8], R136 ;  /* 0x000ad88801007387 */ /* 0x0003e80000100a00 */
[----:B------:R1:W-:Y:S04]  /*2d8b0*/  LDGSTS.E [R140+0x47280], desc[UR22][R136.64], P2 ;  /* 0x47280000888c7fae */ /* 0x0003e800091a1016 */
[----:B------:R-:W-:Y:S04]  /*2d8c0*/  STL.64 [R1+0xb08], R188 ;  /* 0x000b08bc01007387 */ /* 0x000fe80000100a00 */
[----:B------:R-:W-:Y:S01]  /*2d8d0*/  LDGSTS.E [R140+0x47680], desc[UR22][R188.64], P2 ;  /* 0x47680000bc8c7fae */ /* 0x000fe200091a1016 */
[----:B-1----:R-:W-:-:S05]  /*2d8e0*/  IADD3 R136, P3, PT, R184, R134, RZ ;  /* 0x00000086b8887210 */ /* 0x002fca0007f7e0ff */
[----:B------:R-:W-:Y:S01]  /*2d8f0*/  IMAD.X R137, R185, 0x1, R135, P3 ;  /* 0x00000001b9897824 */ /* 0x000fe200018e0687 */
[----:B------:R-:W-:-:S04]  /*2d900*/  IADD3 R138, P3, PT, R182, R134, RZ ;  /* 0x00000086b68a7210 */ /* 0x000fc80007f7e0ff */
[----:B------:R1:W-:Y:S01]  /*2d910*/  STL.64 [R1+0xb30], R136 ;  /* 0x000b308801007387 */ /* 0x0003e20000100a00 */
[----:B------:R-:W-:-:S03]  /*2d920*/  IMAD.X R139, R183, 0x1, R135, P3 ;  /* 0x00000001b78b7824 */ /* 0x000fc600018e0687 */
[----:B------:R-:W2:Y:S04]  /*2d930*/  LDL.LU.64 R238, [R1+0x1b8] ;  /* 0x0001b80001ee7983 */ /* 0x000ea80000300a00 */
[----:B------:R-:W-:Y:S04]  /*2d940*/  LDGSTS.E [R140+0x47a80], desc[UR22][R136.64], P2 ;  /* 0x47a80000888c7fae */ /* 0x000fe800091a1016 */
[----:B------:R3:W-:Y:S04]  /*2d950*/  STL.64 [R1+0xb58], R138 ;  /* 0x000b588a01007387 */ /* 0x0007e80000100a00 */
[----:B------:R2:W-:Y:S04]  /*2d960*/  LDGSTS.E [R140+0x47e80], desc[UR22][R138.64], P2 ;  /* 0x47e800008a8c7fae */ /* 0x0005e800091a1016 */
[----:B-1----:R-:W2:Y:S01]  /*2d970*/  LDL.LU.64 R136, [R1+0x198] ;  /* 0x0001980001887983 */ /* 0x002ea20000300a00 */
[----:B---3--:R-:W-:-:S05]  /*2d980*/  IADD3 R198, P3, PT, R228, R134, RZ ;  /* 0x00000086e4c67210 */ /* 0x008fca0007f7e0ff */
[----:B------:R-:W-:Y:S02]  /*2d990*/  IMAD.X R199, R229, 0x1, R135, P3 ;  /* 0x00000001e5c77824 */ /* 0x000fe400018e0687 */
[----:B------:R-:W3:Y:S04]  /*2d9a0*/  LDL.LU.64 R228, [R1+0x178] ;  /* 0x0001780001e47983 */ /* 0x000ee80000300a00 */
[----:B------:R-:W3:Y:S04]  /*2d9b0*/  LDL.LU.64 R236, [R1+0x158] ;  /* 0x0001580001ec7983 */ /* 0x000ee80000300a00 */
[----:B------:R-:W3:Y:S04]  /*2d9c0*/  LDL.LU.64 R138, [R1+0x138] ;  /* 0x00013800018a7983 */ /* 0x000ee80000300a00 */
[----:B------:R-:W3:Y:S01]  /*2d9d0*/  LDL.LU.64 R244, [R1+0x118] ;  /* 0x0001180001f47983 */ /* 0x000ee20000300a00 */
[----:B----4-:R-:W-:-:S03]  /*2d9e0*/  IADD3 R204, P3, PT, R222, R134, RZ ;  /* 0x00000086decc7210 */ /* 0x010fc60007f7e0ff */
[----:B------:R-:W4:Y:S02]  /*2d9f0*/  LDL.LU.64 R206, [R1+0xf8] ;  /* 0x0000f80001ce7983 */ /* 0x000f240000300a00 */
[----:B------:R-:W-:Y:S02]  /*2da00*/  IMAD.X R205, R223, 0x1, R135, P3 ;  /* 0x00000001dfcd7824 */ /* 0x000fe400018e0687 */
[----:B------:R-:W4:Y:S04]  /*2da10*/  LDL.LU.64 R208, [R1+0xd8] ;  /* 0x0000d80001d07983 */ /* 0x000f280000300a00 */
[----:B------:R-:W4:Y:S04]  /*2da20*/  LDL.LU.64 R214, [R1+0xb8] ;  /* 0x0000b80001d67983 */ /* 0x000f280000300a00 */
[----:B------:R-:W4:Y:S04]  /*2da30*/  LDL.LU.64 R218, [R1+0x98] ;  /* 0x0000980001da7983 */ /* 0x000f280000300a00 */
[----:B------:R-:W-:Y:S01]  /*2da40*/  LDGSTS.E [R141+0x40300], desc[UR22][R198.64], P2 ;  /* 0x40300000c68d7fae */ /* 0x000fe200091a1016 */
[----:B------:R-:W-:-:S03]  /*2da50*/  IADD3 R222, P3, PT, R224, R134, RZ ;  /* 0x00000086e0de7210 */ /* 0x000fc60007f7e0ff */
[----:B------:R-:W-:Y:S01]  /*2da60*/  LDGSTS.E [R141+0x40700], desc[UR22][R204.64], P2 ;  /* 0x40700000cc8d7fae */ /* 0x000fe200091a1016 */
[----:B------:R-:W-:Y:S02]  /*2da70*/  IADD3.X R223, PT, PT, R225, R135, RZ, P3, !PT ;  /* 0x00000087e1df7210 */ /* 0x000fe40001ffe4ff */
[----:B------:R-:W-:-:S03]  /*2da80*/  IADD3 R224, P3, PT, R246, R134, RZ ;  /* 0x00000086f6e07210 */ /* 0x000fc60007f7e0ff */
[----:B------:R-:W-:Y:S02]  /*2da90*/  LDGSTS.E [R141+0x40b00], desc[UR22][R222.64], P2 ;  /* 0x40b00000de8d7fae */ /* 0x000fe400091a1016 */
[----:B------:R-:W-:Y:S01]  /*2daa0*/  IMAD.X R225, R247, 0x1, R135, P3 ;  /* 0x00000001f7e17824 */ /* 0x000fe200018e0687 */
[----:B--2---:R-:W-:-:S04]  /*2dab0*/  IADD3 R246, P3, PT, R230, R134, RZ ;  /* 0x00000086e6f67210 */ /* 0x004fc80007f7e0ff */
[----:B------:R-:W-:Y:S01]  /*2dac0*/  LDGSTS.E [R141+0x40f00], desc[UR22][R224.64], P2 ;  /* 0x40f00000e08d7fae */ /* 0x000fe200091a1016 */
[----:B------:R-:W-:-:S03]  /*2dad0*/  IMAD.X R247, R231, 0x1, R135, P3 ;  /* 0x00000001e7f77824 */ /* 0x000fc600018e0687 */
[----:B------:R-:W2:Y:S04]  /*2dae0*/  LDL.LU.64 R230, [R1+0x78] ;  /* 0x0000780001e67983 */ /* 0x000ea80000300a00 */
[----:B------:R-:W-:Y:S01]  /*2daf0*/  LDGSTS.E [R141+0x41300], desc[UR22][R246.64], P2 ;  /* 0x41300000f68d7fae */ /* 0x000fe200091a1016 */
[----:B------:R-:W-:-:S05]  /*2db00*/  IADD3 R216, P3, PT, R238, R134, RZ ;  /* 0x00000086eed87210 */ /* 0x000fca0007f7e0ff */
[----:B------:R-:W-:Y:S02]  /*2db10*/  IMAD.X R217, R239, 0x1, R135, P3 ;  /* 0x00000001efd97824 */ /* 0x000fe400018e0687 */
[----:B------:R-:W2:Y:S04]  /*2db20*/  LDL.LU.64 R238, [R1+0x58] ;  /* 0x0000580001ee7983 */ /* 0x000ea80000300a00 */
[----:B------:R-:W-:Y:S01]  /*2db30*/  LDGSTS.E [R141+0x41700], desc[UR22][R216.64], P2 ;  /* 0x41700000d88d7fae */ /* 0x000fe200091a1016 */
[----:B------:R-:W-:-:S05]  /*2db40*/  IADD3 R210, P3, PT, R136, R134, RZ ;  /* 0x0000008688d27210 */ /* 0x000fca0007f7e0ff */
[----:B------:R-:W-:Y:S02]  /*2db50*/  IMAD.X R211, R137, 0x1, R135, P3 ;  /* 0x0000000189d37824 */ /* 0x000fe400018e0687 */
[----:B------:R-:W2:Y:S04]  /*2db60*/  LDL.LU.64 R136, [R1+0x38] ;  /* 0x0000380001887983 */ /* 0x000ea80000300a00 */
[----:B------:R-:W-:Y:S01]  /*2db70*/  LDGSTS.E [R141+0x41b00], desc[UR22][R210.64], P2 ;  /* 0x41b00000d28d7fae */ /* 0x000fe200091a1016 */
[----:B---3--:R-:W-:-:S05]  /*2db80*/  IADD3 R200, P3, PT, R228, R134, RZ ;  /* 0x00000086e4c87210 */ /* 0x008fca0007f7e0ff */
[----:B------:R-:W-:Y:S02]  /*2db90*/  IMAD.X R201, R229, 0x1, R135, P3 ;  /* 0x00000001e5c97824 */ /* 0x000fe400018e0687 */
[----:B------:R-:W3:Y:S01]  /*2dba0*/  LDL.LU.64 R228, [R1+0x18] ;  /* 0x0000180001e47983 */ /* 0x000ee20000300a00 */
[----:B------:R-:W-:-:S03]  /*2dbb0*/  IADD3 R184, P3, PT, R236, R134, RZ ;  /* 0x00000086ecb87210 */ /* 0x000fc60007f7e0ff */
[----:B------:R-:W-:Y:S01]  /*2dbc0*/  LDGSTS.E [R141+0x41f00], desc[UR22][R200.64], P2 ;  /* 0x41f00000c88d7fae */ /* 0x000fe200091a1016 */
[----:B------:R-:W-:Y:S02]  /*2dbd0*/  IADD3.X R185, PT, PT, R237, R135, RZ, P3, !PT ;  /* 0x00000087edb97210 */ /* 0x000fe40001ffe4ff */
[----:B------:R-:W-:-:S03]  /*2dbe0*/  IADD3 R182, P3, PT, R138, R134, RZ ;  /* 0x000000868ab67210 */ /* 0x000fc60007f7e0ff */
[----:B------:R4:W-:Y:S02]  /*2dbf0*/  LDGSTS.E [R141+0x42300], desc[UR22][R184.64], P2 ;  /* 0x42300000b88d7fae */ /* 0x0009e400091a1016 */
[--C-:B------:R-:W-:Y:S01]  /*2dc00*/  IMAD.X R183, R139, 0x1, R135.reuse, P3 ;  /* 0x000000018bb77824 */ /* 0x100fe200018e0687 */
[-C--:B------:R-:W-:Y:S01]  /*2dc10*/  IADD3 R138, P3, PT, R244, R134.reuse, RZ ;  /* 0x00000086f48a7210 */ /* 0x080fe20007f7e0ff */
[----:B------:R4:W-:Y:S04]  /*2dc20*/  STL.64 [R1+0x568], R184 ;  /* 0x000568b801007387 */ /* 0x0009e80000100a00 */
[----:B------:R-:W-:Y:S01]  /*2dc30*/  IMAD.X R139, R245, 0x1, R135, P3 ;  /* 0x00000001f58b7824 */ /* 0x000fe200018e0687 */
[----:B------:R1:W-:Y:S04]  /*2dc40*/  STL.64 [R1+0x590], R182 ;  /* 0x000590b601007387 */ /* 0x0003e80000100a00 */
[----:B------:R1:W-:Y:S01]  /*2dc50*/  LDGSTS.E [R141+0x42700], desc[UR22][R182.64], P2 ;  /* 0x42700000b68d7fae */ /* 0x0003e200091a1016 */
[----:B----4-:R-:W-:-:S03]  /*2dc60*/  IADD3 R184, P3, PT, R206, R134, RZ ;  /* 0x00000086ceb87210 */ /* 0x010fc60007f7e0ff */
[----:B------:R4:W-:Y:S02]  /*2dc70*/  STL.64 [R1+0x5c8], R138 ;  /* 0x0005c88a01007387 */ /* 0x0009e40000100a00 */
[----:B------:R-:W-:Y:S02]  /*2dc80*/  IMAD.X R185, R207, 0x1, R135, P3 ;  /* 0x00000001cfb97824 */ /* 0x000fe400018e0687 */
[----:B------:R4:W-:Y:S01]  /*2dc90*/  LDGSTS.E [R141+0x42b00], desc[UR22][R138.64], P2 ;  /* 0x42b000008a8d7fae */ /* 0x0009e200091a1016 */
[----:B-1----:R-:W-:-:S03]  /*2dca0*/  IADD3 R182, P3, PT, R208, R134, RZ ;  /* 0x00000086d0b67210 */ /* 0x002fc60007f7e0ff */
[----:B------:R1:W-:Y:S02]  /*2dcb0*/  STL.64 [R1+0x608], R184 ;  /* 0x000608b801007387 */ /* 0x0003e40000100a00 */
[----:B------:R-:W-:Y:S02]  /*2dcc0*/  IMAD.X R183, R209, 0x1, R135, P3 ;  /* 0x00000001d1b77824 */ /* 0x000fe400018e0687 */
[----:B------:R1:W-:Y:S01]  /*2dcd0*/  LDGSTS.E [R141+0x42f00], desc[UR22][R184.64], P2 ;  /* 0x42f00000b88d7fae */ /* 0x0003e200091a1016 */
[----:B----4-:R-:W-:-:S03]  /*2dce0*/  IADD3 R138, P3, PT, R214, R134, RZ ;  /* 0x00000086d68a7210 */ /* 0x010fc60007f7e0ff */
[----:B------:R2:W-:Y:S02]  /*2dcf0*/  STL.64 [R1+0x630], R182 ;  /* 0x000630b601007387 */ /* 0x0005e40000100a00 */
[----:B------:R-:W-:Y:S02]  /*2dd00*/  IMAD.X R139, R215, 0x1, R135, P3 ;  /* 0x00000001d78b7824 */ /* 0x000fe400018e0687 */
[----:B------:R2:W-:Y:S01]  /*2dd10*/  LDGSTS.E [R141+0x43300], desc[UR22][R182.64], P2 ;  /* 0x43300000b68d7fae */ /* 0x0005e200091a1016 */
[----:B-1----:R-:W-:-:S03]  /*2dd20*/  IADD3 R184, P3, PT, R218, R134, RZ ;  /* 0x00000086dab87210 */ /* 0x002fc60007f7e0ff */
[----:B------:R1:W-:Y:S01]  /*2dd30*/  STL.64 [R1+0x670], R138 ;  /* 0x0006708a01007387 */ /* 0x0003e20000100a00 */
[----:B------:R-:W-:-:S03]  /*2dd40*/  IADD3.X R185, PT, PT, R219, R135, RZ, P3, !PT ;  /* 0x00000087dbb97210 */ /* 0x000fc60001ffe4ff */
[----:B------:R1:W-:Y:S01]  /*2dd50*/  LDGSTS.E [R141+0x43700], desc[UR22][R138.64], P2 ;  /* 0x437000008a8d7fae */ /* 0x0003e200091a1016 */
[----:B--2---:R-:W-:-:S03]  /*2dd60*/  IADD3 R182, P3, PT, R230, R134, RZ ;  /* 0x00000086e6b67210 */ /* 0x004fc60007f7e0ff */
[----:B------:R-:W-:Y:S02]  /*2dd70*/  STL.64 [R1+0x698], R184 ;  /* 0x000698b801007387 */ /* 0x000fe40000100a00 */
[----:B------:R-:W-:Y:S02]  /*2dd80*/  IMAD.X R183, R231, 0x1, R135, P3 ;  /* 0x00000001e7b77824 */ /* 0x000fe400018e0687 */
[----:B------:R-:W-:Y:S04]  /*2dd90*/  LDGSTS.E [R141+0x43b00], desc[UR22][R184.64], P2 ;  /* 0x43b00000b88d7fae */ /* 0x000fe800091a1016 */
[----:B------:R2:W-:Y:S04]  /*2dda0*/  STL.64 [R1+0x6d0], R182 ;  /* 0x0006d0b601007387 */ /* 0x0005e80000100a00 */
[----:B------:R2:W-:Y:S01]  /*2ddb0*/  LDGSTS.E [R141+0x43f00], desc[UR22][R182.64], P2 ;  /* 0x43f00000b68d7fae */ /* 0x0005e200091a1016 */
[----:B-1----:R-:W-:-:S05]  /*2ddc0*/  IADD3 R138, P3, PT, R238, R134, RZ ;  /* 0x00000086ee8a7210 */ /* 0x002fca0007f7e0ff */
[----:B------:R-:W-:-:S05]  /*2ddd0*/  IMAD.X R139, R239, 0x1, R135, P3 ;  /* 0x00000001ef8b7824 */ /* 0x000fca00018e0687 */
[----:B------:R3:W-:Y:S04]  /*2dde0*/  STL.64 [R1+0x6f8], R138 ;  /* 0x0006f88a01007387 */ /* 0x0007e80000100a00 */
[----:B------:R3:W-:Y:S01]  /*2ddf0*/  LDGSTS.E [R141+0x44300], desc[UR22][R138.64], P2 ;  /* 0x443000008a8d7fae */ /* 0x0007e200091a1016 */
[----:B--2---:R-:W-:-:S05]  /*2de00*/  IADD3 R182, P3, PT, R136, R134, RZ ;  /* 0x0000008688b67210 */ /* 0x004fca0007f7e0ff */
[----:B------:R-:W-:-:S05]  /*2de10*/  IMAD.X R183, R137, 0x1, R135, P3 ;  /* 0x0000000189b77824 */ /* 0x000fca00018e0687 */
[----:B------:R1:W-:Y:S04]  /*2de20*/  STL.64 [R1+0x738], R182 ;  /* 0x000738b601007387 */ /* 0x0003e80000100a00 */
[----:B------:R1:W-:Y:S01]  /*2de30*/  LDGSTS.E [R141+0x44700], desc[UR22][R182.64], P2 ;  /* 0x44700000b68d7fae */ /* 0x0003e200091a1016 */
[----:B---3--:R-:W-:-:S05]  /*2de40*/  IADD3 R138, P3, PT, R228, R134, RZ ;  /* 0x00000086e48a7210 */ /* 0x008fca0007f7e0ff */
[----:B------:R-:W-:Y:S01]  /*2de50*/  IMAD.X R139, R229, 0x1, R135, P3 ;  /* 0x00000001e58b7824 */ /* 0x000fe200018e0687 */
[----:B------:R-:W-:-:S04]  /*2de60*/  IADD3 R136, P3, PT, R250, R134, RZ ;  /* 0x00000086fa887210 */ /* 0x000fc80007f7e0ff */
[----:B------:R2:W-:Y:S01]  /*2de70*/  LDGSTS.E [R141+0x44b00], desc[UR22][R138.64], P2 ;  /* 0x44b000008a8d7fae */ /* 0x0005e200091a1016 */
[----:B------:R-:W-:Y:S01]  /*2de80*/  IMAD.X R137, R251, 0x1, R135, P3 ;  /* 0x00000001fb897824 */ /* 0x000fe200018e0687 */
[-C--:B-1----:R-:W-:Y:S02]  /*2de90*/  IADD3 R182, P3, PT, R242, R134.reuse, RZ ;  /* 0x00000086f2b67210 */ /* 0x082fe40007f7e0ff */
[----:B------:R2:W-:Y:S02]  /*2dea0*/  STL.64 [R1+0x778], R138 ;  /* 0x0007788a01007387 */ /* 0x0005e40000100a00 */
[----:B------:R-:W-:Y:S02]  /*2deb0*/  IADD3.X R183, PT, PT, R243, R135, RZ, P3, !PT ;  /* 0x00000087f3b77210 */ /* 0x000fe40001ffe4ff */
[----:B------:R1:W-:Y:S04]  /*2dec0*/  STL.64 [R1+0x7a8], R136 ;  /* 0x0007a88801007387 */ /* 0x0003e80000100a00 */
[----:B------:R1:W-:Y:S01]  /*2ded0*/  LDGSTS.E [R141+0x44f00], desc[UR22][R136.64], P2 ;  /* 0x44f00000888d7fae */ /* 0x0003e200091a1016 */
[----:B--2---:R-:W-:-:S03]  /*2dee0*/  IADD3 R138, P3, PT, R234, R134, RZ ;  /* 0x00000086ea8a7210 */ /* 0x004fc60007f7e0ff */
[----:B------:R-:W-:Y:S02]  /*2def0*/  STL.64 [R1+0x7f0], R182 ;  /* 0x0007f0b601007387 */ /* 0x000fe40000100a00 */
[----:B------:R-:W-:Y:S02]  /*2df00*/  IMAD.X R139, R235, 0x1, R135, P3 ;  /* 0x00000001eb8b7824 */ /* 0x000fe400018e0687 */
[----:B------:R2:W-:Y:S01]  /*2df10*/  LDGSTS.E [R141+0x45300], desc[UR22][R182.64], P2 ;  /* 0x45300000b68d7fae */ /* 0x0005e200091a1016 */
[----:B-1----:R-:W-:-:S03]  /*2df20*/  IADD3 R136, P3, PT, R180, R134, RZ ;  /* 0x00000086b4887210 */ /* 0x002fc60007f7e0ff */
[----:B------:R-:W-:Y:S02]  /*2df30*/  STL.64 [R1+0x828], R138 ;  /* 0x0008288a01007387 */ /* 0x000fe40000100a00 */
[----:B------:R-:W-:Y:S02]  /*2df40*/  IMAD.X R137, R181, 0x1, R135, P3 ;  /* 0x00000001b5897824 */ /* 0x000fe400018e0687 */
[----:B------:R1:W-:Y:S04]  /*2df50*/  LDGSTS.E [R141+0x45700], desc[UR22][R138.64], P2 ;  /* 0x457000008a8d7fae */ /* 0x0003e800091a1016 */
[----:B------:R3:W-:Y:S04]  /*2df60*/  STL.64 [R1+0x870], R136 ;  /* 0x0008708801007387 */ /* 0x0007e80000100a00 */
[----:B------:R-:W-:Y:S04]  /*2df70*/  LDGSTS.E [R141+0x45b00], desc[UR22][R136.64], P2 ;  /* 0x45b00000888d7fae */ /* 0x000fe800091a1016 */
[----:B---3--:R-:W3:Y:S01]  /*2df80*/  LDL.LU.64 R136, [R1+0x240] ;  /* 0x0002400001887983 */ /* 0x008ee20000300a00 */
[----:B--2---:R-:W-:-:S03]  /*2df90*/  IADD3 R182, P3, PT, R178, R134, RZ ;  /* 0x00000086b2b67210 */ /* 0x004fc60007f7e0ff */
[----:B------:R-:W2:Y:S02]  /*2dfa0*/  LDL.LU.64 R214, [R1+0x220] ;  /* 0x0002200001d67983 */ /* 0x000ea40000300a00 */
[----:B------:R-:W-:Y:S01]  /*2dfb0*/  IMAD.X R183, R179, 0x1, R135, P3 ;  /* 0x00000001b3b77824 */ /* 0x000fe200018e0687 */
[----:B------:R-:W-:-:S04]  /*2dfc0*/  IADD3 R180, P3, PT, R176, R134, RZ ;  /* 0x00000086b0b47210 */ /* 0x000fc80007f7e0ff */
[----:B------:R-:W-:Y:S01]  /*2dfd0*/  LDGSTS.E [R141+0x45f00], desc[UR22][R182.64], P2 ;  /* 0x45f00000b68d7fae */ /* 0x000fe200091a1016 */
[--C-:B------:R-:W-:Y:S01]  /*2dfe0*/  IMAD.X R181, R177, 0x1, R135.reuse, P3 ;  /* 0x00000001b1b57824 */ /* 0x100fe200018e0687 */
[-C--:B-1----:R-:W-:Y:S02]  /*2dff0*/  IADD3 R138, P3, PT, R174, R134.reuse, RZ ;  /* 0x00000086ae8a7210 */ /* 0x082fe40007f7e0ff */
[----:B------:R-:W-:Y:S03]  /*2e000*/  STL.64 [R1+0x8a8], R182 ;  /* 0x0008a8b601007387 */ /* 0x000fe60000100a00 */
[----:B------:R-:W-:Y:S01]  /*2e010*/  IMAD.X R139, R175, 0x1, R135, P3 ;  /* 0x00000001af8b7824 */ /* 0x000fe200018e0687 */
[-C--:B------:R-:W-:Y:S01]  /*2e020*/  IADD3 R176, P3, PT, R172, R134.reuse, RZ ;  /* 0x00000086acb07210 */ /* 0x080fe20007f7e0ff */
[----:B------:R-:W-:Y:S03]  /*2e030*/  LDGSTS.E [R141+0x46300], desc[UR22][R180.64], P2 ;  /* 0x46300000b48d7fae */ /* 0x000fe600091a1016 */
[----:B------:R-:W-:Y:S01]  /*2e040*/  IADD3.X R177, PT, PT, R173, R135, RZ, P3, !PT ;  /* 0x00000087adb17210 */ /* 0x000fe20001ffe4ff */
[----:B------:R-:W-:Y:S01]  /*2e050*/  STL.64 [R1+0x8f0], R180 ;  /* 0x0008f0b401007387 */ /* 0x000fe20000100a00 */
[----:B------:R-:W-:-:S03]  /*2e060*/  IADD3 R174, P3, PT, R170, R134, RZ ;  /* 0x00000086aaae7210 */ /* 0x000fc60007f7e0ff */
[----:B------:R1:W-:Y:S02]  /*2e070*/  STL.64 [R1+0x920], R138 ;  /* 0x0009208a01007387 */ /* 0x0003e40000100a00 */
[----:B------:R-:W-:Y:S02]  /*2e080*/  IMAD.X R175, R171, 0x1, R135, P3 ;  /* 0x00000001abaf7824 */ /* 0x000fe400018e0687 */
[----:B------:R1:W-:Y:S04]  /*2e090*/  LDGSTS.E [R141+0x46700], desc[UR22][R138.64], P2 ;  /* 0x467000008a8d7fae */ /* 0x0003e800091a1016 */
[----:B------:R-:W4:Y:S04]  /*2e0a0*/  LDL.LU.64 R230, [R1+0x208] ;  /* 0x0002080001e67983 */ /* 0x000f280000300a00 */
[----:B------:R-:W4:Y:S01]  /*2e0b0*/  LDL.LU.64 R228, [R1+0x1e8] ;  /* 0x0001e80001e47983 */ /* 0x000f220000300a00 */
[----:B-1----:R-:W-:-:S03]  /*2e0c0*/  IADD3 R138, P3, PT, R168, R134, RZ ;  /* 0x00000086a88a7210 */ /* 0x002fc60007f7e0ff */
[----:B------:R-:W4:Y:S02]  /*2e0d0*/  LDL.LU.64 R206, [R1+0x1d0] ;  /* 0x0001d00001ce7983 */ /* 0x000f240000300a00 */
[--C-:B------:R-:W-:Y:S01]  /*2e0e0*/  IMAD.X R139, R169, 0x1, R135.reuse, P3 ;  /* 0x00000001a98b7824 */ /* 0x100fe200018e0687 */
[-C--:B------:R-:W-:Y:S01]  /*2e0f0*/  IADD3 R170, P3, PT, R166, R134.reuse, RZ ;  /* 0x00000086a6aa7210 */ /* 0x080fe20007f7e0ff */
[----:B------:R-:W-:Y:S04]  /*2e100*/  STL.64 [R1+0x960], R176 ;  /* 0x000960b001007387 */ /* 0x000fe80000100a00 */
[--C-:B------:R-:W-:Y:S01]  /*2e110*/  IMAD.X R171, R167, 0x1, R135.reuse, P3 ;  /* 0x00000001a7ab7824 */ /* 0x100fe200018e0687 */
[----:B------:R-:W-:Y:S01]  /*2e120*/  IADD3 R168, P3, PT, R164, R134, RZ ;  /* 0x00000086a4a87210 */ /* 0x000fe20007f7e0ff */
[----:B------:R-:W-:Y:S04]  /*2e130*/  LDGSTS.E [R141+0x46b00], desc[UR22][R176.64], P2 ;  /* 0x46b00000b08d7fae */ /* 0x000fe800091a1016 */
[----:B------:R-:W-:Y:S01]  /*2e140*/  STL.64 [R1+0x998], R174 ;  /* 0x000998ae01007387 */ /* 0x000fe20000100a00 */
[----:B------:R-:W-:-:S03]  /*2e150*/  IMAD.X R169, R165, 0x1, R135, P3 ;  /* 0x00000001a5a97824 */ /* 0x000fc600018e0687 */
[----:B------:R-:W-:Y:S04]  /*2e160*/  LDGSTS.E [R141+0x46f00], desc[UR22][R174.64], P2 ;  /* 0x46f00000ae8d7fae */ /* 0x000fe800091a1016 */
[----:B------:R1:W-:Y:S04]  /*2e170*/  STL.64 [R1+0xa58], R138 ;  /* 0x000a588a01007387 */ /* 0x0003e80000100a00 */
[----:B------:R1:W-:Y:S04]  /*2e180*/  LDGSTS.E [R141+0x47300], desc[UR22][R138.64], P2 ;  /* 0x473000008a8d7fae */ /* 0x0003e800091a1016 */
[----:B------:R-:W-:Y:S04]  /*2e190*/  STL.64 [R1+0xaa0], R170 ;  /* 0x000aa0aa01007387 */ /* 0x000fe80000100a00 */
[----:B------:R-:W-:Y:S01]  /*2e1a0*/  STL.64 [R1+0xad0], R168 ;  /* 0x000ad0a801007387 */ /* 0x000fe20000100a00 */
[----:B-1----:R-:W-:-:S03]  /*2e1b0*/  IADD3 R138, P3, PT, R162, R134, RZ ;  /* 0x00000086a28a7210 */ /* 0x002fc60007f7e0ff */
[----:B------:R-:W4:Y:S02]  /*2e1c0*/  LDL.LU.64 R218, [R1+0x1b0] ;  /* 0x0001b00001da7983 */ /* 0x000f240000300a00 */
[----:B------:R-:W-:Y:S02]  /*2e1d0*/  IMAD.X R139, R163, 0x1, R135, P3 ;  /* 0x00000001a38b7824 */ /* 0x000fe400018e0687 */
[----:B------:R-:W-:Y:S04]  /*2e1e0*/  LDGSTS.E [R141+0x47700], desc[UR22][R170.64], P2 ;  /* 0x47700000aa8d7fae */ /* 0x000fe800091a1016 */
[----:B------:R1:W-:Y:S04]  /*2e1f0*/  STL.64 [R1+0xb00], R138 ;  /* 0x000b008a01007387 */ /* 0x0003e80000100a00 */
[----:B------:R-:W4:Y:S04]  /*2e200*/  LDL.LU.64 R238, [R1+0x190] ;  /* 0x0001900001ee7983 */ /* 0x000f280000300a00 */
[----:B------:R-:W-:Y:S04]  /*2e210*/  LDGSTS.E [R141+0x47b00], desc[UR22][R168.64], P2 ;  /* 0x47b00000a88d7fae */ /* 0x000fe800091a1016 */
[----:B------:R1:W-:Y:S01]  /*2e220*/  LDGSTS.E [R141+0x47f00], desc[UR22][R138.64], P2 ;  /* 0x47f000008a8d7fae */ /* 0x0003e200091a1016 */
[----:B---3--:R-:W-:-:S04]  /*2e230*/  IADD3 R196, P3, PT, R136, R134, RZ ;  /* 0x0000008688c47210 */ /* 0x008fc80007f7e0ff */
[----:B------:R-:W-:Y:S02]  /*2e240*/  IADD3.X R197, PT, PT, R137, R135, RZ, P3, !PT ;  /* 0x0000008789c57210 */ /* 0x000fe40001ffe4ff */
[----:B------:R-:W3:Y:S04]  /*2e250*/  LDL.LU.64 R136, [R1+0x170] ;  /* 0x0001700001887983 */ /* 0x000ee80000300a00 */
[----:B------:R-:W3:Y:S04]  /*2e260*/  LDL.LU.64 R182, [R1+0x150] ;  /* 0x0001500001b67983 */ /* 0x000ee80000300a00 */
[----:B------:R-:W3:Y:S04]  /*2e270*/  LDL.LU.64 R184, [R1+0x130] ;  /* 0x0001300001b87983 */ /* 0x000ee80000300a00 */
[----:B------:R-:W3:Y:S01]  /*2e280*/  LDL.LU.64 R186, [R1+0x110] ;  /* 0x0001100001ba7983 */ /* 0x000ee20000300a00 */
[----:B--2---:R-:W-:-:S03]  /*2e290*/  IADD3 R208, P3, PT, R214, R134, RZ ;  /* 0x00000086d6d07210 */ /* 0x004fc60007f7e0ff */
[----:B------:R-:W2:Y:S02]  /*2e2a0*/  LDL.LU.64 R188, [R1+0xf0] ;  /* 0x0000f00001bc7983 */ /* 0x000ea40000300a00 */
[----:B------:R-:W-:Y:S02]  /*2e2b0*/  IMAD.X R209, R215, 0x1, R135, P3 ;  /* 0x00000001d7d17824 */ /* 0x000fe400018e0687 */
[----:B------:R-:W2:Y:S04]  /*2e2c0*/  LDL.LU.64 R190, [R1+0xd0] ;  /* 0x0000d00001be7983 */ /* 0x000ea80000300a00 */
[----:B------:R-:W2:Y:S04]  /*2e2d0*/  LDL.LU.64 R192, [R1+0xb0] ;  /* 0x0000b00001c07983 */ /* 0x000ea80000300a00 */
[----:B------:R-:W2:Y:S01]  /*2e2e0*/  LDL.LU.64 R194, [R1+0x90] ;  /* 0x0000900001c27983 */ /* 0x000ea20000300a00 */
[----:B----4-:R-:W-:-:S03]  /*2e2f0*/  IADD3 R214, P3, PT, R230, R134, RZ ;  /* 0x00000086e6d67210 */ /* 0x010fc60007f7e0ff */
[----:B-1----:R-:W4:Y:S02]  /*2e300*/  LDL.LU.64 R138, [R1+0x70] ;  /* 0x00007000018a7983 */ /* 0x002f240000300a00 */
[--C-:B------:R-:W-:Y:S01]  /*2e310*/  IMAD.X R215, R231, 0x1, R135.reuse, P3 ;  /* 0x00000001e7d77824 */ /* 0x100fe200018e0687 */
[-C--:B------:R-:W-:Y:S01]  /*2e320*/  IADD3 R230, P3, PT, R228, R134.reuse, RZ ;  /* 0x00000086e4e67210 */ /* 0x080fe20007f7e0ff */
[----:B------:R-:W4:Y:S04]  /*2e330*/  LDL.LU.64 R244, [R1+0x50] ;  /* 0x0000500001f47983 */ /* 0x000f280000300a00 */
[--C-:B------:R-:W-:Y:S01]  /*2e340*/  IMAD.X R231, R229, 0x1, R135.reuse, P3 ;  /* 0x00000001e5e77824 */ /* 0x100fe200018e0687 */
[-C--:B------:R-:W-:Y:S01]  /*2e350*/  IADD3 R228, P3, PT, R206, R134.reuse, RZ ;  /* 0x00000086cee47210 */ /* 0x080fe20007f7e0ff */
[----:B------:R-:W-:Y:S04]  /*2e360*/  LDGSTS.E [R142+0x40380], desc[UR22][R196.64], P2 ;  /* 0x40380000c48e7fae */ /* 0x000fe800091a1016 */
[----:B------:R-:W-:Y:S01]  /*2e370*/  IMAD.X R229, R207, 0x1, R135, P3 ;  /* 0x00000001cfe57824 */ /* 0x000fe200018e0687 */
[----:B------:R-:W-:Y:S04]  /*2e380*/  LDGSTS.E [R142+0x40780], desc[UR22][R208.64], P2 ;  /* 0x40780000d08e7fae */ /* 0x000fe800091a1016 */
[----:B------:R-:W-:Y:S04]  /*2e390*/  LDGSTS.E [R142+0x40b80], desc[UR22][R214.64], P2 ;  /* 0x40b80000d68e7fae */ /* 0x000fe800091a1016 */
[----:B------:R-:W-:Y:S04]  /*2e3a0*/  LDGSTS.E [R142+0x40f80], desc[UR22][R230.64], P2 ;  /* 0x40f80000e68e7fae */ /* 0x000fe800091a1016 */
[----:B------:R-:W-:Y:S01]  /*2e3b0*/  LDGSTS.E [R142+0x41380], desc[UR22][R228.64], P2 ;  /* 0x41380000e48e7fae */ /* 0x000fe200091a1016 */
[----:B------:R-:W-:-:S05]  /*2e3c0*/  IADD3 R236, P3, PT, R218, R134, RZ ;  /* 0x00000086daec7210 */ /* 0x000fca0007f7e0ff */
[----:B------:R-:W-:-:S05]  /*2e3d0*/  IMAD.X R237, R219, 0x1, R135, P3 ;  /* 0x00000001dbed7824 */ /* 0x000fca00018e0687 */
[----:B------:R-:W-:Y:S01]  /*2e3e0*/  LDGSTS.E [R142+0x41780], desc[UR22][R236.64], P2 ;  /* 0x41780000ec8e7fae */ /* 0x000fe200091a1016 */
[----:B------:R-:W-:-:S04]  /*2e3f0*/  IADD3 R218, P3, PT, R238, R134, RZ ;  /* 0x00000086eeda7210 */ /* 0x000fc80007f7e0ff */
[----:B------:R-:W-:Y:S02]  /*2e400*/  IADD3.X R219, PT, PT, R239, R135, RZ, P3, !PT ;  /* 0x00000087efdb7210 */ /* 0x000fe40001ffe4ff */
[----:B------:R-:W4:Y:S04]  /*2e410*/  LDL.LU.64 R238, [R1+0x30] ;  /* 0x0000300001ee7983 */ /* 0x000f280000300a00 */
[----:B------:R-:W-:Y:S01]  /*2e420*/  LDGSTS.E [R142+0x41b80], desc[UR22][R218.64], P2 ;  /* 0x41b80000da8e7fae */ /* 0x000fe200091a1016 */
[----:B---3--:R-:W-:-:S05]  /*2e430*/  IADD3 R206, P3, PT, R136, R134, RZ ;  /* 0x0000008688ce7210 */ /* 0x008fca0007f7e0ff */
[----:B------:R-:W-:Y:S02]  /*2e440*/  IMAD.X R207, R137, 0x1, R135, P3 ;  /* 0x0000000189cf7824 */ /* 0x000fe400018e0687 */
[----:B------:R-:W3:Y:S01]  /*2e450*/  LDL.LU.64 R136, [R1+0x10] ;  /* 0x0000100001887983 */ /* 0x000ee20000300a00 */
[----:B------:R-:W-:-:S03]  /*2e460*/  IADD3 R234, P3, PT, R182, R134, RZ ;  /* 0x00000086b6ea7210 */ /* 0x000fc60007f7e0ff */
[----:B------:R-:W-:Y:S02]  /*2e470*/  LDGSTS.E [R142+0x41f80], desc[UR22][R206.64], P2 ;  /* 0x41f80000ce8e7fae */ /* 0x000fe400091a1016 */
[----:B------:R-:W-:Y:S01]  /*2e480*/  IMAD.X R235, R183, 0x1, R135, P3 ;  /* 0x00000001b7eb7824 */ /* 0x000fe200018e0687 */
[----:B------:R-:W-:-:S04]  /*2e490*/  IADD3 R162, P3, PT, R184, R134, RZ ;  /* 0x00000086b8a27210 */ /* 0x000fc80007f7e0ff */
[----:B------:R-:W-:Y:S01]  /*2e4a0*/  LDGSTS.E [R142+0x42380], desc[UR22][R234.64], P2 ;  /* 0x42380000ea8e7fae */ /* 0x000fe200091a1016 */
[----:B------:R-:W-:Y:S01]  /*2e4b0*/  IMAD.X R163, R185, 0x1, R135, P3 ;  /* 0x00000001b9a37824 */ /* 0x000fe200018e0687 */
[----:B------:R-:W-:-:S04]  /*2e4c0*/  IADD3 R140, P3, PT, R186, R134, RZ ;  /* 0x00000086ba8c7210 */ /* 0x000fc80007f7e0ff */
[----:B------:R1:W-:Y:S01]  /*2e4d0*/  LDGSTS.E [R142+0x42780], desc[UR22][R162.64], P2 ;  /* 0x42780000a28e7fae */ /* 0x0003e200091a1016 */
[--C-:B------:R-:W-:Y:S01]  /*2e4e0*/  IMAD.X R141, R187, 0x1, R135.reuse, P3 ;  /* 0x00000001bb8d7824 */ /* 0x100fe200018e0687 */
[-C--:B--2---:R-:W-:Y:S02]  /*2e4f0*/  IADD3 R164, P3, PT, R188, R134.reuse, RZ ;  /* 0x00000086bca47210 */ /* 0x084fe40007f7e0ff */
[----:B------:R1:W-:Y:S03]  /*2e500*/  STL.64 [R1+0x520], R162 ;  /* 0x000520a201007387 */ /* 0x0003e60000100a00 */
[----:B------:R-:W-:Y:S01]  /*2e510*/  IMAD.X R165, R189, 0x1, R135, P3 ;  /* 0x00000001bda57824 */ /* 0x000fe200018e0687 */
[----:B------:R2:W-:Y:S04]  /*2e520*/  STL.64 [R1+0x560], R140 ;  /* 0x0005608c01007387 */ /* 0x0005e80000100a00 */
[----:B------:R2:W-:Y:S01]  /*2e530*/  LDGSTS.E [R142+0x42b80], desc[UR22][R140.64], P2 ;  /* 0x42b800008c8e7fae */ /* 0x0005e200091a1016 */
[----:B-1----:R-:W-:-:S03]  /*2e540*/  IADD3 R162, P3, PT, R190, R134, RZ ;  /* 0x00000086bea27210 */ /* 0x002fc60007f7e0ff */
[----:B------:R-:W-:Y:S01]  /*2e550*/  STL.64 [R1+0x580], R164 ;  /* 0x000580a401007387 */ /* 0x000fe20000100a00 */
[----:B------:R-:W-:-:S03]  /*2e560*/  IADD3.X R163, PT, PT, R191, R135, RZ, P3, !PT ;  /* 0x00000087bfa37210 */ /* 0x000fc60001ffe4ff */
[----:B------:R-:W-:Y:S01]  /*2e570*/  LDGSTS.E [R142+0x42f80], desc[UR22][R164.64], P2 ;  /* 0x42f80000a48e7fae */ /* 0x000fe200091a1016 */
[----:B--2---:R-:W-:-:S03]  /*2e580*/  IADD3 R140, P3, PT, R192, R134, RZ ;  /* 0x00000086c08c7210 */ /* 0x004fc60007f7e0ff */
[----:B------:R1:W-:Y:S02]  /*2e590*/  STL.64 [R1+0x5c0], R162 ;  /* 0x0005c0a201007387 */ /* 0x0003e40000100a00 */
[----:B------:R-:W-:Y:S02]  /*2e5a0*/  IMAD.X R141, R193, 0x1, R135, P3 ;  /* 0x00000001c18d7824 */ /* 0x000fe400018e0687 */
[----:B------:R1:W-:Y:S04]  /*2e5b0*/  LDGSTS.E [R142+0x43380], desc[UR22][R162.64], P2 ;  /* 0x43380000a28e7fae */ /* 0x0003e800091a1016 */
[----:B------:R4:W-:Y:S04]  /*2e5c0*/  STL.64 [R1+0x600], R140 ;  /* 0x0006008c01007387 */ /* 0x0009e80000100a00 */
[----:B------:R4:W-:Y:S01]  /*2e5d0*/  LDGSTS.E [R142+0x43780], desc[UR22][R140.64], P2 ;  /* 0x437800008c8e7fae */ /* 0x0009e200091a1016 */
[----:B-1----:R-:W-:-:S05]  /*2e5e0*/  IADD3 R162, P3, PT, R194, R134, RZ ;  /* 0x00000086c2a27210 */ /* 0x002fca0007f7e0ff */
[----:B------:R-:W-:Y:S01]  /*2e5f0*/  IMAD.X R163, R195, 0x1, R135, P3 ;  /* 0x00000001c3a37824 */ /* 0x000fe200018e0687 */
[----:B----4-:R-:W-:-:S04]  /*2e600*/  IADD3 R140, P3, PT, R138, R134, RZ ;  /* 0x000000868a8c7210 */ /* 0x010fc80007f7e0ff */
[----:B------:R-:W-:Y:S01]  /*2e610*/  LDGSTS.E [R142+0x43b80], desc[UR22][R162.64], P2 ;  /* 0x43b80000a28e7fae */ /* 0x000fe200091a1016 */
[--C-:B------:R-:W-:Y:S01]  /*2e620*/  IMAD.X R141, R139, 0x1, R135.reuse, P3 ;  /* 0x000000018b8d7824 */ /* 0x100fe200018e0687 */
[-C--:B------:R-:W-:Y:S02]  /*2e630*/  IADD3 R138, P3, PT, R244, R134.reuse, RZ ;  /* 0x00000086f48a7210 */ /* 0x080fe40007f7e0ff */
[----:B------:R-:W-:Y:S03]  /*2e640*/  STL.64 [R1+0x628], R162 ;  /* 0x000628a201007387 */ /* 0x000fe60000100a00 */
[----:B------:R-:W-:Y:S01]  /*2e650*/  IMAD.X R139, R245, 0x1, R135, P3 ;  /* 0x00000001f58b7824 */ /* 0x000fe200018e0687 */
[----:B------:R1:W-:Y:S04]  /*2e660*/  STL.64 [R1+0x668], R140 ;  /* 0x0006688c01007387 */ /* 0x0003e80000100a00 */
[----:B------:R1:W-:Y:S04]  /*2e670*/  LDGSTS.E [R142+0x43f80], desc[UR22][R140.64], P2 ;  /* 0x43f800008c8e7fae */ /* 0x0003e800091a1016 */
[----:B------:R3:W-:Y:S04]  /*2e680*/  STL.64 [R1+0x690], R138 ;  /* 0x0006908a01007387 */ /* 0x0007e80000100a00 */
[----:B------:R3:W-:Y:S01]  /*2e690*/  LDGSTS.E [R142+0x44380], desc[UR22][R138.64], P2 ;  /* 0x443800008a8e7fae */ /* 0x0007e200091a1016 */
[----:B-1----:R-:W-:-:S05]  /*2e6a0*/  IADD3 R140, P3, PT, R238, R134, RZ ;  /* 0x00000086ee8c7210 */ /* 0x002fca0007f7e0ff */
[----:B------:R-:W-:-:S05]  /*2e6b0*/  IMAD.X R141, R239, 0x1, R135, P3 ;  /* 0x00000001ef8d7824 */ /* 0x000fca00018e0687 */
[----:B------:R1:W-:Y:S04]  /*2e6c0*/  STL.64 [R1+0x6c0], R140 ;  /* 0x0006c08c01007387 */ /* 0x0003e80000100a00 */
[----:B------:R1:W-:Y:S01]  /*2e6d0*/  LDGSTS.E [R142+0x44780], desc[UR22][R140.64], P2 ;  /* 0x447800008c8e7fae */ /* 0x0003e200091a1016 */
[----:B------:R-:W-:Y:S01]  /*2e6e0*/  UMOV UR6, URZ ;  /* 0x000000ff00067c82 */ /* 0x000fe20008000000 */
[----:B---3--:R-:W-:-:S04]  /*2e6f0*/  IADD3 R138, P3, PT, R136, R134, RZ ;  /* 0x00000086888a7210 */ /* 0x008fc80007f7e0ff */
[----:B------:R-:W-:Y:S02]  /*2e700*/  IADD3.X R139, PT, PT, R137, R135, RZ, P3, !PT ;  /* 0x00000087898b7210 */ /* 0x000fe40001ffe4ff */
[----:B------:R-:W-:-:S03]  /*2e710*/  IADD3 R136, P3, PT, R248, R134, RZ ;  /* 0x00000086f8887210 */ /* 0x000fc60007f7e0ff */
[----:B------:R2:W-:Y:S02]  /*2e720*/  LDGSTS.E [R142+0x44b80], desc[UR22][R138.64], P2 ;  /* 0x44b800008a8e7fae */ /* 0x0005e400091a1016 */
[--C-:B------:R-:W-:Y:S01]  /*2e730*/  IMAD.X R137, R249, 0x1, R135.reuse, P3 ;  /* 0x00000001f9897824 */ /* 0x100fe200018e0687 */
[-C--:B-1----:R-:W-:Y:S01]  /*2e740*/  IADD3 R140, P3, PT, R240, R134.reuse, RZ ;  /* 0x00000086f08c7210 */ /* 0x082fe20007f7e0ff */
[----:B------:R2:W-:Y:S04]  /*2e750*/  STL.64 [R1+0x6e8], R138 ;  /* 0x0006e88a01007387 */ /* 0x0005e80000100a00 */
[----:B------:R-:W-:Y:S01]  /*2e760*/  IMAD.X R141, R241, 0x1, R135, P3 ;  /* 0x00000001f18d7824 */ /* 0x000fe200018e0687 */
[----:B------:R1:W-:Y:S04]  /*2e770*/  STL.64 [R1+0x728], R136 ;  /* 0x0007288801007387 */ /* 0x0003e80000100a00 */
[----:B------:R1:W-:Y:S01]  /*2e780*/  LDGSTS.E [R142+0x44f80], desc[UR22][R136.64], P2 ;  /* 0x44f80000888e7fae */ /* 0x0003e200091a1016 */
[----:B--2---:R-:W-:-:S03]  /*2e790*/  IADD3 R138, P3, PT, R232, R134, RZ ;  /* 0x00000086e88a7210 */ /* 0x004fc60007f7e0ff */
[----:B------:R2:W-:Y:S02]  /*2e7a0*/  STL.64 [R1+0x768], R140 ;  /* 0x0007688c01007387 */ /* 0x0005e40000100a00 */
[----:B------:R-:W-:Y:S02]  /*2e7b0*/  IMAD.X R139, R233, 0x1, R135, P3 ;  /* 0x00000001e98b7824 */ /* 0x000fe400018e0687 */
[----:B------:R2:W-:Y:S01]  /*2e7c0*/  LDGSTS.E [R142+0x45380], desc[UR22][R140.64], P2 ;  /* 0x453800008c8e7fae */ /* 0x0005e200091a1016 */
[----:B-1----:R-:W-:-:S03]  /*2e7d0*/  IADD3 R136, P3, PT, R160, R134, RZ ;  /* 0x00000086a0887210 */ /* 0x002fc60007f7e0ff */
[----:B------:R1:W-:Y:S02]  /*2e7e0*/  STL.64 [R1+0x798], R138 ;  /* 0x0007988a01007387 */ /* 0x0003e40000100a00 */
[----:B------:R-:W-:Y:S02]  /*2e7f0*/  IMAD.X R137, R161, 0x1, R135, P3 ;  /* 0x00000001a1897824 */ /* 0x000fe400018e0687 */
[----:B------:R1:W-:Y:S01]  /*2e800*/  LDGSTS.E [R142+0x45780], desc[UR22][R138.64], P2 ;  /* 0x457800008a8e7fae */ /* 0x0003e200091a1016 */
[----:B--2---:R-:W-:-:S03]  /*2e810*/  IADD3 R140, P3, PT, R158, R134, RZ ;  /* 0x000000869e8c7210 */ /* 0x004fc60007f7e0ff */
        /* <DEDUP_REMOVED lines=34> */
[----:B------:R1:W-:Y:S04]  /*2ea40*/  LDGSTS.E [R142+0x47b80], desc[UR22][R138.64], P2 ;  /* 0x47b800008a8e7fae */ /* 0x0003e800091a1016 */
[----:B------:R1:W-:Y:S04]  /*2ea50*/  STL.64 [R1+0xa98], R136 ;  /* 0x000a988801007387 */ /* 0x0003e80000100a00 */
[----:B------:R1:W-:Y:S01]  /*2ea60*/  LDGSTS.E [R142+0x47f80], desc[UR22][R136.64], P2 ;  /* 0x47f80000888e7fae */ /* 0x0003e200091a1016 */
[----:B------:R-:W-:-:S03]  /*2ea70*/  ISETP.GE.AND P2, PT, R252, 0x100, PT ;  /* 0x00000100fc00780c */ /* 0x000fc60003f46270 */
[----:B------:R-:W0:Y:S01]  /*2ea80*/  LDGDEPBAR ;  /* 0x00000000000079af */ /* 0x000e220000000000 */
[----:B------:R-:W-:-:S09]  /*2ea90*/  ISETP.GE.AND P3, PT, R252, 0x80, PT ;  /* 0x00000080fc00780c */ /* 0x000fd20003f66270 */
[----:B-1----:R-:W-:Y:S05]  /*2eaa0*/  @!P2 BRA `(.L_x_8) ;  /* 0x00000150006ca947 */ /* 0x002fea0003800000 */
[----:B------:R-:W-:Y:S01]  /*2eab0*/  STL [R1+0xa30], R78 ;  /* 0x000a304e01007387 */ /* 0x000fe20000100800 */
[----:B------:R-:W-:Y:S01]  /*2eac0*/  IMAD.MOV.U32 R143, RZ, RZ, R102 ;  /* 0x000000ffff8f7224 */ /* 0x000fe200078e0066 */
[----:B------:R-:W-:Y:S01]  /*2ead0*/  MOV R243, R199 ;  /* 0x000000c700f37202 */ /* 0x000fe20000000f00 */
[----:B------:R-:W-:Y:S01]  /*2eae0*/  IMAD.MOV.U32 R144, RZ, RZ, R103 ;  /* 0x000000ffff907224 */ /* 0x000fe200078e0067 */
[----:B------:R-:W-:Y:S01]  /*2eaf0*/  STL [R1+0xa2c], R76 ;  /* 0x000a2c4c01007387 */ /* 0x000fe20000100800 */
[----:B------:R-:W-:Y:S01]  /*2eb00*/  IMAD.MOV.U32 R164, RZ, RZ, R77 ;  /* 0x000000ffffa47224 */ /* 0x000fe200078e004d */
[----:B------:R-:W-:Y:S01]  /*2eb10*/  MOV R151, R92 ;  /* 0x0000005c00977202 */ /* 0x000fe20000000f00 */
[----:B------:R-:W-:Y:S01]  /*2eb20*/  IMAD.MOV.U32 R165, RZ, RZ, R75 ;  /* 0x000000ffffa57224 */ /* 0x000fe200078e004b */
[----:B------:R1:W-:Y:S01]  /*2eb30*/  STL [R1+0xa28], R74 ;  /* 0x000a284a01007387 */ /* 0x0003e20000100800 */
        /* <DEDUP_REMOVED lines=11> */
[----:B------:R3:W-:Y:S01]  /*2ebf0*/  STL [R1+0xa1c], R68 ;  /* 0x000a1c4401007387 */ /* 0x0007e20000100800 */
[----:B------:R-:W-:Y:S01]  /*2ec00*/  IMAD.MOV.U32 R103, RZ, RZ, R237 ;  /* 0x000000ffff677224 */ /* 0x000fe200078e00ed */
[----:B------:R-:W-:Y:S01]  /*2ec10*/  SHF.R.S32.HI R249, RZ, 0x1f, R252 ;  /* 0x0000001ffff97819 */ /* 0x000fe200000114fc */
[----:B-1----:R-:W-:Y:S01]  /*2ec20*/  IMAD.MOV.U32 R74, RZ, RZ, R202 ;  /* 0x000000ffff4a7224 */ /* 0x002fe200078e00ca */
        /* <DEDUP_REMOVED lines=33> */
[----:B--2---:R-:W-:-:S02]  /*2ee40*/  IMAD.MOV.U32 R70, RZ, RZ, R240 ;  /* 0x000000ffff467224 */ /* 0x004fc400078e00f0 */
[----:B------:R-:W-:Y:S01]  /*2ee50*/  IMAD.MOV.U32 R168, RZ, RZ, R69 ;  /* 0x000000ffffa87224 */ /* 0x000fe200078e0045 */
[----:B------:R-:W-:Y:S01]  /*2ee60*/  STL [R1+0x9f4], R48 ;  /* 0x0009f43001007387 */ /* 0x000fe20000100800 */
[----:B------:R-:W-:Y:S02]  /*2ee70*/  IMAD.MOV.U32 R72, RZ, RZ, R74 ;  /* 0x000000ffff487224 */ /* 0x000fe400078e004a */
[----:B------:R-:W-:Y:S01]  /*2ee80*/  IMAD.MOV.U32 R171, RZ, RZ, R63 ;  /* 0x000000ffffab7224 */ /* 0x000fe200078e003f */
[----:B------:R-:W-:Y:S01]  /*2ee90*/  STL [R1+0x9f0], R46 ;  /* 0x0009f02e01007387 */ /* 0x000fe20000100800 */
[----:B---3--:R-:W-:Y:S01]  /*2eea0*/  IMAD.MOV.U32 R68, RZ, RZ, R242 ;  /* 0x000000ffff447224 */ /* 0x008fe200078e00f2 */
[----:B------:R-:W-:Y:S01]  /*2eeb0*/  MOV R108, R234 ;  /* 0x000000ea006c7202 */ /* 0x000fe20000000f00 */
[----:B------:R-:W-:Y:S01]  /*2eec0*/  IMAD.MOV.U32 R172, RZ, RZ, R61 ;  /* 0x000000ffffac7224 */ /* 0x000fe200078e003d */
[----:B------:R-:W-:Y:S01]  /*2eed0*/  STL [R1+0x9ec], R44 ;  /* 0x0009ec2c01007387 */ /* 0x000fe20000100800 */
[----:B------:R-:W-:Y:S01]  /*2eee0*/  IMAD.MOV.U32 R140, RZ, RZ, R109 ;  /* 0x000000ffff8c7224 */ /* 0x000fe200078e006d */
[----:B------:R-:W-:Y:S01]  /*2eef0*/  LEA.HI R249, R249, R252, RZ, 0x7 ;  /* 0x000000fcf9f97211 */ /* 0x000fe200078f38ff */
[----:B------:R-:W-:Y:S01]  /*2ef00*/  IMAD.MOV.U32 R170, RZ, RZ, R65 ;  /* 0x000000ffffaa7224 */ /* 0x000fe200078e0041 */
[----:B------:R-:W-:Y:S01]  /*2ef10*/  STL [R1+0x9e8], R42 ;  /* 0x0009e82a01007387 */ /* 0x000fe20000100800 */
[----:B------:R-:W-:-:S02]  /*2ef20*/  IMAD.MOV.U32 R174, RZ, RZ, R57 ;  /* 0x000000ffffae7224 */ /* 0x000fc400078e0039 */
[----:B------:R-:W-:Y:S01]  /*2ef30*/  IMAD.MOV.U32 R203, RZ, RZ, R4 ;  /* 0x000000ffffcb7224 */ /* 0x000fe200078e0004 */
[----:B------:R-:W-:Y:S01]  /*2ef40*/  STL [R1+0x9e4], R40 ;  /* 0x0009e42801007387 */ /* 0x000fe20000100800 */
[----:B------:R-:W-:Y:S02]  /*2ef50*/  IMAD.MOV.U32 R173, RZ, RZ, R59 ;  /* 0x000000ffffad7224 */ /* 0x000fe400078e003b */
[----:B------:R-:W-:Y:S01]  /*2ef60*/  IMAD.MOV.U32 R176, RZ, RZ, R53 ;  /* 0x000000ffffb07224 */ /* 0x000fe200078e0035 */
[----:B------:R-:W-:Y:S01]  /*2ef70*/  STL [R1+0x9e0], R38 ;  /* 0x0009e02601007387 */ /* 0x000fe20000100800 */
[----:B------:R-:W-:Y:S02]  /*2ef80*/  IMAD.MOV.U32 R158, RZ, RZ, R87 ;  /* 0x000000ffff9e7224 */ /* 0x000fe400078e0057 */
        /* <DEDUP_REMOVED lines=14> */
[----:B------:R-:W-:Y:S01]  /*2f070*/  IMAD.MOV.U32 R150, RZ, RZ, R97 ;  /* 0x000000ffff967224 */ /* 0x000fe200078e0061 */
[----:B------:R-:W-:Y:S01]  /*2f080*/  MOV R76, R80 ;  /* 0x00000050004c7202 */ /* 0x000fe20000000f00 */
        /* <DEDUP_REMOVED lines=22> */
[----:B------:R-:W-:Y:S01]  /*2f1f0*/  MOV R101, R211 ;  /* 0x000000d300657202 */ /* 0x000fe20000000f00 */
[----:B------:R-:W-:Y:S02]  /*2f200*/  IMAD.MOV.U32 R136, RZ, RZ, R112 ;  /* 0x000000ffff887224 */ /* 0x000fe400078e0070 */
[----:B------:R-:W-:Y:S01]  /*2f210*/  STL [R1+0x9ac], R12 ;  /* 0x0009ac0c01007387 */ /* 0x000fe20000100800 */
[----:B------:R-:W-:-:S02]  /*2f220*/  IMAD.MOV.U32 R89, RZ, RZ, R93 ;  /* 0x000000ffff597224 */ /* 0x000fc400078e005d */
[----:B------:R-:W-:Y:S01]  /*2f230*/  IMAD.MOV.U32 R102, RZ, RZ, R246 ;  /* 0x000000ffff667224 */ /* 0x000fe200078e00f6 */
[----:B------:R-:W2:Y:S01]  /*2f240*/  LDL.LU.64 R238, [R1+0x1f0] ;  /* 0x0001f00001ee7983 */ /* 0x000ea20000300a00 */
[----:B------:R-:W-:Y:S02]  /*2f250*/  IMAD.MOV.U32 R137, RZ, RZ, R113 ;  /* 0x000000ffff897224 */ /* 0x000fe400078e0071 */
[----:B------:R-:W-:Y:S01]  /*2f260*/  IMAD.MOV.U32 R93, RZ, RZ, R103 ;  /* 0x000000ffff5d7224 */ /* 0x000fe200078e0067 */
[----:B------:R-:W3:Y:S01]  /*2f270*/  LDL.LU.64 R232, [R1+0x230] ;  /* 0x0002300001e87983 */ /* 0x000ee20000300a00 */
[----:B------:R-:W-:Y:S02]  /*2f280*/  IMAD.MOV.U32 R112, RZ, RZ, R206 ;  /* 0x000000ffff707224 */ /* 0x000fe400078e00ce */
[----:B------:R-:W-:Y:S01]  /*2f290*/  IMAD.MOV.U32 R113, RZ, RZ, R207 ;  /* 0x000000ffff717224 */ /* 0x000fe200078e00cf */
[----:B------:R-:W4:Y:S01]  /*2f2a0*/  LDL.LU.64 R244, [R1+0x258] ;  /* 0x0002580001f47983 */ /* 0x000f220000300a00 */
[----:B------:R-:W-:-:S02]  /*2f2b0*/  IMAD.MOV.U32 R153, RZ, RZ, R90 ;  /* 0x000000ffff997224 */ /* 0x000fc400078e005a */
[----:B------:R-:W-:Y:S01]  /*2f2c0*/  IMAD.MOV.U32 R103, RZ, RZ, R247 ;  /* 0x000000ffff677224 */ /* 0x000fe200078e00f7 */
[----:B------:R-:W4:Y:S01]  /*2f2d0*/  LDL.LU.64 R236, [R1+0x260] ;  /* 0x0002600001ec7983 */ /* 0x000f220000300a00 */
[----:B------:R-:W-:Y:S01]  /*2f2e0*/  IMAD.MOV.U32 R154, RZ, RZ, R91 ;  /* 0x000000ffff9a7224 */ /* 0x000fe200078e005b */
[----:B------:R-:W-:Y:S01]  /*2f2f0*/  MOV R91, R217 ;  /* 0x000000d9005b7202 */ /* 0x000fe20000000f00 */
[----:B------:R-:W-:Y:S02]  /*2f300*/  IMAD.MOV.U32 R90, RZ, RZ, R216 ;  /* 0x000000ffff5a7224 */ /* 0x000fe400078e00d8 */
[----:B------:R-:W-:Y:S02]  /*2f310*/  IMAD.MOV.U32 R147, RZ, RZ, R98 ;  /* 0x000000ffff937224 */ /* 0x000fe400078e0062 */
[----:B------:R-:W-:Y:S02]  /*2f320*/  IMAD.MOV.U32 R148, RZ, RZ, R99 ;  /* 0x000000ffff947224 */ /* 0x000fe400078e0063 */
[----:B------:R-:W-:-:S02]  /*2f330*/  IMAD.MOV.U32 R98, RZ, RZ, R218 ;  /* 0x000000ffff627224 */ /* 0x000fc400078e00da */
[----:B------:R-:W-:Y:S02]  /*2f340*/  IMAD.MOV.U32 R99, RZ, RZ, R219 ;  /* 0x000000ffff637224 */ /* 0x000fe400078e00db */
[----:B------:R-:W-:Y:S02]  /*2f350*/  IMAD.MOV.U32 R138, RZ, RZ, R110 ;  /* 0x000000ffff8a7224 */ /* 0x000fe400078e006e */
        /* <DEDUP_REMOVED lines=18> */
[----:B------:R-:W-:Y:S01]  /*2f480*/  IMAD.MOV.U32 R195, RZ, RZ, R15 ;  /* 0x000000ffffc37224 */ /* 0x000fe200078e000f */
[----:B--2---:R-:W-:Y:S01]  /*2f490*/  MOV R229, R238 ;  /* 0x000000ee00e57202 */ /* 0x004fe20000000f00 */
[----:B------:R-:W-:Y:S02]  /*2f4a0*/  IMAD.MOV.U32 R230, RZ, RZ, R239 ;  /* 0x000000ffffe67224 */ /* 0x000fe400078e00ef */
[----:B------:R-:W2:Y:S01]  /*2f4b0*/  LDL.LU.64 R238, [R1+0x268] ;  /* 0x0002680001ee7983 */ /* 0x000ea20000300a00 */
[----:B---3--:R-:W-:-:S03]  /*2f4c0*/  IMAD.MOV.U32 R231, RZ, RZ, R232 ;  /* 0x000000ffffe77224 */ /* 0x008fc600078e00e8 */
[----:B------:R-:W3:Y:S01]  /*2f4d0*/  LDL.LU.64 R240, [R1+0x270] ;  /* 0x0002700001f07983 */ /* 0x000ee20000300a00 */
[----:B------:R-:W-:-:S03]  /*2f4e0*/  IMAD.MOV.U32 R232, RZ, RZ, R233 ;  /* 0x000000ffffe87224 */ /* 0x000fc600078e00e9 */
[----:B-1----:R-:W3:Y:S01]  /*2f4f0*/  LDL.LU.64 R62, [R1+0x2a8] ;  /* 0x0002a800013e7983 */ /* 0x002ee20000300a00 */
[----:B----4-:R-:W-:Y:S02]  /*2f500*/  IMAD.MOV.U32 R233, RZ, RZ, R244 ;  /* 0x000000ffffe97224 */ /* 0x010fe400078e00f4 */
[----:B------:R-:W-:Y:S01]  /*2f510*/  IMAD.MOV.U32 R234, RZ, RZ, R245 ;  /* 0x000000ffffea7224 */ /* 0x000fe200078e00f5 */
[----:B------:R-:W4:Y:S04]  /*2f520*/  LDL.LU.64 R242, [R1+0x280] ;  /* 0x0002800001f27983 */ /* 0x000f280000300a00 */
[----:B------:R-:W4:Y:S04]  /*2f530*/  LDL.LU.64 R244, [R1+0x288] ;  /* 0x0002880001f47983 */ /* 0x000f280000300a00 */
[----:B------:R-:W4:Y:S04]  /*2f540*/  LDL.LU.64 R246, [R1+0x290] ;  /* 0x0002900001f67983 */ /* 0x000f280000300a00 */
[----:B------:R-:W4:Y:S04]  /*2f550*/  LDL.LU.64 R66, [R1+0x298] ;  /* 0x0002980001427983 */ /* 0x000f280000300a00 */
[----:B------:R-:W4:Y:S01]  /*2f560*/  LDL.LU.64 R60, [R1+0x2a0] ;  /* 0x0002a000013c7983 */ /* 0x000f220000300a00 */
[----:B------:R-:W-:Y:S01]  /*2f570*/  MOV R235, R236 ;  /* 0x000000ec00eb7202 */ /* 0x000fe20000000f00 */
[----:B------:R-:W-:-:S02]  /*2f580*/  IMAD.MOV.U32 R236, RZ, RZ, R237 ;  /* 0x000000ffffec7224 */ /* 0x000fc400078e00ed */
[----:B------:R-:W4:Y:S04]  /*2f590*/  LDL.LU.64 R64, [R1+0x2b8] ;  /* 0x0002b80001407983 */ /* 0x000f280000300a00 */
[----:B-----5:R-:W5:Y:S01]  /*2f5a0*/  LDL.LU.64 R56, [R1+0x2d0] ;  /* 0x0002d00001387983 */ /* 0x020f620000300a00 */
[----:B--2---:R-:W-:Y:S02]  /*2f5b0*/  IMAD.MOV.U32 R237, RZ, RZ, R238 ;  /* 0x000000ffffed7224 */ /* 0x004fe400078e00ee */
[----:B------:R-:W-:Y:S01]  /*2f5c0*/  IMAD.MOV.U32 R238, RZ, RZ, R239 ;  /* 0x000000ffffee7224 */ /* 0x000fe200078e00ef */
[----:B---3--:R-:W-:Y:S01]  /*2f5d0*/  MOV R239, R240 ;  /* 0x000000f000ef7202 */ /* 0x008fe20000000f00 */
[----:B------:R-:W-:Y:S02]  /*2f5e0*/  IMAD.MOV.U32 R240, RZ, RZ, R241 ;  /* 0x000000fffff07224 */ /* 0x000fe400078e00f1 */
[----:B----4-:R-:W-:-:S02]  /*2f5f0*/  IMAD.MOV.U32 R241, RZ, RZ, R242 ;  /* 0x000000fffff17224 */ /* 0x010fc400078e00f2 */
[----:B------:R-:W-:Y:S02]  /*2f600*/  IMAD.MOV.U32 R242, RZ, RZ, R243 ;  /* 0x000000fffff27224 */ /* 0x000fe400078e00f3 */
[----:B------:R-:W-:Y:S02]  /*2f610*/  IMAD.MOV.U32 R243, RZ, RZ, R244 ;  /* 0x000000fffff37224 */ /* 0x000fe400078e00f4 */
[----:B------:R-:W-:Y:S01]  /*2f620*/  IMAD.MOV.U32 R244, RZ, RZ, R245 ;  /* 0x000000fffff47224 */ /* 0x000fe200078e00f5 */
[----:B------:R-:W-:Y:S01]  /*2f630*/  MOV R245, R246 ;  /* 0x000000f600f57202 */ /* 0x000fe20000000f00 */
[----:B------:R-:W-:Y:S02]  /*2f640*/  IMAD.MOV.U32 R246, RZ, RZ, R247 ;  /* 0x000000fffff67224 */ /* 0x000fe400078e00f7 */
[----:B------:R-:W-:Y:S02]  /*2f650*/  IMAD.MOV.U32 R247, RZ, RZ, R66 ;  /* 0x000000fffff77224 */ /* 0x000fe400078e0042 */
[----:B------:R-:W-:-:S02]  /*2f660*/  IMAD.MOV.U32 R248, RZ, RZ, R67 ;  /* 0x000000fffff87224 */ /* 0x000fc400078e0043 */
[----:B------:R-:W2:Y:S01]  /*2f670*/  LDL.LU.64 R66, [R1+0x2c0] ;  /* 0x0002c00001427983 */ /* 0x000ea20000300a00 */
[----:B------:R-:W-:-:S03]  /*2f680*/  IMAD.MOV.U32 R252, RZ, RZ, R61 ;  /* 0x000000fffffc7224 */ /* 0x000fc600078e003d */
[----:B------:R1:W-:Y:S01]  /*2f690*/  STL [R1], R60 ;  /* 0x0000003c01007387 */ /* 0x0003e20000100800 */
[----:B------:R-:W-:-:S03]  /*2f6a0*/  IMAD.MOV.U32 R4, RZ, RZ, R63 ;  /* 0x000000ffff047224 */ /* 0x000fc600078e003f */
[----:B-1----:R-:W3:Y:S04]  /*2f6b0*/  LDL.LU.64 R60, [R1+0x2c8] ;  /* 0x0002c800013c7983 */ /* 0x002ee80000300a00 */
[----:B------:R-:W-:Y:S04]  /*2f6c0*/  STL [R1+0x8], R62 ;  /* 0x0000083e01007387 */ /* 0x000fe80000100800 */
[----:B------:R1:W-:Y:S04]  /*2f6d0*/  STL [R1+0x4], R4 ;  /* 0x0000040401007387 */ /* 0x0003e80000100800 */
[----:B------:R4:W-:Y:S04]  /*2f6e0*/  STL [R1+0x10], R64 ;  /* 0x0000104001007387 */ /* 0x0009e80000100800 */
[----:B------:R-:W5:Y:S01]  /*2f6f0*/  LDL.LU.64 R58, [R1+0x2d8] ;  /* 0x0002d800013a7983 */ /* 0x000f620000300a00 */
[----:B-1----:R-:W-:-:S05]  /*2f700*/  MOV R4, R65 ;  /* 0x0000004100047202 */ /* 0x002fca0000000f00 */
[----:B------:R1:W-:Y:S04]  /*2f710*/  STL [R1+0xc], R4 ;  /* 0x00000c0401007387 */ /* 0x0003e80000100800 */
[----:B----4-:R-:W4:Y:S04]  /*2f720*/  LDL.LU.64 R64, [R1+0x2e8] ;  /* 0x0002e80001407983 */ /* 0x010f280000300a00 */
[----:B------:R-:W4:Y:S04]  /*2f730*/  LDL.LU.64 R62, [R1+0x2f8] ;  /* 0x0002f800013e7983 */ /* 0x000f280000300a00 */
[----:B--2---:R2:W-:Y:S01]  /*2f740*/  STL [R1+0x18], R66 ;  /* 0x0000184201007387 */ /* 0x0045e20000100800 */
[----:B-1----:R-:W-:-:S03]  /*2f750*/  IMAD.MOV.U32 R4, RZ, RZ, R67 ;  /* 0x000000ffff047224 */ /* 0x002fc600078e0043 */
[----:B--2---:R-:W2:Y:S04]  /*2f760*/  LDL.LU.64 R66, [R1+0x2f0] ;  /* 0x0002f00001427983 */ /* 0x004ea80000300a00 */
[----:B------:R1:W-:Y:S04]  /*2f770*/  STL [R1+0x14], R4 ;  /* 0x0000140401007387 */ /* 0x0003e80000100800 */
[----:B---3--:R3:W-:Y:S01]  /*2f780*/  STL [R1+0x20], R60 ;  /* 0x0000203c01007387 */ /* 0x0087e20000100800 */
[----:B-1----:R-:W-:-:S05]  /*2f790*/  IMAD.MOV.U32 R4, RZ, RZ, R61 ;  /* 0x000000ffff047224 */ /* 0x002fca00078e003d */
[----:B------:R1:W-:Y:S04]  /*2f7a0*/  STL [R1+0x1c], R4 ;  /* 0x00001c0401007387 */ /* 0x0003e80000100800 */
[----:B-----5:R-:W-:Y:S04]  /*2f7b0*/  STL [R1+0x28], R56 ;  /* 0x0000283801007387 */ /* 0x020fe80000100800 */
[----:B---3--:R-:W3:Y:S01]  /*2f7c0*/  LDL.LU.64 R60, [R1+0x300] ;  /* 0x00030000013c7983 */ /* 0x008ee20000300a00 */
[----:B-1----:R-:W-:-:S03]  /*2f7d0*/  IMAD.MOV.U32 R4, RZ, RZ, R57 ;  /* 0x000000ffff047224 */ /* 0x002fc600078e0039 */
[----:B------:R-:W-:Y:S04]  /*2f7e0*/  STL [R1+0x30], R58 ;  /* 0x0000303a01007387 */ /* 0x000fe80000100800 */
[----:B------:R1:W-:Y:S02]  /*2f7f0*/  STL [R1+0x24], R4 ;  /* 0x0000240401007387 */ /* 0x0003e40000100800 */
[----:B-1----:R-:W-:-:S05]  /*2f800*/  IMAD.MOV.U32 R4, RZ, RZ, R59 ;  /* 0x000000ffff047224 */ /* 0x002fca00078e003b */
[----:B------:R1:W-:Y:S04]  /*2f810*/  STL [R1+0x2c], R4 ;  /* 0x00002c0401007387 */ /* 0x0003e80000100800 */
[----:B----4-:R-:W-:Y:S04]  /*2f820*/  STL [R1+0x38], R64 ;  /* 0x0000384001007387 */ /* 0x010fe80000100800 */
[----:B------:R-:W4:Y:S01]  /*2f830*/  LDL.LU.64 R56, [R1+0x338] ;  /* 0x0003380001387983 */ /* 0x000f220000300a00 */
[----:B-1----:R-:W-:-:S03]  /*2f840*/  IMAD.MOV.U32 R4, RZ, RZ, R65 ;  /* 0x000000ffff047224 */ /* 0x002fc600078e0041 */
[----:B--2---:R-:W-:Y:S04]  /*2f850*/  STL [R1+0x40], R66 ;  /* 0x0000404201007387 */ /* 0x004fe80000100800 */
[----:B------:R1:W-:Y:S04]  /*2f860*/  STL [R1+0x34], R4 ;  /* 0x0000340401007387 */ /* 0x0003e80000100800 */
[----:B------:R-:W2:Y:S01]  /*2f870*/  LDL.LU.64 R58, [R1+0x310] ;  /* 0x00031000013a7983 */ /* 0x000ea20000300a00 */
[----:B-1----:R-:W-:-:S05]  /*2f880*/  MOV R4, R67 ;  /* 0x0000004300047202 */ /* 0x002fca0000000f00 */
[----:B------:R1:W-:Y:S04]  /*2f890*/  STL [R1+0x3c], R4 ;  /* 0x00003c0401007387 */ /* 0x0003e80000100800 */
[----:B------:R-:W5:Y:S04]  /*2f8a0*/  LDL.LU.64 R64, [R1+0x318] ;  /* 0x0003180001407983 */ /* 0x000f680000300a00 */
[----:B------:R3:W-:Y:S04]  /*2f8b0*/  STL [R1+0x48], R62 ;  /* 0x0000483e01007387 */ /* 0x0007e80000100800 */
[----:B------:R-:W4:Y:S01]  /*2f8c0*/  LDL.LU.64 R66, [R1+0x320] ;  /* 0x0003200001427983 */ /* 0x000f220000300a00 */
[----:B-1----:R-:W-:-:S03]  /*2f8d0*/  IMAD.MOV.U32 R4, RZ, RZ, R63 ;  /* 0x000000ffff047224 */ /* 0x002fc600078e003f */
[----:B---3--:R-:W-:Y:S04]  /*2f8e0*/  STL [R1+0x50], R60 ;  /* 0x0000503c01007387 */ /* 0x008fe80000100800 */
[----:B------:R1:W-:Y:S04]  /*2f8f0*/  STL [R1+0x44], R4 ;  /* 0x0000440401007387 */ /* 0x0003e80000100800 */
[----:B------:R-:W3:Y:S04]  /*2f900*/  LDL.LU.64 R52, [R1+0x328] ;  /* 0x0003280001347983 */ /* 0x000ee80000300a00 */
[----:B------:R-:W3:Y:S01]  /*2f910*/  LDL.LU.64 R62, [R1+0x340] ;  /* 0x00034000013e7983 */ /* 0x000ee20000300a00 */
[----:B-1----:R-:W-:-:S03]  /*2f920*/  IMAD.MOV.U32 R4, RZ, RZ, R61 ;  /* 0x000000ffff047224 */ /* 0x002fc600078e003d */
[----:B------:R-:W3:Y:S04]  /*2f930*/  LDL.LU.64 R60, [R1+0x358] ;  /* 0x00035800013c7983 */ /* 0x000ee80000300a00 */
[----:B------:R2:W-:Y:S02]  /*2f940*/  STL [R1+0x4c], R4 ;  /* 0x00004c0401007387 */ /* 0x0005e40000100800 */
[----:B--2---:R-:W-:Y:S02]  /*2f950*/  IMAD.MOV.U32 R4, RZ, RZ, R59 ;  /* 0x000000ffff047224 */ /* 0x004fe400078e003b */
[----:B------:R-:W-:Y:S04]  /*2f960*/  STL [R1+0x58], R58 ;  /* 0x0000583a01007387 */ /* 0x000fe80000100800 */
[----:B------:R5:W-:Y:S02]  /*2f970*/  STL [R1+0x54], R4 ;  /* 0x0000540401007387 */ /* 0x000be40000100800 */
[----:B-----5:R-:W-:-:S02]  /*2f980*/  IMAD.MOV.U32 R4, RZ, RZ, R65 ;  /* 0x000000ffff047224 */ /* 0x020fc400078e0041 */
[----:B------:R1:W-:Y:S04]  /*2f990*/  STL [R1+0x60], R64 ;  /* 0x0000604001007387 */ /* 0x0003e80000100800 */
[----:B------:R2:W-:Y:S04]  /*2f9a0*/  STL [R1+0x5c], R4 ;  /* 0x00005c0401007387 */ /* 0x0005e80000100800 */
[----:B----4-:R-:W-:Y:S04]  /*2f9b0*/  STL [R1+0x68], R66 ;  /* 0x0000684201007387 */ /* 0x010fe80000100800 */
[----:B-1----:R-:W4:Y:S01]  /*2f9c0*/  LDL.LU.64 R64, [R1+0x348] ;  /* 0x0003480001407983 */ /* 0x002f220000300a00 */
[----:B--2---:R-:W-:-:S05]  /*2f9d0*/  IMAD.MOV.U32 R4, RZ, RZ, R67 ;  /* 0x000000ffff047224 */ /* 0x004fca00078e0043 */
[----:B------:R1:W-:Y:S04]  /*2f9e0*/  STL [R1+0x64], R4 ;  /* 0x0000640401007387 */ /* 0x0003e80000100800 */
[----:B------:R-:W2:Y:S04]  /*2f9f0*/  LDL.LU.64 R58, [R1+0x368] ;  /* 0x00036800013a7983 */ /* 0x000ea80000300a00 */
[----:B---3--:R-:W-:Y:S01]  /*2fa00*/  STL [R1+0x70], R52 ;  /* 0x0000703401007387 */ /* 0x008fe20000100800 */
[----:B-1----:R-:W-:-:S03]  /*2fa10*/  MOV R4, R53 ;  /* 0x0000003500047202 */ /* 0x002fc60000000f00 */
[----:B------:R-:W3:Y:S04]  /*2fa20*/  LDL.LU.64 R54, [R1+0x350] ;  /* 0x0003500001367983 */ /* 0x000ee80000300a00 */
[----:B------:R-:W5:Y:S04]  /*2fa30*/  LDL.LU.64 R66, [R1+0x388] ;  /* 0x0003880001427983 */ /* 0x000f680000300a00 */
[----:B------:R-:W-:Y:S04]  /*2fa40*/  STL [R1+0x78], R56 ;  /* 0x0000783801007387 */ /* 0x000fe80000100800 */
[----:B------:R1:W-:Y:S04]  /*2fa50*/  STL [R1+0x6c], R4 ;  /* 0x00006c0401007387 */ /* 0x0003e80000100800 */
[----:B------:R-:W-:Y:S01]  /*2fa60*/  STL [R1+0x80], R62 ;  /* 0x0000803e01007387 */ /* 0x000fe20000100800 */
[----:B-1----:R-:W-:-:S05]  /*2fa70*/  IMAD.MOV.U32 R4, RZ, RZ, R57 ;  /* 0x000000ffff047224 */ /* 0x002fca00078e0039 */
[----:B------:R1:W-:Y:S02]  /*2fa80*/  STL [R1+0x74], R4 ;  /* 0x0000740401007387 */ /* 0x0003e40000100800 */
[----:B-1----:R-:W-:Y:S02]  /*2fa90*/  IMAD.MOV.U32 R4, RZ, RZ, R63 ;  /* 0x000000ffff047224 */ /* 0x002fe400078e003f */
[----:B----4-:R-:W-:Y:S04]  /*2faa0*/  STL [R1+0x88], R64 ;  /* 0x0000884001007387 */ /* 0x010fe80000100800 */
[----:B------:R1:W-:Y:S04]  /*2fab0*/  STL [R1+0x7c], R4 ;  /* 0x00007c0401007387 */ /* 0x0003e80000100800 */
[----:B------:R-:W4:Y:S01]  /*2fac0*/  LDL.LU.64 R62, [R1+0x370] ;  /* 0x00037000013e7983 */ /* 0x000f220000300a00 */
[----:B-1----:R-:W-:-:S05]  /*2fad0*/  IMAD.MOV.U32 R4, RZ, RZ, R65 ;  /* 0x000000ffff047224 */ /* 0x002fca00078e0041 */
[----:B------:R3:W-:Y:S04]  /*2fae0*/  STL [R1+0x84], R4 ;  /* 0x0000840401007387 */ /* 0x0007e80000100800 */
[----:B------:R-:W5:Y:S04]  /*2faf0*/  LDL.LU.64 R64, [R1+0x378] ;  /* 0x0003780001407983 */ /* 0x000f680000300a00 */
[----:B------:R-:W5:Y:S01]  /*2fb00*/  LDL.LU.64 R56, [R1+0x390] ;  /* 0x0003900001387983 */ /* 0x000f620000300a00 */
[----:B---3--:R-:W-:-:S03]  /*2fb10*/  IMAD.MOV.U32 R4, RZ, RZ, R55 ;  /* 0x000000ffff047224 */ /* 0x008fc600078e0037 */
[----:B------:R-:W-:Y:S04]  /*2fb20*/  STL [R1+0x90], R54 ;  /* 0x0000903601007387 */ /* 0x000fe80000100800 */
[----:B------:R-:W-:Y:S04]  /*2fb30*/  STL [R1+0x98], R60 ;  /* 0x0000983c01007387 */ /* 0x000fe80000100800 */
[----:B------:R1:W-:Y:S04]  /*2fb40*/  STL [R1+0x8c], R4 ;  /* 0x00008c0401007387 */ /* 0x0003e80000100800 */
[----:B--2---:R-:W-:Y:S01]  /*2fb50*/  STL [R1+0xa0], R58 ;  /* 0x0000a03a01007387 */ /* 0x004fe20000100800 */
[----:B-1----:R-:W-:-:S05]  /*2fb60*/  IMAD.MOV.U32 R4, RZ, RZ, R61 ;  /* 0x000000ffff047224 */ /* 0x002fca00078e003d */
[----:B------:R1:W-:Y:S04]  /*2fb70*/  STL [R1+0x94], R4 ;  /* 0x0000940401007387 */ /* 0x0003e80000100800 */
[----:B------:R-:W2:Y:S01]  /*2fb80*/  LDL.LU.64 R60, [R1+0x398] ;  /* 0x00039800013c7983 */ /* 0x000ea20000300a00 */
[----:B-1----:R-:W-:-:S03]  /*2fb90*/  MOV R4, R59 ;  /* 0x0000003b00047202 */ /* 0x002fc60000000f00 */
[----:B----4-:R-:W-:Y:S04]  /*2fba0*/  STL [R1+0xa8], R62 ;  /* 0x0000a83e01007387 */ /* 0x010fe80000100800 */
[----:B------:R1:W-:Y:S02]  /*2fbb0*/  STL [R1+0x9c], R4 ;  /* 0x00009c0401007387 */ /* 0x0003e40000100800 */
[----:B-1----:R-:W-:-:S05]  /*2fbc0*/  IMAD.MOV.U32 R4, RZ, RZ, R63 ;  /* 0x000000ffff047224 */ /* 0x002fca00078e003f */
[----:B------:R1:W-:Y:S04]  /*2fbd0*/  STL [R1+0xa4], R4 ;  /* 0x0000a40401007387 */ /* 0x0003e80000100800 */
[----:B------:R-:W3:Y:S04]  /*2fbe0*/  LDL.LU.64 R58, [R1+0x3d0] ;  /* 0x0003d000013a7983 */ /* 0x000ee80000300a00 */
[----:B-----5:R4:W-:Y:S01]  /*2fbf0*/  STL [R1+0xb0], R64 ;  /* 0x0000b04001007387 */ /* 0x0209e20000100800 */
[----:B-1----:R-:W-:-:S03]  /*2fc00*/  IMAD.MOV.U32 R4, RZ, RZ, R65 ;  /* 0x000000ffff047224 */ /* 0x002fc600078e0041 */
[----:B------:R-:W5:Y:S04]  /*2fc10*/  LDL.LU.64 R62, [R1+0x3a0] ;  /* 0x0003a000013e7983 */ /* 0x000f680000300a00 */
[----:B------:R1:W-:Y:S04]  /*2fc20*/  STL [R1+0xac], R4 ;  /* 0x0000ac0401007387 */ /* 0x0003e80000100800 */
[----:B------:R2:W-:Y:S04]  /*2fc30*/  STL [R1+0xb8], R66 ;  /* 0x0000b84201007387 */ /* 0x0005e80000100800 */
[----:B----4-:R-:W4:Y:S01]  /*2fc40*/  LDL.LU.64 R64, [R1+0x3b0] ;  /* 0x0003b00001407983 */ /* 0x010f220000300a00 */
[----:B-1----:R-:W-:-:S03]  /*2fc50*/  IMAD.MOV.U32 R4, RZ, RZ, R67 ;  /* 0x000000ffff047224 */ /* 0x002fc600078e0043 */
[----:B------:R-:W-:Y:S04]  /*2fc60*/  STL [R1+0xc0], R56 ;  /* 0x0000c03801007387 */ /* 0x000fe80000100800 */
[----:B------:R1:W-:Y:S04]  /*2fc70*/  STL [R1+0xb4], R4 ;  /* 0x0000b40401007387 */ /* 0x0003e80000100800 */
[----:B--2---:R-:W2:Y:S01]  /*2fc80*/  LDL.LU.64 R66, [R1+0x3b8] ;  /* 0x0003b80001427983 */ /* 0x004ea20000300a00 */
[----:B-1----:R-:W-:-:S03]  /*2fc90*/  IMAD.MOV.U32 R4, RZ, RZ, R57 ;  /* 0x000000ffff047224 */ /* 0x002fc600078e0039 */
[----:B------:R-:W-:Y:S04]  /*2fca0*/  STL [R1+0xc8], R60 ;  /* 0x0000c83c01007387 */ /* 0x000fe80000100800 */
[----:B------:R1:W-:Y:S04]  /*2fcb0*/  STL [R1+0xbc], R4 ;  /* 0x0000bc0401007387 */ /* 0x0003e80000100800 */
[----:B------:R-:W3:Y:S04]  /*2fcc0*/  LDL.LU.64 R56, [R1+0x400] ;  /* 0x0004000001387983 */ /* 0x000ee80000300a00 */
[----:B------:R-:W3:Y:S01]  /*2fcd0*/  LDL.LU.64 R54, [R1+0x3c0] ;  /* 0x0003c00001367983 */ /* 0x000ee20000300a00 */
[----:B-1----:R-:W-:-:S05]  /*2fce0*/  IMAD.MOV.U32 R4, RZ, RZ, R61 ;  /* 0x000000ffff047224 */ /* 0x002fca00078e003d */
[----:B------:R5:W-:Y:S02]  /*2fcf0*/  STL [R1+0xc4], R4 ;  /* 0x0000c40401007387 */ /* 0x000be40000100800 */
[----:B-----5:R-:W-:Y:S02]  /*2fd00*/  MOV R4, R63 ;  /* 0x0000003f00047202 */ /* 0x020fe40000000f00 */
[----:B------:R-:W-:Y:S04]  /*2fd10*/  STL [R1+0xd0], R62 ;  /* 0x0000d03e01007387 */ /* 0x000fe80000100800 */
[----:B------:R1:W-:Y:S04]  /*2fd20*/  STL [R1+0xcc], R4 ;  /* 0x0000cc0401007387 */ /* 0x0003e80000100800 */
[----:B----4-:R-:W-:Y:S01]  /*2fd30*/  STL [R1+0xd8], R64 ;  /* 0x0000d84001007387 */ /* 0x010fe20000100800 */
[----:B-1----:R-:W-:-:S03]  /*2fd40*/  IMAD.MOV.U32 R4, RZ, RZ, R65 ;  /* 0x000000ffff047224 */ /* 0x002fc600078e0041 */
[----:B------:R-:W4:Y:S04]  /*2fd50*/  LDL.LU.64 R60, [R1+0x3d8] ;  /* 0x0003d800013c7983 */ /* 0x000f280000300a00 */
[----:B------:R1:W-:Y:S04]  /*2fd60*/  STL [R1+0xd4], R4 ;  /* 0x0000d40401007387 */ /* 0x0003e80000100800 */
[----:B--2---:R2:W-:Y:S04]  /*2fd70*/  STL [R1+0xe0], R66 ;  /* 0x0000e04201007387 */ /* 0x0045e80000100800 */
[----:B------:R-:W5:Y:S01]  /*2fd80*/  LDL.LU.64 R62, [R1+0x3e0] ;  /* 0x0003e000013e7983 */ /* 0x000f620000300a00 */
[----:B-1----:R-:W-:-:S05]  /*2fd90*/  IMAD.MOV.U32 R4, RZ, RZ, R67 ;  /* 0x000000ffff047224 */ /* 0x002fca00078e0043 */
[----:B------:R3:W-:Y:S04]  /*2fda0*/  STL [R1+0xdc], R4 ;  /* 0x0000dc0401007387 */ /* 0x0007e80000100800 */
[----:B--2---:R-:W2:Y:S04]  /*2fdb0*/  LDL.LU.64 R66, [R1+0x3e8] ;  /* 0x0003e80001427983 */ /* 0x004ea80000300a00 */
[----:B------:R-:W2:Y:S01]  /*2fdc0*/  LDL.LU.64 R64, [R1+0x408] ;  /* 0x0004080001407983 */ /* 0x000ea20000300a00 */
[----:B---3--:R-:W-:-:S03]  /*2fdd0*/  IMAD.MOV.U32 R4, RZ, RZ, R55 ;  /* 0x000000ffff047224 */ /* 0x008fc600078e0037 */
[----:B------:R-:W-:Y:S04]  /*2fde0*/  STL [R1+0xe8], R54 ;  /* 0x0000e83601007387 */ /* 0x000fe80000100800 */
[----:B------:R-:W-:Y:S04]  /*2fdf0*/  STL [R1+0xf0], R58 ;  /* 0x0000f03a01007387 */ /* 0x000fe80000100800 */
[----:B------:R1:W-:Y:S02]  /*2fe00*/  STL [R1+0xe4], R4 ;  /* 0x0000e40401007387 */ /* 0x0003e40000100800 */
[----:B-1----:R-:W-:-:S02]  /*2fe10*/  IMAD.MOV.U32 R4, RZ, RZ, R59 ;  /* 0x000000ffff047224 */ /* 0x002fc400078e003b */
[----:B----4-:R-:W-:Y:S04]  /*2fe20*/  STL [R1+0xf8], R60 ;  /* 0x0000f83c01007387 */ /* 0x010fe80000100800 */
[----:B------:R1:W-:Y:S02]  /*2fe30*/  STL [R1+0xec], R4 ;  /* 0x0000ec0401007387 */ /* 0x0003e40000100800 */
[----:B-1----:R-:W-:-:S05]  /*2fe40*/  IMAD.MOV.U32 R4, RZ, RZ, R61 ;  /* 0x000000ffff047224 */ /* 0x002fca00078e003d */
[----:B------:R5:W-:Y:S04]  /*2fe50*/  STL [R1+0xf4], R4 ;  /* 0x0000f40401007387 */ /* 0x000be80000100800 */
[----:B------:R-:W3:Y:S01]  /*2fe60*/  LDL.LU.64 R58, [R1+0x410] ;  /* 0x00041000013a7983 */ /* 0x000ee20000300a00 */
[----:B-----5:R-:W-:-:S03]  /*2fe70*/  MOV R4, R63 ;  /* 0x0000003f00047202 */ /* 0x020fc60000000f00 */
[----:B------:R1:W-:Y:S04]  /*2fe80*/  STL [R1+0x100], R62 ;  /* 0x0001003e01007387 */ /* 0x0003e80000100800 */
[----:B------:R2:W-:Y:S04]  /*2fe90*/  STL [R1+0xfc], R4 ;  /* 0x0000fc0401007387 */ /* 0x0005e80000100800 */
[----:B-1----:R-:W4:Y:S01]  /*2fea0*/  LDL.LU.64 R62, [R1+0x448] ;  /* 0x00044800013e7983 */ /* 0x002f220000300a00 */
[----:B--2---:R-:W-:-:S03]  /*2feb0*/  IMAD.MOV.U32 R4, RZ, RZ, R67 ;  /* 0x000000ffff047224 */ /* 0x004fc600078e0043 */
[----:B------:R1:W-:Y:S04]  /*2fec0*/  STL [R1+0x108], R66 ;  /* 0x0001084201007387 */ /* 0x0003e80000100800 */
[----:B------:R-:W2:Y:S04]  /*2fed0*/  LDL.LU.64 R60, [R1+0x418] ;  /* 0x00041800013c7983 */ /* 0x000ea80000300a00 */
[----:B------:R5:W-:Y:S04]  /*2fee0*/  STL [R1+0x104], R4 ;  /* 0x0001040401007387 */ /* 0x000be80000100800 */
[----:B------:R5:W-:Y:S04]  /*2fef0*/  STL [R1+0x110], R56 ;  /* 0x0001103801007387 */ /* 0x000be80000100800 */
[----:B-1----:R-:W4:Y:S01]  /*2ff00*/  LDL.LU.64 R66, [R1+0x420] ;  /* 0x0004200001427983 */ /* 0x002f220000300a00 */
[----:B-----5:R-:W-:-:S03]  /*2ff10*/  IMAD.MOV.U32 R4, RZ, RZ, R57 ;  /* 0x000000ffff047224 */ /* 0x020fc600078e0039 */
[----:B------:R-:W-:Y:S04]  /*2ff20*/  STL [R1+0x118], R64 ;  /* 0x0001184001007387 */ /* 0x000fe80000100800 */
[----:B------:R1:W-:Y:S04]  /*2ff30*/  STL [R1+0x10c], R4 ;  /* 0x00010c0401007387 */ /* 0x0003e80000100800 */
[----:B------:R-:W5:Y:S04]  /*2ff40*/  LDL.LU.64 R54, [R1+0x438] ;  /* 0x0004380001367983 */ /* 0x000f680000300a00 */
[----:B------:R-:W5:Y:S01]  /*2ff50*/  LDL.LU.64 R56, [R1+0x430] ;  /* 0x0004300001387983 */ /* 0x000f620000300a00 */
[----:B-1----:R-:W-:-:S02]  /*2ff60*/  IMAD.MOV.U32 R4, RZ, RZ, R65 ;  /* 0x000000ffff047224 */ /* 0x002fc400078e0041 */
[----:B------:R-:W-:-:S03]  /*2ff70*/  IMAD.MOV.U32 R64, RZ, RZ, R68 ;  /* 0x000000ffff407224 */ /* 0x000fc600078e0044 */
[----:B------:R3:W-:Y:S01]  /*2ff80*/  STL [R1+0x114], R4 ;  /* 0x0001140401007387 */ /* 0x0007e20000100800 */
[----:B------:R-:W-:Y:S01]  /*2ff90*/  IMAD.MOV.U32 R65, RZ, RZ, R69 ;  /* 0x000000ffff417224 */ /* 0x000fe200078e0045 */
[----:B---3--:R-:W-:Y:S02]  /*2ffa0*/  MOV R4, R59 ;  /* 0x0000003b00047202 */ /* 0x008fe40000000f00 */
[----:B------:R-:W-:Y:S04]  /*2ffb0*/  STL [R1+0x120], R58 ;  /* 0x0001203a01007387 */ /* 0x000fe80000100800 */
[----:B------:R-:W3:Y:S04]  /*2ffc0*/  LDL.LU.64 R68, [R1+0x468] ;  /* 0x0004680001447983 */ /* 0x000ee80000300a00 */
[----:B--2---:R-:W-:Y:S04]  /*2ffd0*/  STL [R1+0x128], R60 ;  /* 0x0001283c01007387 */ /* 0x004fe80000100800 */
[----:B------:R1:W-:Y:S02]  /*2ffe0*/  STL [R1+0x11c], R4 ;  /* 0x00011c0401007387 */ /* 0x0003e40000100800 */
[----:B-1----:R-:W-:-:S05]  /*2fff0*/  IMAD.MOV.U32 R4, RZ, RZ, R61 ;  /* 0x000000ffff047224 */ /* 0x002fca00078e003d */
[----:B------:R1:W-:Y:S04]  /*30000*/  STL [R1+0x124], R4 ;  /* 0x0001240401007387 */ /* 0x0003e80000100800 */
[----:B----4-:R2:W-:Y:S04]  /*30010*/  STL [R1+0x130], R66 ;  /* 0x0001304201007387 */ /* 0x0105e80000100800 */
[----:B------:R-:W4:Y:S01]  /*30020*/  LDL.LU.64 R58, [R1+0x450] ;  /* 0x00045000013a7983 */ /* 0x000f220000300a00 */
[----:B-1----:R-:W-:-:S05]  /*30030*/  IMAD.MOV.U32 R4, RZ, RZ, R67 ;  /* 0x000000ffff047224 */ /* 0x002fca00078e0043 */
[----:B------:R5:W-:Y:S04]  /*30040*/  STL [R1+0x12c], R4 ;  /* 0x00012c0401007387 */ /* 0x000be80000100800 */
[----:B------:R-:W3:Y:S04]  /*30050*/  LDL.LU.64 R60, [R1+0x458] ;  /* 0x00045800013c7983 */ /* 0x000ee80000300a00 */
[----:B--2---:R-:W2:Y:S01]  /*30060*/  LDL.LU.64 R66, [R1+0x460] ;  /* 0x0004600001427983 */ /* 0x004ea20000300a00 */
[----:B-----5:R-:W-:-:S03]  /*30070*/  IMAD.MOV.U32 R4, RZ, RZ, R57 ;  /* 0x000000ffff047224 */ /* 0x020fc600078e0039 */
[----:B------:R1:W-:Y:S04]  /*30080*/  STL [R1+0x138], R56 ;  /* 0x0001383801007387 */ /* 0x0003e80000100800 */
[----:B------:R-:W-:Y:S04]  /*30090*/  STL [R1+0x140], R54 ;  /* 0x0001403601007387 */ /* 0x000fe80000100800 */
[----:B------:R5:W-:Y:S04]  /*300a0*/  STL [R1+0x134], R4 ;  /* 0x0001340401007387 */ /* 0x000be80000100800 */
[----:B-1----:R-:W2:Y:S01]  /*300b0*/  LDL.LU.64 R56, [R1+0x470] ;  /* 0x0004700001387983 */ /* 0x002ea20000300a00 */
[----:B-----5:R-:W-:-:S03]  /*300c0*/  IMAD.MOV.U32 R4, RZ, RZ, R55 ;  /* 0x000000ffff047224 */ /* 0x020fc600078e0037 */
[----:B------:R-:W-:Y:S04]  /*300d0*/  STL [R1+0x148], R62 ;  /* 0x0001483e01007387 */ /* 0x000fe80000100800 */
[----:B------:R1:W-:Y:S02]  /*300e0*/  STL [R1+0x13c], R4 ;  /* 0x00013c0401007387 */ /* 0x0003e40000100800 */
[----:B-1----:R-:W-:Y:S02]  /*300f0*/  IMAD.MOV.U32 R4, RZ, RZ, R63 ;  /* 0x000000ffff047224 */ /* 0x002fe400078e003f */
[----:B------:R-:W5:Y:S04]  /*30100*/  LDL.LU.64 R62, [R1+0x488] ;  /* 0x00048800013e7983 */ /* 0x000f680000300a00 */
[----:B------:R4:W-:Y:S02]  /*30110*/  STL [R1+0x144], R4 ;  /* 0x0001440401007387 */ /* 0x0009e40000100800 */
[----:B----4-:R-:W-:-:S02]  /*30120*/  MOV R4, R59 ;  /* 0x0000003b00047202 */ /* 0x010fc40000000f00 */
[----:B------:R1:W-:Y:S04]  /*30130*/  STL [R1+0x150], R58 ;  /* 0x0001503a01007387 */ /* 0x0003e80000100800 */
[----:B------:R4:W-:Y:S04]  /*30140*/  STL [R1+0x14c], R4 ;  /* 0x00014c0401007387 */ /* 0x0009e80000100800 */
[----:B---3--:R3:W-:Y:S04]  /*30150*/  STL [R1+0x158], R60 ;  /* 0x0001583c01007387 */ /* 0x0087e80000100800 */
[----:B-1----:R-:W5:Y:S01]  /*30160*/  LDL.LU.64 R58, [R1+0x478] ;  /* 0x00047800013a7983 */ /* 0x002f620000300a00 */
[----:B----4-:R-:W-:-:S05]  /*30170*/  IMAD.MOV.U32 R4, RZ, RZ, R61 ;  /* 0x000000ffff047224 */ /* 0x010fca00078e003d */
[----:B------:R1:W-:Y:S04]  /*30180*/  STL [R1+0x154], R4 ;  /* 0x0001540401007387 */ /* 0x0003e80000100800 */
[----:B--2---:R2:W-:Y:S04]  /*30190*/  STL [R1+0x160], R66 ;  /* 0x0001604201007387 */ /* 0x0045e80000100800 */
[----:B---3--:R-:W3:Y:S01]  /*301a0*/  LDL.LU.64 R60, [R1+0x480] ;  /* 0x00048000013c7983 */ /* 0x008ee20000300a00 */
[----:B-1----:R-:W-:-:S03]  /*301b0*/  IMAD.MOV.U32 R4, RZ, RZ, R67 ;  /* 0x000000ffff047224 */ /* 0x002fc600078e0043 */
[----:B------:R-:W-:Y:S04]  /*301c0*/  STL [R1+0x168], R68 ;  /* 0x0001684401007387 */ /* 0x000fe80000100800 */
[----:B------:R1:W-:Y:S04]  /*301d0*/  STL [R1+0x15c], R4 ;  /* 0x00015c0401007387 */ /* 0x0003e80000100800 */
[----:B--2---:R-:W2:Y:S04]  /*301e0*/  LDL.LU.64 R66, [R1+0x490] ;  /* 0x0004900001427983 */ /* 0x004ea80000300a00 */
[----:B------:R-:W4:Y:S01]  /*301f0*/  LDL.LU.64 R54, [R1+0x4a0] ;  /* 0x0004a00001367983 */ /* 0x000f220000300a00 */
[----:B-1----:R-:W-:-:S05]  /*30200*/  IMAD.MOV.U32 R4, RZ, RZ, R69 ;  /* 0x000000ffff047224 */ /* 0x002fca00078e0045 */
[----:B------:R1:W-:Y:S04]  /*30210*/  STL [R1+0x164], R4 ;  /* 0x0001640401007387 */ /* 0x0003e80000100800 */
[----:B------:R-:W-:Y:S04]  /*30220*/  STL [R1+0x170], R56 ;  /* 0x0001703801007387 */ /* 0x000fe80000100800 */
[----:B------:R-:W2:Y:S01]  /*30230*/  LDL.LU.64 R68, [R1+0x498] ;  /* 0x0004980001447983 */ /* 0x000ea20000300a00 */
[----:B-1----:R-:W-:-:S03]  /*30240*/  IMAD.MOV.U32 R4, RZ, RZ, R57 ;  /* 0x000000ffff047224 */ /* 0x002fc600078e0039 */
[----:B-----5:R-:W-:Y:S04]  /*30250*/  STL [R1+0x178], R58 ;  /* 0x0001783a01007387 */ /* 0x020fe80000100800 */
[----:B------:R1:W-:Y:S02]  /*30260*/  STL [R1+0x16c], R4 ;  /* 0x00016c0401007387 */ /* 0x0003e40000100800 */
[----:B-1----:R-:W-:-:S05]  /*30270*/  IMAD.MOV.U32 R4, RZ, RZ, R59 ;  /* 0x000000ffff047224 */ /* 0x002fca00078e003b */
[----:B------:R1:W-:Y:S04]  /*30280*/  STL [R1+0x174], R4 ;  /* 0x0001740401007387 */ /* 0x0003e80000100800 */
[----:B---3--:R-:W-:Y:S01]  /*30290*/  STL [R1+0x180], R60 ;  /* 0x0001803c01007387 */ /* 0x008fe20000100800 */
[----:B-1----:R-:W-:-:S03]  /*302a0*/  MOV R4, R61 ;  /* 0x0000003d00047202 */ /* 0x002fc60000000f00 */
[----:B------:R-:W-:Y:S04]  /*302b0*/  STL [R1+0x188], R62 ;  /* 0x0001883e01007387 */ /* 0x000fe80000100800 */
[----:B------:R1:W-:Y:S02]  /*302c0*/  STL [R1+0x17c], R4 ;  /* 0x00017c0401007387 */ /* 0x0003e40000100800 */
[----:B-1----:R-:W-:-:S05]  /*302d0*/  IMAD.MOV.U32 R4, RZ, RZ, R63 ;  /* 0x000000ffff047224 */ /* 0x002fca00078e003f */
[----:B------:R2:W-:Y:S04]  /*302e0*/  STL [R1+0x184], R4 ;  /* 0x0001840401007387 */ /* 0x0005e80000100800 */
[----:B------:R-:W3:Y:S04]  /*302f0*/  LDL.LU.64 R56, [R1+0x4b0] ;  /* 0x0004b00001387983 */ /* 0x000ee80000300a00 */
[----:B------:R-:W5:Y:S01]  /*30300*/  LDL.LU.64 R58, [R1+0x4a8] ;  /* 0x0004a800013a7983 */ /* 0x000f620000300a00 */
[----:B--2---:R-:W-:-:S03]  /*30310*/  IMAD.MOV.U32 R4, RZ, RZ, R67 ;  /* 0x000000ffff047224 */ /* 0x004fc600078e0043 */
[----:B------:R1:W-:Y:S04]  /*30320*/  STL [R1+0x190], R66 ;  /* 0x0001904201007387 */ /* 0x0003e80000100800 */
[----:B------:R2:W-:Y:S04]  /*30330*/  STL [R1+0x18c], R4 ;  /* 0x00018c0401007387 */ /* 0x0005e80000100800 */
[----:B------:R-:W5:Y:S04]  /*30340*/  LDL.LU.64 R62, [R1+0x4b8] ;  /* 0x0004b800013e7983 */ /* 0x000f680000300a00 */
[----:B-1----:R-:W5:Y:S01]  /*30350*/  LDL.LU.64 R66, [R1+0x4c0] ;  /* 0x0004c00001427983 */ /* 0x002f620000300a00 */
[----:B--2---:R-:W-:-:S03]  /*30360*/  IMAD.MOV.U32 R4, RZ, RZ, R69 ;  /* 0x000000ffff047224 */ /* 0x004fc600078e0045 */
[----:B------:R1:W-:Y:S04]  /*30370*/  STL [R1+0x198], R68 ;  /* 0x0001984401007387 */ /* 0x0003e80000100800 */
[----:B------:R-:W2:Y:S04]  /*30380*/  LDL.LU.64 R60, [R1+0x4c8] ;  /* 0x0004c800013c7983 */ /* 0x000ea80000300a00 */
[----:B----4-:R-:W-:Y:S01]  /*30390*/  STL [R1+0x1a0], R54 ;  /* 0x0001a03601007387 */ /* 0x010fe20000100800 */
[----:B-1----:R-:W-:Y:S01]  /*303a0*/  IMAD.MOV.U32 R68, RZ, RZ, R74 ;  /* 0x000000ffff447224 */ /* 0x002fe200078e004a */
[----:B------:R-:W-:Y:S01]  /*303b0*/  MOV R74, R78 ;  /* 0x0000004e004a7202 */ /* 0x000fe20000000f00 */
[----:B------:R-:W-:Y:S01]  /*303c0*/  IMAD.MOV.U32 R69, RZ, RZ, R75 ;  /* 0x000000ffff457224 */ /* 0x000fe200078e004b */
[----:B------:R1:W-:Y:S01]  /*303d0*/  STL [R1+0x194], R4 ;  /* 0x0001940401007387 */ /* 0x0003e20000100800 */
[----:B------:R-:W-:-:S02]  /*303e0*/  IMAD.MOV.U32 R75, RZ, RZ, R79 ;  /* 0x000000ffff4b7224 */ /* 0x000fc400078e004f */
[----:B------:R-:W-:Y:S02]  /*303f0*/  IMAD.MOV.U32 R78, RZ, RZ, R86 ;  /* 0x000000ffff4e7224 */ /* 0x000fe400078e0056 */
[----:B------:R-:W-:Y:S02]  /*30400*/  IMAD.MOV.U32 R79, RZ, RZ, R87 ;  /* 0x000000ffff4f7224 */ /* 0x000fe400078e0057 */
[----:B------:R-:W4:Y:S01]  /*30410*/  LDL.LU.64 R86, [R1+0x3f8] ;  /* 0x0003f80001567983 */ /* 0x000f220000300a00 */
[----:B-1----:R-:W-:-:S05]  /*30420*/  IMAD.MOV.U32 R4, RZ, RZ, R55 ;  /* 0x000000ffff047224 */ /* 0x002fca00078e0037 */
[----:B------:R3:W-:Y:S02]  /*30430*/  STL [R1+0x19c], R4 ;  /* 0x00019c0401007387 */ /* 0x0007e40000100800 */
[----:B---3--:R-:W-:Y:S02]  /*30440*/  IMAD.MOV.U32 R4, RZ, RZ, R57 ;  /* 0x000000ffff047224 */ /* 0x008fe400078e0039 */
[----:B------:R-:W-:Y:S04]  /*30450*/  STL [R1+0x1a8], R56 ;  /* 0x0001a83801007387 */ /* 0x000fe80000100800 */
[----:B------:R1:W-:Y:S04]  /*30460*/  STL [R1+0x1a4], R4 ;  /* 0x0001a40401007387 */ /* 0x0003e80000100800 */
[----:B-----5:R-:W-:Y:S01]  /*30470*/  STL [R1+0x1b0], R58 ;  /* 0x0001b03a01007387 */ /* 0x020fe20000100800 */
[----:B-1----:R-:W-:-:S05]  /*30480*/  MOV R4, R59 ;  /* 0x0000003b00047202 */ /* 0x002fca0000000f00 */
[----:B------:R1:W-:Y:S04]  /*30490*/  STL [R1+0x1ac], R4 ;  /* 0x0001ac0401007387 */ /* 0x0003e80000100800 */
[----:B------:R3:W-:Y:S01]  /*304a0*/  STL [R1+0x1b8], R62 ;  /* 0x0001b83e01007387 */ /* 0x0007e20000100800 */
[----:B-1----:R-:W-:-:S05]  /*304b0*/  IMAD.MOV.U32 R4, RZ, RZ, R63 ;  /* 0x000000ffff047224 */ /* 0x002fca00078e003f */
[----:B------:R1:W-:Y:S01]  /*304c0*/  STL [R1+0x1b4], R4 ;  /* 0x0001b40401007387 */ /* 0x0003e20000100800 */
[----:B---3--:R-:W-:Y:S02]  /*304d0*/  IMAD.MOV.U32 R62, RZ, RZ, R70 ;  /* 0x000000ffff3e7224 */ /* 0x008fe400078e0046 */
[----:B------:R-:W-:Y:S01]  /*304e0*/  IMAD.MOV.U32 R63, RZ, RZ, R71 ;  /* 0x000000ffff3f7224 */ /* 0x000fe200078e0047 */
[----:B------:R3:W-:Y:S04]  /*304f0*/  STL [R1+0x1c0], R66 ;  /* 0x0001c04201007387 */ /* 0x0007e80000100800 */
[----:B------:R-:W5:Y:S01]  /*30500*/  LDL.LU.64 R70, [R1+0x4f0] ;  /* 0x0004f00001467983 */ /* 0x000f620000300a00 */
[----:B-1----:R-:W-:-:S05]  /*30510*/  IMAD.MOV.U32 R4, RZ, RZ, R67 ;  /* 0x000000ffff047224 */ /* 0x002fca00078e0043 */
[----:B------:R2:W-:Y:S01]  /*30520*/  STL [R1+0x1bc], R4 ;  /* 0x0001bc0401007387 */ /* 0x0005e20000100800 */
[----:B---3--:R-:W-:Y:S01]  /*30530*/  IMAD.MOV.U32 R66, RZ, RZ, R68 ;  /* 0x000000ffff427224 */ /* 0x008fe200078e0044 */
[----:B------:R-:W-:Y:S01]  /*30540*/  MOV R67, R69 ;  /* 0x0000004500437202 */ /* 0x000fe20000000f00 */
[----:B------:R-:W-:Y:S02]  /*30550*/  IMAD.MOV.U32 R68, RZ, RZ, R78 ;  /* 0x000000ffff447224 */ /* 0x000fe400078e004e */
[----:B------:R-:W-:Y:S02]  /*30560*/  IMAD.MOV.U32 R69, RZ, RZ, R79 ;  /* 0x000000ffff457224 */ /* 0x000fe400078e004f */
[----:B------:R-:W3:Y:S01]  /*30570*/  LDL.LU.64 R78, [R1+0x500] ;  /* 0x00050000014e7983 */ /* 0x000ee20000300a00 */
[----:B--2---:R-:W-:-:S03]  /*30580*/  IMAD.MOV.U32 R4, RZ, RZ, R61 ;  /* 0x000000ffff047224 */ /* 0x004fc600078e003d */
[----:B------:R-:W-:Y:S04]  /*30590*/  STL [R1+0x1c8], R60 ;  /* 0x0001c83c01007387 */ /* 0x000fe80000100800 */
[----:B----4-:R-:W-:Y:S04]  /*305a0*/  STL [R1+0x1d0], R86 ;  /* 0x0001d05601007387 */ /* 0x010fe80000100800 */
[----:B------:R1:W-:Y:S02]  /*305b0*/  STL [R1+0x1c4], R4 ;  /* 0x0001c40401007387 */ /* 0x0003e40000100800 */
[----:B-1----:R-:W-:Y:S01]  /*305c0*/  IMAD.MOV.U32 R4, RZ, RZ, R87 ;  /* 0x000000ffff047224 */ /* 0x002fe200078e0057 */
[----:B------:R-:W-:Y:S01]  /*305d0*/  MOV R87, R89 ;  /* 0x0000005900577202 */ /* 0x000fe20000000f00 */
[----:B------:R-:W-:-:S03]  /*305e0*/  IMAD.MOV.U32 R86, RZ, RZ, R88 ;  /* 0x000000ffff567224 */ /* 0x000fc600078e0058 */
[----:B------:R1:W-:Y:S04]  /*305f0*/  STL [R1+0x1cc], R4 ;  /* 0x0001cc0401007387 */ /* 0x0003e80000100800 */
[----:B------:R-:W2:Y:S04]  /*30600*/  LDL.LU.64 R88, [R1+0x510] ;  /* 0x0005100001587983 */ /* 0x000ea80000300a00 */
[----:B------:R4:W-:Y:S01]  /*30610*/  STL [R1+0x1d8], R80 ;  /* 0x0001d85001007387 */ /* 0x0009e20000100800 */
[----:B-1----:R-:W-:-:S03]  /*30620*/  IMAD.MOV.U32 R4, RZ, RZ, R81 ;  /* 0x000000ffff047224 */ /* 0x002fc600078e0051 */
[----:B----4-:R-:W4:Y:S04]  /*30630*/  LDL.LU.64 R80, [R1+0x518] ;  /* 0x0005180001507983 */ /* 0x010f280000300a00 */
[----:B------:R1:W-:Y:S04]  /*30640*/  STL [R1+0x1d4], R4 ;  /* 0x0001d40401007387 */ /* 0x0003e80000100800 */
[----:B------:R1:W-:Y:S02]  /*30650*/  STL [R1+0x1e0], R64 ;  /* 0x0001e04001007387 */ /* 0x0003e40000100800 */
[----:B-1----:R-:W-:-:S02]  /*30660*/  IMAD.MOV.U32 R4, RZ, RZ, R65 ;  /* 0x000000ffff047224 */ /* 0x002fc400078e0041 */
[----:B------:R-:W4:Y:S04]  /*30670*/  LDL.LU.64 R64, [R1+0x4d8] ;  /* 0x0004d80001407983 */ /* 0x000f280000300a00 */
[----:B------:R1:W-:Y:S04]  /*30680*/  STL [R1+0x1dc], R4 ;  /* 0x0001dc0401007387 */ /* 0x0003e80000100800 */
[----:B------:R-:W-:Y:S01]  /*30690*/  STL [R1+0x1e8], R62 ;  /* 0x0001e83e01007387 */ /* 0x000fe20000100800 */
[----:B-1----:R-:W-:-:S05]  /*306a0*/  IMAD.MOV.U32 R4, RZ, RZ, R63 ;  /* 0x000000ffff047224 */ /* 0x002fca00078e003f */
[----:B------:R5:W-:Y:S02]  /*306b0*/  STL [R1+0x1e4], R4 ;  /* 0x0001e40401007387 */ /* 0x000be40000100800 */
[----:B-----5:R-:W-:Y:S02]  /*306c0*/  IMAD.MOV.U32 R4, RZ, RZ, R71 ;  /* 0x000000ffff047224 */ /* 0x020fe400078e0047 */
[----:B------:R1:W-:Y:S04]  /*306d0*/  STL [R1+0x1f0], R70 ;  /* 0x0001f04601007387 */ /* 0x0003e80000100800 */
[----:B------:R3:W-:Y:S01]  /*306e0*/  STL [R1+0x1ec], R4 ;  /* 0x0001ec0401007387 */ /* 0x0007e20000100800 */
[----:B-1----:R-:W-:Y:S01]  /*306f0*/  IMAD.MOV.U32 R70, RZ, RZ, R76 ;  /* 0x000000ffff467224 */ /* 0x002fe200078e004c */
[----:B------:R-:W-:-:S02]  /*30700*/  MOV R71, R77 ;  /* 0x0000004d00477202 */ /* 0x000fc40000000f00 */
[----:B------:R-:W5:Y:S01]  /*30710*/  LDL.LU.64 R76, [R1+0x540] ;  /* 0x00054000014c7983 */ /* 0x000f620000300a00 */
[----:B---3--:R-:W-:-:S03]  /*30720*/  IMAD.MOV.U32 R4, RZ, RZ, R79 ;  /* 0x000000ffff047224 */ /* 0x008fc600078e004f */
[----:B------:R1:W-:Y:S04]  /*30730*/  STL [R1+0x1f8], R78 ;  /* 0x0001f84e01007387 */ /* 0x0003e80000100800 */
[----:B------:R3:W-:Y:S04]  /*30740*/  STL [R1+0x1f4], R4 ;  /* 0x0001f40401007387 */ /* 0x0007e80000100800 */
[----:B--2---:R-:W-:Y:S04]  /*30750*/  STL [R1+0x200], R88 ;  /* 0x0002005801007387 */ /* 0x004fe80000100800 */
[----:B-1----:R-:W2:Y:S01]  /*30760*/  LDL.LU.64 R78, [R1+0x548] ;  /* 0x00054800014e7983 */ /* 0x002ea20000300a00 */
[----:B---3--:R-:W-:-:S05]  /*30770*/  IMAD.MOV.U32 R4, RZ, RZ, R89 ;  /* 0x000000ffff047224 */ /* 0x008fca00078e0059 */
[----:B------:R1:W-:Y:S04]  /*30780*/  STL [R1+0x1fc], R4 ;  /* 0x0001fc0401007387 */ /* 0x0003e80000100800 */
[----:B----4-:R3:W-:Y:S01]  /*30790*/  STL [R1+0x208], R80 ;  /* 0x0002085001007387 */ /* 0x0107e20000100800 */
[----:B-1----:R-:W-:-:S03]  /*307a0*/  IMAD.MOV.U32 R4, RZ, RZ, R81 ;  /* 0x000000ffff047224 */ /* 0x002fc600078e0051 */
[----:B------:R-:W4:Y:S04]  /*307b0*/  LDL.LU.64 R88, [R1+0x550] ;  /* 0x0005500001587983 */ /* 0x000f280000300a00 */
[----:B------:R1:W-:Y:S04]  /*307c0*/  STL [R1+0x204], R4 ;  /* 0x0002040401007387 */ /* 0x0003e80000100800 */
[----:B------:R-:W-:Y:S04]  /*307d0*/  STL [R1+0x210], R64 ;  /* 0x0002104001007387 */ /* 0x000fe80000100800 */
[----:B---3--:R-:W3:Y:S01]  /*307e0*/  LDL.LU.64 R80, [R1+0x558] ;  /* 0x0005580001507983 */ /* 0x008ee20000300a00 */
[----:B-1----:R-:W-:-:S05]  /*307f0*/  IMAD.MOV.U32 R4, RZ, RZ, R65 ;  /* 0x000000ffff047224 */ /* 0x002fca00078e0041 */
[----:B------:R1:W-:Y:S04]  /*30800*/  STL [R1+0x20c], R4 ;  /* 0x00020c0401007387 */ /* 0x0003e80000100800 */
[----:B------:R1:W-:Y:S02]  /*30810*/  STL [R1+0x218], R72 ;  /* 0x0002184801007387 */ /* 0x0003e40000100800 */
[----:B-1----:R-:W-:Y:S02]  /*30820*/  IMAD.MOV.U32 R4, RZ, RZ, R73 ;  /* 0x000000ffff047224 */ /* 0x002fe400078e0049 */
[----:B------:R-:W3:Y:S04]  /*30830*/  LDL.LU.64 R72, [R1+0x508] ;  /* 0x0005080001487983 */ /* 0x000ee80000300a00 */
[----:B------:R1:W-:Y:S04]  /*30840*/  STL [R1+0x214], R4 ;  /* 0x0002140401007387 */ /* 0x0003e80000100800 */
[----:B------:R-:W-:Y:S01]  /*30850*/  STL [R1+0x220], R66 ;  /* 0x0002204201007387 */ /* 0x000fe20000100800 */
[----:B-1----:R-:W-:-:S05]  /*30860*/  MOV R4, R67 ;  /* 0x0000004300047202 */ /* 0x002fca0000000f00 */
[----:B------:R1:W-:Y:S04]  /*30870*/  STL [R1+0x21c], R4 ;  /* 0x00021c0401007387 */ /* 0x0003e80000100800 */
[----:B------:R-:W-:Y:S01]  /*30880*/  STL [R1+0x228], R74 ;  /* 0x0002284a01007387 */ /* 0x000fe20000100800 */
[----:B-1----:R-:W-:-:S05]  /*30890*/  IMAD.MOV.U32 R4, RZ, RZ, R75 ;  /* 0x000000ffff047224 */ /* 0x002fca00078e004b */
[----:B------:R1:W-:Y:S04]  /*308a0*/  STL [R1+0x224], R4 ;  /* 0x0002240401007387 */ /* 0x0003e80000100800 */
[----:B-----5:R5:W-:Y:S01]  /*308b0*/  STL [R1+0x230], R76 ;  /* 0x0002304c01007387 */ /* 0x020be20000100800 */
[----:B-1----:R-:W-:-:S03]  /*308c0*/  IMAD.MOV.U32 R4, RZ, RZ, R77 ;  /* 0x000000ffff047224 */ /* 0x002fc600078e004d */
[----:B-----5:R-:W5:Y:S04]  /*308d0*/  LDL.LU.64 R76, [R1+0x588] ;  /* 0x00058800014c7983 */ /* 0x020f680000300a00 */
[----:B------:R1:W-:Y:S04]  /*308e0*/  STL [R1+0x22c], R4 ;  /* 0x00022c0401007387 */ /* 0x0003e80000100800 */
[----:B--2---:R2:W-:Y:S01]  /*308f0*/  STL [R1+0x238], R78 ;  /* 0x0002384e01007387 */ /* 0x0045e20000100800 */
[----:B-1----:R-:W-:-:S03]  /*30900*/  IMAD.MOV.U32 R4, RZ, RZ, R79 ;  /* 0x000000ffff047224 */ /* 0x002fc600078e004f */
[----:B--2---:R-:W2:Y:S04]  /*30910*/  LDL.LU.64 R78, [R1+0x598] ;  /* 0x00059800014e7983 */ /* 0x004ea80000300a00 */
[----:B------:R1:W-:Y:S04]  /*30920*/  STL [R1+0x234], R4 ;  /* 0x0002340401007387 */ /* 0x0003e80000100800 */
[----:B----4-:R4:W-:Y:S01]  /*30930*/  STL [R1+0x240], R88 ;  /* 0x0002405801007387 */ /* 0x0109e20000100800 */
[----:B-1----:R-:W-:-:S03]  /*30940*/  IMAD.MOV.U32 R4, RZ, RZ, R89 ;  /* 0x000000ffff047224 */ /* 0x002fc600078e0059 */
[----:B----4-:R-:W4:Y:S04]  /*30950*/  LDL.LU.64 R88, [R1+0x5a8] ;  /* 0x0005a80001587983 */ /* 0x010f280000300a00 */
[----:B------:R1:W-:Y:S04]  /*30960*/  STL [R1+0x23c], R4 ;  /* 0x00023c0401007387 */ /* 0x0003e80000100800 */
[----:B---3--:R-:W-:Y:S04]  /*30970*/  STL [R1+0x248], R80 ;  /* 0x0002485001007387 */ /* 0x008fe80000100800 */
[----:B------:R-:W3:Y:S01]  /*30980*/  LDL.LU.64 R74, [R1+0x5b8] ;  /* 0x0005b800014a7983 */ /* 0x000ee20000300a00 */
[----:B-1----:R-:W-:-:S05]  /*30990*/  IMAD.MOV.U32 R4, RZ, RZ, R81 ;  /* 0x000000ffff047224 */ /* 0x002fca00078e0051 */
[----:B------:R1:W-:Y:S04]  /*309a0*/  STL [R1+0x244], R4 ;  /* 0x0002440401007387 */ /* 0x0003e80000100800 */
[----:B------:R1:W-:Y:S02]  /*309b0*/  STL [R1+0x250], R72 ;  /* 0x0002504801007387 */ /* 0x0003e40000100800 */
[----:B-1----:R-:W-:Y:S02]  /*309c0*/  MOV R4, R73 ;  /* 0x0000004900047202 */ /* 0x002fe40000000f00 */
[----:B------:R-:W3:Y:S04]  /*309d0*/  LDL.LU.64 R80, [R1+0x538] ;  /* 0x0005380001507983 */ /* 0x000ee80000300a00 */
[----:B------:R1:W-:Y:S04]  /*309e0*/  STL [R1+0x24c], R4 ;  /* 0x00024c0401007387 */ /* 0x0003e80000100800 */
[----:B------:R-:W-:Y:S04]  /*309f0*/  STL [R1+0x258], R68 ;  /* 0x0002584401007387 */ /* 0x000fe80000100800 */
[----:B------:R-:W3:Y:S01]  /*30a00*/  LDL.LU.64 R72, [R1+0x4d0] ;  /* 0x0004d00001487983 */ /* 0x000ee20000300a00 */
[----:B-1----:R-:W-:-:S05]  /*30a10*/  IMAD.MOV.U32 R4, RZ, RZ, R69 ;  /* 0x000000ffff047224 */ /* 0x002fca00078e0045 */
[----:B------:R1:W-:Y:S04]  /*30a20*/  STL [R1+0x254], R4 ;  /* 0x0002540401007387 */ /* 0x0003e80000100800 */
[----:B------:R-:W-:Y:S01]  /*30a30*/  STL [R1+0x260], R70 ;  /* 0x0002604601007387 */ /* 0x000fe20000100800 */
[----:B-1----:R-:W-:-:S05]  /*30a40*/  IMAD.MOV.U32 R4, RZ, RZ, R71 ;  /* 0x000000ffff047224 */ /* 0x002fca00078e0047 */
[----:B------:R1:W-:Y:S04]  /*30a50*/  STL [R1+0x25c], R4 ;  /* 0x00025c0401007387 */ /* 0x0003e80000100800 */
[----:B------:R5:W-:Y:S01]  /*30a60*/  STL [R1+0x268], R96 ;  /* 0x0002686001007387 */ /* 0x000be20000100800 */
[----:B-1----:R-:W-:-:S03]  /*30a70*/  IMAD.MOV.U32 R4, RZ, RZ, R97 ;  /* 0x000000ffff047224 */ /* 0x002fc600078e0061 */
[----:B-----5:R-:W-:Y:S04]  /*30a80*/  STL [R1+0x270], R76 ;  /* 0x0002704c01007387 */ /* 0x020fe80000100800 */
[----:B------:R1:W-:Y:S04]  /*30a90*/  STL [R1+0x264], R4 ;  /* 0x0002640401007387 */ /* 0x0003e80000100800 */
[----:B------:R-:W5:Y:S01]  /*30aa0*/  LDL.LU.64 R96, [R1+0x5e8] ;  /* 0x0005e80001607983 */ /* 0x000f620000300a00 */
[----:B-1----:R-:W-:-:S03]  /*30ab0*/  IMAD.MOV.U32 R4, RZ, RZ, R77 ;  /* 0x000000ffff047224 */ /* 0x002fc600078e004d */
[----:B------:R-:W5:Y:S04]  /*30ac0*/  LDL.LU.64 R76, [R1+0x5f0] ;  /* 0x0005f000014c7983 */ /* 0x000f680000300a00 */
[----:B------:R1:W-:Y:S04]  /*30ad0*/  STL [R1+0x26c], R4 ;  /* 0x00026c0401007387 */ /* 0x0003e80000100800 */
[----:B--2---:R2:W-:Y:S01]  /*30ae0*/  STL [R1+0x278], R78 ;  /* 0x0002784e01007387 */ /* 0x0045e20000100800 */
[----:B-1----:R-:W-:-:S03]  /*30af0*/  IMAD.MOV.U32 R4, RZ, RZ, R79 ;  /* 0x000000ffff047224 */ /* 0x002fc600078e004f */
[----:B--2---:R-:W2:Y:S04]  /*30b00*/  LDL.LU.64 R78, [R1+0x5f8] ;  /* 0x0005f800014e7983 */ /* 0x004ea80000300a00 */
[----:B------:R1:W-:Y:S04]  /*30b10*/  STL [R1+0x274], R4 ;  /* 0x0002740401007387 */ /* 0x0003e80000100800 */
[----:B----4-:R4:W-:Y:S01]  /*30b20*/  STL [R1+0x280], R88 ;  /* 0x0002805801007387 */ /* 0x0109e20000100800 */
[----:B-1----:R-:W-:-:S03]  /*30b30*/  MOV R4, R89 ;  /* 0x0000005900047202 */ /* 0x002fc60000000f00 */
[----:B---3--:R-:W-:Y:S04]  /*30b40*/  STL [R1+0x288], R74 ;  /* 0x0002884a01007387 */ /* 0x008fe80000100800 */
[----:B------:R1:W-:Y:S04]  /*30b50*/  STL [R1+0x27c], R4 ;  /* 0x00027c0401007387 */ /* 0x0003e80000100800 */
[----:B----4-:R-:W3:Y:S01]  /*30b60*/  LDL.LU.64 R88, [R1+0x5e0] ;  /* 0x0005e00001587983 */ /* 0x010ee20000300a00 */
[----:B-1----:R-:W-:-:S03]  /*30b70*/  IMAD.MOV.U32 R4, RZ, RZ, R75 ;  /* 0x000000ffff047224 */ /* 0x002fc600078e004b */
[----:B------:R-:W-:Y:S04]  /*30b80*/  STL [R1+0x290], R80 ;  /* 0x0002905001007387 */ /* 0x000fe80000100800 */
[----:B------:R1:W-:Y:S04]  /*30b90*/  STL [R1+0x284], R4 ;  /* 0x0002840401007387 */ /* 0x0003e80000100800 */
[----:B------:R-:W4:Y:S01]  /*30ba0*/  LDL.LU.64 R74, [R1+0x578] ;  /* 0x00057800014a7983 */ /* 0x000f220000300a00 */
[----:B-1----:R-:W-:-:S05]  /*30bb0*/  IMAD.MOV.U32 R4, RZ, RZ, R81 ;  /* 0x000000ffff047224 */ /* 0x002fca00078e0051 */
[----:B------:R1:W-:Y:S04]  /*30bc0*/  STL [R1+0x28c], R4 ;  /* 0x00028c0401007387 */ /* 0x0003e80000100800 */
[----:B------:R-:W-:Y:S04]  /*30bd0*/  STL [R1+0x298], R72 ;  /* 0x0002984801007387 */ /* 0x000fe80000100800 */
[----:B------:R-:W4:Y:S01]  /*30be0*/  LDL.LU.64 R80, [R1+0x4f8] ;  /* 0x0004f80001507983 */ /* 0x000f220000300a00 */
[----:B-1----:R-:W-:-:S05]  /*30bf0*/  IMAD.MOV.U32 R4, RZ, RZ, R73 ;  /* 0x000000ffff047224 */ /* 0x002fca00078e0049 */
[----:B------:R1:W-:Y:S04]  /*30c00*/  STL [R1+0x294], R4 ;  /* 0x0002940401007387 */ /* 0x0003e80000100800 */
[----:B------:R-:W-:Y:S01]  /*30c10*/  STL [R1+0x2a0], R82 ;  /* 0x0002a05201007387 */ /* 0x000fe20000100800 */
[----:B-1----:R-:W-:-:S05]  /*30c20*/  IMAD.MOV.U32 R4, RZ, RZ, R83 ;  /* 0x000000ffff047224 */ /* 0x002fca00078e0053 */
[----:B------:R1:W-:Y:S04]  /*30c30*/  STL [R1+0x29c], R4 ;  /* 0x00029c0401007387 */ /* 0x0003e80000100800 */
[----:B------:R1:W-:Y:S02]  /*30c40*/  STL [R1+0x2a8], R106 ;  /* 0x0002a86a01007387 */ /* 0x0003e40000100800 */
[----:B-1----:R-:W-:Y:S02]  /*30c50*/  IMAD.MOV.U32 R4, RZ, RZ, R107 ;  /* 0x000000ffff047224 */ /* 0x002fe400078e006b */
[----:B------:R-:W4:Y:S04]  /*30c60*/  LDL.LU.64 R106, [R1+0x650] ;  /* 0x00065000016a7983 */ /* 0x000f280000300a00 */
[----:B------:R1:W-:Y:S04]  /*30c70*/  STL [R1+0x2a4], R4 ;  /* 0x0002a40401007387 */ /* 0x0003e80000100800 */
[----:B-----5:R5:W-:Y:S01]  /*30c80*/  STL [R1+0x2b0], R96 ;  /* 0x0002b06001007387 */ /* 0x020be20000100800 */
[----:B-1----:R-:W-:-:S03]  /*30c90*/  MOV R4, R97 ;  /* 0x0000006100047202 */ /* 0x002fc60000000f00 */
[----:B------:R-:W4:Y:S04]  /*30ca0*/  LDL.LU.64 R82, [R1+0x658] ;  /* 0x0006580001527983 */ /* 0x000f280000300a00 */
[----:B------:R1:W-:Y:S04]  /*30cb0*/  STL [R1+0x2ac], R4 ;  /* 0x0002ac0401007387 */ /* 0x0003e80000100800 */
[----:B------:R2:W-:Y:S04]  /*30cc0*/  STL [R1+0x2b8], R76 ;  /* 0x0002b84c01007387 */ /* 0x0005e80000100800 */
[----:B-----5:R-:W5:Y:S01]  /*30cd0*/  LDL.LU.64 R96, [R1+0x660] ;  /* 0x0006600001607983 */ /* 0x020f620000300a00 */
[----:B-1----:R-:W-:-:S03]  /*30ce0*/  IMAD.MOV.U32 R4, RZ, RZ, R77 ;  /* 0x000000ffff047224 */ /* 0x002fc600078e004d */
[----:B--2---:R-:W-:Y:S04]  /*30cf0*/  STL [R1+0x2c0], R78 ;  /* 0x0002c04e01007387 */ /* 0x004fe80000100800 */
[----:B------:R1:W-:Y:S04]  /*30d00*/  STL [R1+0x2b4], R4 ;  /* 0x0002b40401007387 */ /* 0x0003e80000100800 */
[----:B------:R-:W2:Y:S01]  /*30d10*/  LDL.LU.64 R76, [R1+0x620] ;  /* 0x00062000014c7983 */ /* 0x000ea20000300a00 */
[----:B-1----:R-:W-:-:S05]  /*30d20*/  IMAD.MOV.U32 R4, RZ, RZ, R79 ;  /* 0x000000ffff047224 */ /* 0x002fca00078e004f */
[----:B------:R1:W-:Y:S04]  /*30d30*/  STL [R1+0x2bc], R4 ;  /* 0x0002bc0401007387 */ /* 0x0003e80000100800 */
[----:B---3--:R3:W-:Y:S04]  /*30d40*/  STL [R1+0x2c8], R88 ;  /* 0x0002c85801007387 */ /* 0x0087e80000100800 */
[----:B------:R-:W2:Y:S01]  /*30d50*/  LDL.LU.64 R78, [R1+0x5b0] ;  /* 0x0005b000014e7983 */ /* 0x000ea20000300a00 */
[----:B-1----:R-:W-:Y:S02]  /*30d60*/  IMAD.MOV.U32 R4, RZ, RZ, R89 ;  /* 0x000000ffff047224 */ /* 0x002fe400078e0059 */
[----:B---3--:R-:W-:-:S02]  /*30d70*/  IMAD.MOV.U32 R88, RZ, RZ, R100 ;  /* 0x000000ffff587224 */ /* 0x008fc400078e0064 */
[----:B------:R-:W-:Y:S02]  /*30d80*/  IMAD.MOV.U32 R89, RZ, RZ, R101 ;  /* 0x000000ffff597224 */ /* 0x000fe400078e0065 */
[----:B------:R-:W3:Y:S04]  /*30d90*/  LDL.LU.64 R100, [R1+0x530] ;  /* 0x0005300001647983 */ /* 0x000ee80000300a00 */
[----:B------:R1:W-:Y:S04]  /*30da0*/  STL [R1+0x2c4], R4 ;  /* 0x0002c40401007387 */ /* 0x0003e80000100800 */
[----:B----4-:R-:W-:Y:S01]  /*30db0*/  STL [R1+0x2d0], R74 ;  /* 0x0002d04a01007387 */ /* 0x010fe20000100800 */
[----:B-1----:R-:W-:-:S05]  /*30dc0*/  MOV R4, R75 ;  /* 0x0000004b00047202 */ /* 0x002fca0000000f00 */
[----:B------:R1:W-:Y:S04]  /*30dd0*/  STL [R1+0x2cc], R4 ;  /* 0x0002cc0401007387 */ /* 0x0003e80000100800 */
[----:B------:R-:W-:Y:S01]  /*30de0*/  STL [R1+0x2d8], R80 ;  /* 0x0002d85001007387 */ /* 0x000fe20000100800 */
[----:B-1----:R-:W-:-:S05]  /*30df0*/  IMAD.MOV.U32 R4, RZ, RZ, R81 ;  /* 0x000000ffff047224 */ /* 0x002fca00078e0051 */
[----:B------:R1:W-:Y:S04]  /*30e00*/  STL [R1+0x2d4], R4 ;  /* 0x0002d40401007387 */ /* 0x0003e80000100800 */
        /* <DEDUP_REMOVED lines=8> */
[----:B------:R1:W-:Y:S02]  /*30e90*/  STL [R1+0x2f0], R106 ;  /* 0x0002f06a01007387 */ /* 0x0003e40000100800 */
[----:B-1----:R-:W-:-:S02]  /*30ea0*/  IMAD.MOV.U32 R4, RZ, RZ, R107 ;  /* 0x000000ffff047224 */ /* 0x002fc400078e006b */
[----:B------:R-:W4:Y:S04]  /*30eb0*/  LDL.LU.64 R106, [R1+0x6b8] ;  /* 0x0006b800016a7983 */ /* 0x000f280000300a00 */
[----:B------:R1:W-:Y:S02]  /*30ec0*/  STL [R1+0x2ec], R4 ;  /* 0x0002ec0401007387 */ /* 0x0003e40000100800 */
[----:B-1----:R-:W-:Y:S02]  /*30ed0*/  IMAD.MOV.U32 R4, RZ, RZ, R83 ;  /* 0x000000ffff047224 */ /* 0x002fe400078e0053 */
[----:B------:R-:W-:Y:S04]  /*30ee0*/  STL [R1+0x2f8], R82 ;  /* 0x0002f85201007387 */ /* 0x000fe80000100800 */
[----:B------:R1:W-:Y:S04]  /*30ef0*/  STL [R1+0x2f4], R4 ;  /* 0x0002f40401007387 */ /* 0x0003e80000100800 */
[----:B-----5:R5:W-:Y:S04]  /*30f00*/  STL [R1+0x300], R96 ;  /* 0x0003006001007387 */ /* 0x020be80000100800 */
[----:B------:R-:W4:Y:S01]  /*30f10*/  LDL.LU.64 R80, [R1+0x648] ;  /* 0x0006480001507983 */ /* 0x000f220000300a00 */
[----:B-1----:R-:W-:-:S03]  /*30f20*/  MOV R4, R97 ;  /* 0x0000006100047202 */ /* 0x002fc60000000f00 */
[----:B------:R-:W4:Y:S04]  /*30f30*/  LDL.LU.64 R82, [R1+0x5d8] ;  /* 0x0005d80001527983 */ /* 0x000f280000300a00 */
[----:B------:R1:W-:Y:S01]  /*30f40*/  STL [R1+0x2fc], R4 ;  /* 0x0002fc0401007387 */ /* 0x0003e20000100800 */
[----:B-----5:R-:W-:Y:S02]  /*30f50*/  IMAD.MOV.U32 R96, RZ, RZ, R112 ;  /* 0x000000ffff607224 */ /* 0x020fe400078e0070 */
[----:B------:R-:W-:Y:S01]  /*30f60*/  IMAD.MOV.U32 R97, RZ, RZ, R113 ;  /* 0x000000ffff617224 */ /* 0x000fe200078e0071 */
[----:B--2---:R-:W-:Y:S04]  /*30f70*/  STL [R1+0x308], R76 ;  /* 0x0003084c01007387 */ /* 0x004fe80000100800 */
[----:B------:R-:W2:Y:S01]  /*30f80*/  LDL.LU.64 R112, [R1+0x570] ;  /* 0x0005700001707983 */ /* 0x000ea20000300a00 */
[----:B-1----:R-:W-:-:S03]  /*30f90*/  IMAD.MOV.U32 R4, RZ, RZ, R77 ;  /* 0x000000ffff047224 */ /* 0x002fc600078e004d */
[----:B------:R-:W-:Y:S04]  /*30fa0*/  STL [R1+0x310], R78 ;  /* 0x0003104e01007387 */ /* 0x000fe80000100800 */
[----:B------:R1:W-:Y:S02]  /*30fb0*/  STL [R1+0x304], R4 ;  /* 0x0003040401007387 */ /* 0x0003e40000100800 */
[----:B-1----:R-:W-:Y:S02]  /*30fc0*/  IMAD.MOV.U32 R4, RZ, RZ, R79 ;  /* 0x000000ffff047224 */ /* 0x002fe400078e004f */
[----:B---3--:R-:W-:Y:S04]  /*30fd0*/  STL [R1+0x318], R100 ;  /* 0x0003186401007387 */ /* 0x008fe80000100800 */
[----:B------:R1:W-:Y:S04]  /*30fe0*/  STL [R1+0x30c], R4 ;  /* 0x00030c0401007387 */ /* 0x0003e80000100800 */
[----:B------:R-:W-:Y:S01]  /*30ff0*/  STL [R1+0x320], R90 ;  /* 0x0003205a01007387 */ /* 0x000fe20000100800 */
[----:B-1----:R-:W-:-:S05]  /*31000*/  IMAD.MOV.U32 R4, RZ, RZ, R101 ;  /* 0x000000ffff047224 */ /* 0x002fca00078e0065 */
[----:B------:R1:W-:Y:S04]  /*31010*/  STL [R1+0x314], R4 ;  /* 0x0003140401007387 */ /* 0x0003e80000100800 */
[----:B------:R-:W3:Y:S01]  /*31020*/  LDL.LU.64 R100, [R1+0x770] ;  /* 0x0007700001647983 */ /* 0x000ee20000300a00 */
[----:B-1----:R-:W-:-:S03]  /*31030*/  MOV R4, R91 ;  /* 0x0000005b00047202 */ /* 0x002fc60000000f00 */
[----:B------:R-:W-:Y:S04]  /*31040*/  STL [R1+0x328], R92 ;  /* 0x0003285c01007387 */ /* 0x000fe80000100800 */
[----:B------:R1:W-:Y:S04]  /*31050*/  STL [R1+0x31c], R4 ;  /* 0x00031c0401007387 */ /* 0x0003e80000100800 */
[----:B------:R-:W5:Y:S01]  /*31060*/  LDL.LU.64 R90, [R1+0x760] ;  /* 0x00076000015a7983 */ /* 0x000f620000300a00 */
[----:B-1----:R-:W-:-:S03]  /*31070*/  IMAD.MOV.U32 R4, RZ, RZ, R93 ;  /* 0x000000ffff047224 */ /* 0x002fc600078e005d */
[----:B----4-:R-:W-:Y:S04]  /*31080*/  STL [R1+0x330], R102 ;  /* 0x0003306601007387 */ /* 0x010fe80000100800 */
[----:B------:R1:W-:Y:S04]  /*31090*/  STL [R1+0x324], R4 ;  /* 0x0003240401007387 */ /* 0x0003e80000100800 */
[----:B------:R-:W4:Y:S01]  /*310a0*/  LDL.LU.64 R92, [R1+0x700] ;  /* 0x00070000015c7983 */ /* 0x000f220000300a00 */
[----:B-1----:R-:W-:-:S03]  /*310b0*/  IMAD.MOV.U32 R4, RZ, RZ, R103 ;  /* 0x000000ffff047224 */ /* 0x002fc600078e0067 */
[----:B------:R-:W-:Y:S04]  /*310c0*/  STL [R1+0x338], R86 ;  /* 0x0003385601007387 */ /* 0x000fe80000100800 */
[----:B------:R1:W-:Y:S04]  /*310d0*/  STL [R1+0x32c], R4 ;  /* 0x00032c0401007387 */ /* 0x0003e80000100800 */
[----:B------:R-:W4:Y:S01]  /*310e0*/  LDL.LU.64 R102, [R1+0x688] ;  /* 0x0006880001667983 */ /* 0x000f220000300a00 */
[----:B-1----:R-:W-:-:S03]  /*310f0*/  IMAD.MOV.U32 R4, RZ, RZ, R87 ;  /* 0x000000ffff047224 */ /* 0x002fc600078e0057 */
[----:B------:R1:W-:Y:S04]  /*31100*/  STL [R1+0x340], R106 ;  /* 0x0003406a01007387 */ /* 0x0003e80000100800 */
[----:B------:R1:W-:Y:S04]  /*31110*/  STL [R1+0x334], R4 ;  /* 0x0003340401007387 */ /* 0x0003e80000100800 */
[----:B------:R-:W4:Y:S01]  /*31120*/  LDL.LU.64 R86, [R1+0x618] ;  /* 0x0006180001567983 */ /* 0x000f220000300a00 */
[----:B-1----:R-:W-:Y:S02]  /*31130*/  IMAD.MOV.U32 R106, RZ, RZ, R108 ;  /* 0x000000ffff6a7224 */ /* 0x002fe400078e006c */
[----:B------:R-:W-:Y:S01]  /*31140*/  IMAD.MOV.U32 R4, RZ, RZ, R107 ;  /* 0x000000ffff047224 */ /* 0x000fe200078e006b */
[----:B------:R-:W-:-:S02]  /*31150*/  MOV R107, R109 ;  /* 0x0000006d006b7202 */ /* 0x000fc40000000f00 */
[----:B------:R-:W4:Y:S04]  /*31160*/  LDL.LU.64 R108, [R1+0x5a0] ;  /* 0x0005a000016c7983 */ /* 0x000f280000300a00 */
[----:B------:R1:W-:Y:S02]  /*31170*/  STL [R1+0x33c], R4 ;  /* 0x00033c0401007387 */ /* 0x0003e40000100800 */
[----:B-1----:R-:W-:Y:S02]  /*31180*/  IMAD.MOV.U32 R4, RZ, RZ, R81 ;  /* 0x000000ffff047224 */ /* 0x002fe400078e0051 */
[----:B------:R-:W-:Y:S04]  /*31190*/  STL [R1+0x348], R80 ;  /* 0x0003485001007387 */ /* 0x000fe80000100800 */
[----:B------:R1:W-:Y:S04]  /*311a0*/  STL [R1+0x344], R4 ;  /* 0x0003440401007387 */ /* 0x0003e80000100800 */
[----:B------:R-:W-:Y:S01]  /*311b0*/  STL [R1+0x350], R82 ;  /* 0x0003505201007387 */ /* 0x000fe20000100800 */
[----:B-1----:R-:W-:-:S05]  /*311c0*/  IMAD.MOV.U32 R4, RZ, RZ, R83 ;  /* 0x000000ffff047224 */ /* 0x002fca00078e0053 */
[----:B------:R1:W-:Y:S04]  /*311d0*/  STL [R1+0x34c], R4 ;  /* 0x00034c0401007387 */ /* 0x0003e80000100800 */
[----:B--2---:R2:W-:Y:S01]  /*311e0*/  STL [R1+0x358], R112 ;  /* 0x0003587001007387 */ /* 0x0045e20000100800 */
[----:B-1----:R-:W-:-:S03]  /*311f0*/  IMAD.MOV.U32 R4, RZ, RZ, R113 ;  /* 0x000000ffff047224 */ /* 0x002fc600078e0071 */
[----:B--2---:R-:W2:Y:S04]  /*31200*/  LDL.LU.64 R112, [R1+0x7e0] ;  /* 0x0007e00001707983 */ /* 0x004ea80000300a00 */
[----:B------:R1:W-:Y:S04]  /*31210*/  STL [R1+0x354], R4 ;  /* 0x0003540401007387 */ /* 0x0003e80000100800 */
[----:B------:R1:W-:Y:S02]  /*31220*/  STL [R1+0x360], R88 ;  /* 0x0003605801007387 */ /* 0x0003e40000100800 */
[----:B-1----:R-:W-:-:S02]  /*31230*/  IMAD.MOV.U32 R4, RZ, RZ, R89 ;  /* 0x000000ffff047224 */ /* 0x002fc400078e0059 */
[----:B------:R-:W2:Y:S04]  /*31240*/  LDL.LU.64 R88, [R1+0x7b0] ;  /* 0x0007b00001587983 */ /* 0x000ea80000300a00 */
[----:B------:R1:W-:Y:S04]  /*31250*/  STL [R1+0x35c], R4 ;  /* 0x00035c0401007387 */ /* 0x0003e80000100800 */
[----:B------:R1:W-:Y:S02]  /*31260*/  STL [R1+0x368], R98 ;  /* 0x0003686201007387 */ /* 0x0003e40000100800 */
[----:B-1----:R-:W-:-:S02]  /*31270*/  IMAD.MOV.U32 R4, RZ, RZ, R99 ;  /* 0x000000ffff047224 */ /* 0x002fc400078e0063 */
[----:B------:R-:W2:Y:S04]  /*31280*/  LDL.LU.64 R98, [R1+0x730] ;  /* 0x0007300001627983 */ /* 0x000ea80000300a00 */
[----:B------:R1:W-:Y:S04]  /*31290*/  STL [R1+0x364], R4 ;  /* 0x0003640401007387 */ /* 0x0003e80000100800 */
[----:B---3--:R3:W-:Y:S01]  /*312a0*/  STL [R1+0x370], R100 ;  /* 0x0003706401007387 */ /* 0x0087e20000100800 */
[----:B-1----:R-:W-:-:S03]  /*312b0*/  MOV R4, R101 ;  /* 0x0000006500047202 */ /* 0x002fc60000000f00 */
[----:B---3--:R-:W3:Y:S04]  /*312c0*/  LDL.LU.64 R100, [R1+0x6b0] ;  /* 0x0006b00001647983 */ /* 0x008ee80000300a00 */
[----:B------:R1:W-:Y:S04]  /*312d0*/  STL [R1+0x36c], R4 ;  /* 0x00036c0401007387 */ /* 0x0003e80000100800 */
[----:B-----5:R5:W-:Y:S01]  /*312e0*/  STL [R1+0x378], R90 ;  /* 0x0003785a01007387 */ /* 0x020be20000100800 */
[----:B-1----:R-:W-:-:S03]  /*312f0*/  IMAD.MOV.U32 R4, RZ, RZ, R91 ;  /* 0x000000ffff047224 */ /* 0x002fc600078e005b */
[----:B-----5:R-:W5:Y:S04]  /*31300*/  LDL.LU.64 R90, [R1+0x640] ;  /* 0x00064000015a7983 */ /* 0x020f680000300a00 */
[----:B------:R1:W-:Y:S04]  /*31310*/  STL [R1+0x374], R4 ;  /* 0x0003740401007387 */ /* 0x0003e80000100800 */
[----:B----4-:R4:W-:Y:S01]  /*31320*/  STL [R1+0x380], R92 ;  /* 0x0003805c01007387 */ /* 0x0109e20000100800 */
        /* <DEDUP_REMOVED lines=14> */
[----:B------:R1:W-:Y:S02]  /*31410*/  STL [R1+0x3a0], R110 ;  /* 0x0003a06e01007387 */ /* 0x0003e40000100800 */
[----:B-1----:R-:W-:-:S02]  /*31420*/  MOV R4, R111 ;  /* 0x0000006f00047202 */ /* 0x002fc40000000f00 */
[----:B------:R-:W4:Y:S04]  /*31430*/  LDL.LU.64 R110, [R1+0x7d8] ;  /* 0x0007d800016e7983 */ /* 0x000f280000300a00 */
[----:B------:R1:W-:Y:S04]  /*31440*/  STL [R1+0x39c], R4 ;  /* 0x00039c0401007387 */ /* 0x0003e80000100800 */
[----:B------:R1:W-:Y:S02]  /*31450*/  STL [R1+0x3a8], R96 ;  /* 0x0003a86001007387 */ /* 0x0003e40000100800 */
[----:B-1----:R-:W-:-:S02]  /*31460*/  IMAD.MOV.U32 R4, RZ, RZ, R97 ;  /* 0x000000ffff047224 */ /* 0x002fc400078e0061 */
[----:B------:R-:W4:Y:S04]  /*31470*/  LDL.LU.64 R96, [R1+0x758] ;  /* 0x0007580001607983 */ /* 0x000f280000300a00 */
        /* <DEDUP_REMOVED lines=14> */
[----:B-1----:R-:W-:-:S03]  /*31560*/  IMAD.MOV.U32 R4, RZ, RZ, R101 ;  /* 0x000000ffff047224 */ /* 0x002fc600078e0065 */
[----:B---3--:R-:W3:Y:S04]  /*31570*/  LDL.LU.64 R100, [R1+0x590] ;  /* 0x0005900001647983 */ /* 0x008ee80000300a00 */
[----:B------:R1:W-:Y:S04]  /*31580*/  STL [R1+0x3c4], R4 ;  /* 0x0003c40401007387 */ /* 0x0003e80000100800 */
[----:B-----5:R5:W-:Y:S01]  /*31590*/  STL [R1+0x3d0], R90 ;  /* 0x0003d05a01007387 */ /* 0x020be20000100800 */
[----:B-1----:R-:W-:-:S03]  /*315a0*/  MOV R4, R91 ;  /* 0x0000005b00047202 */ /* 0x002fc60000000f00 */
        /* <DEDUP_REMOVED lines=23> */
[----:B-1----:R-:W-:-:S02]  /*31720*/  MOV R4, R97 ;  /* 0x0000006100047202 */ /* 0x002fc40000000f00 */
        /* <DEDUP_REMOVED lines=19> */
[----:B-1----:R-:W-:-:S03]  /*31860*/  IMAD.MOV.U32 R4, RZ, RZ, R91 ;  /* 0x000000ffff047224 */ /* 0x002fc600078e005b */
[----:B-----5:R-:W5:Y:S04]  /*31870*/  LDL.LU.64 R90, [R1+0x7d0] ;  /* 0x0007d000015a7983 */ /* 0x020f680000300a00 */
[----:B------:R1:W-:Y:S04]  /*31880*/  STL [R1+0x424], R4 ;  /* 0x0004240401007387 */ /* 0x0003e80000100800 */
[----:B----4-:R4:W-:Y:S01]  /*31890*/  STL [R1+0x430], R92 ;  /* 0x0004305c01007387 */ /* 0x0109e20000100800 */
[----:B-1----:R-:W-:-:S03]  /*318a0*/  MOV R4, R93 ;  /* 0x0000005d00047202 */ /* 0x002fc60000000f00 */
        /* <DEDUP_REMOVED lines=22> */
[----:B--2---:R2:W-:Y:S01]  /*31a10*/  STL [R1+0x460], R112 ;  /* 0x0004607001007387 */ /* 0x0045e20000100800 */
[----:B-1----:R-:W-:-:S03]  /*31a20*/  MOV R4, R113 ;  /* 0x0000007100047202 */ /* 0x002fc60000000f00 */
        /* <DEDUP_REMOVED lines=47> */
[----:B-1----:R-:W-:-:S02]  /*31d20*/  MOV R4, R89 ;  /* 0x0000005900047202 */ /* 0x002fc40000000f00 */
        /* <DEDUP_REMOVED lines=47> */
[----:B-1----:R-:W-:-:S02]  /*32020*/  MOV R4, R99 ;  /* 0x0000006300047202 */ /* 0x002fc40000000f00 */
        /* <DEDUP_REMOVED lines=268> */
[----:B---3--:R-:W3:Y:S04]  /*330f0*/  LDL.64 R100, [R1+0xa38] ;  /* 0x000a380001647983 */ /* 0x008ee80000100a00 */
        /* <DEDUP_REMOVED lines=49> */
[----:B----4-:R-:W-:Y:S04]  /*33410*/  STL [R1+0x7a0], R92 ;  /* 0x0007a05c01007387 */ /* 0x010fe80000100800 */
[----:B------:R-:W4:Y:S01]  /*33420*/  LDL.LU.64 R86, [R1+0xc00] ;  /* 0x000c000001567983 */ /* 0x000f220000300a00 */
[----:B-1----:R-:W-:-:S05]  /*33430*/  IMAD.MOV.U32 R4, RZ, RZ, R93 ;  /* 0x000000ffff047224 */ /* 0x002fca00078e005d */
[----:B------:R1:W-:Y:S04]  /*33440*/  STL [R1+0x79c], R4 ;  /* 0x00079c0401007387 */ /* 0x0003e80000100800 */
[----:B------:R1:W-:Y:S02]  /*33450*/  STL [R1+0x7a8], R102 ;  /* 0x0007a86601007387 */ /* 0x0003e40000100800 */
[----:B-1----:R-:W-:Y:S02]  /*33460*/  IMAD.MOV.U32 R4, RZ, RZ, R103 ;  /* 0x000000ffff047224 */ /* 0x002fe400078e0067 */
        /* <DEDUP_REMOVED lines=14> */
[----:B------:R-:W-:Y:S04]  /*33550*/  STL [R1+0x7c8], R96 ;  /* 0x0007c86001007387 */ /* 0x000fe80000100800 */
[----:B------:R-:W4:Y:S01]  /*33560*/  LDL.LU.64 R92, [R1+0x920] ;  /* 0x00092000015c7983 */ /* 0x000f220000300a00 */
[----:B-1----:R-:W-:-:S05]  /*33570*/  IMAD.MOV.U32 R4, RZ, RZ, R97 ;  /* 0x000000ffff047224 */ /* 0x002fca00078e0061 */
[----:B------:R2:W-:Y:S02]  /*33580*/  STL [R1+0x7c4], R4 ;  /* 0x0007c40401007387 */ /* 0x0005e40000100800 */
[----:B--2---:R-:W-:Y:S02]  /*33590*/  IMAD.MOV.U32 R4, RZ, RZ, R113 ;  /* 0x000000ffff047224 */ /* 0x004fe400078e0071 */
[----:B------:R1:W-:Y:S04]  /*335a0*/  STL [R1+0x7d0], R112 ;  /* 0x0007d07001007387 */ /* 0x0003e80000100800 */
[----:B-1----:R-:W2:Y:S04]  /*335b0*/  LDL.LU.64 R112, [R1+0x898] ;  /* 0x0008980001707983 */ /* 0x002ea80000300a00 */
[----:B------:R1:W-:Y:S04]  /*335c0*/  STL [R1+0x7cc], R4 ;  /* 0x0007cc0401007387 */ /* 0x0003e80000100800 */
[----:B------:R1:W-:Y:S04]  /*335d0*/  STL [R1+0x7d8], R88 ;  /* 0x0007d85801007387 */ /* 0x0003e80000100800 */
[----:B------:R-:W2:Y:S01]  /*335e0*/  LDL.LU.64 R96, [R1+0xc60] ;  /* 0x000c600001607983 */ /* 0x000ea20000300a00 */
[----:B-1----:R-:W-:-:S03]  /*335f0*/  IMAD.MOV.U32 R4, RZ, RZ, R89 ;  /* 0x000000ffff047224 */ /* 0x002fc600078e0059 */
[----:B------:R-:W-:Y:S04]  /*33600*/  STL [R1+0x7e0], R98 ;  /* 0x0007e06201007387 */ /* 0x000fe80000100800 */
[----:B------:R1:W-:Y:S04]  /*33610*/  STL [R1+0x7d4], R4 ;  /* 0x0007d40401007387 */ /* 0x0003e80000100800 */
[----:B------:R-:W2:Y:S01]  /*33620*/  LDL.LU.64 R88, [R1+0xc20] ;  /* 0x000c200001587983 */ /* 0x000ea20000300a00 */
[----:B-1----:R-:W-:-:S03]  /*33630*/  IMAD.MOV.U32 R4, RZ, RZ, R99 ;  /* 0x000000ffff047224 */ /* 0x002fc600078e0063 */
[----:B---3--:R-:W-:Y:S04]  /*33640*/  STL [R1+0x7e8], R100 ;  /* 0x0007e86401007387 */ /* 0x008fe80000100800 */
[----:B------:R1:W-:Y:S04]  /*33650*/  STL [R1+0x7dc], R4 ;  /* 0x0007dc0401007387 */ /* 0x0003e80000100800 */
[----:B------:R-:W3:Y:S01]  /*33660*/  LDL.LU.64 R98, [R1+0xbd0] ;  /* 0x000bd00001627983 */ /* 0x000ee20000300a00 */
[----:B-1----:R-:W-:-:S03]  /*33670*/  IMAD.MOV.U32 R4, RZ, RZ, R101 ;  /* 0x000000ffff047224 */ /* 0x002fc600078e0065 */
[----:B-----5:R-:W-:Y:S04]  /*33680*/  STL [R1+0x7f0], R90 ;  /* 0x0007f05a01007387 */ /* 0x020fe80000100800 */
[----:B------:R1:W-:Y:S04]  /*33690*/  STL [R1+0x7e4], R4 ;  /* 0x0007e40401007387 */ /* 0x0003e80000100800 */
[----:B------:R-:W5:Y:S01]  /*336a0*/  LDL.LU.64 R100, [R1+0xb40] ;  /* 0x000b400001647983 */ /* 0x000f620000300a00 */
[----:B-1----:R-:W-:-:S03]  /*336b0*/  MOV R4, R91 ;  /* 0x0000005b00047202 */ /* 0x002fc60000000f00 */
[----:B----4-:R-:W-:Y:S04]  /*336c0*/  STL [R1+0x7f8], R86 ;  /* 0x0007f85601007387 */ /* 0x010fe80000100800 */
[----:B------:R1:W-:Y:S04]  /*336d0*/  STL [R1+0x7ec], R4 ;  /* 0x0007ec0401007387 */ /* 0x0003e80000100800 */
[----:B------:R-:W4:Y:S01]  /*336e0*/  LDL.LU.64 R90, [R1+0xae0] ;  /* 0x000ae000015a7983 */ /* 0x000f220000300a00 */
[----:B-1----:R-:W-:-:S03]  /*336f0*/  IMAD.MOV.U32 R4, RZ, RZ, R87 ;  /* 0x000000ffff047224 */ /* 0x002fc600078e0057 */
[----:B------:R-:W-:Y:S04]  /*33700*/  STL [R1+0x800], R102 ;  /* 0x0008006601007387 */ /* 0x000fe80000100800 */
        /* <DEDUP_REMOVED lines=19> */
[----:B------:R2:W-:Y:S02]  /*33840*/  STL [R1+0x81c], R4 ;  /* 0x00081c0401007387 */ /* 0x0005e40000100800 */
[----:B--2---:R-:W-:Y:S02]  /*33850*/  IMAD.MOV.U32 R4, RZ, RZ, R113 ;  /* 0x000000ffff047224 */ /* 0x004fe400078e0071 */
[----:B------:R1:W-:Y:S04]  /*33860*/  STL [R1+0x828], R112 ;  /* 0x0008287001007387 */ /* 0x0003e80000100800 */
[----:B------:R-:W-:Y:S04]  /*33870*/  STL [R1+0x830], R96 ;  /* 0x0008306001007387 */ /* 0x000fe80000100800 */
[----:B------:R2:W-:Y:S04]  /*33880*/  STL [R1+0x824], R4 ;  /* 0x0008240401007387 */ /* 0x0005e80000100800 */
[----:B-1----:R-:W4:Y:S01]  /*33890*/  LDL.LU.64 R112, [R1+0xbf8] ;  /* 0x000bf80001707983 */ /* 0x002f220000300a00 */
[----:B--2---:R-:W-:-:S03]  /*338a0*/  IMAD.MOV.U32 R4, RZ, RZ, R97 ;  /* 0x000000ffff047224 */ /* 0x004fc600078e0061 */
        /* <DEDUP_REMOVED lines=11> */
[----:B-1----:R-:W-:-:S03]  /*33960*/  IMAD.MOV.U32 R4, RZ, RZ, R101 ;  /* 0x000000ffff047224 */ /* 0x002fc600078e0065 */
[----:B----4-:R-:W-:Y:S04]  /*33970*/  STL [R1+0x850], R90 ;  /* 0x0008505a01007387 */ /* 0x010fe80000100800 */
[----:B------:R1:W-:Y:S04]  /*33980*/  STL [R1+0x844], R4 ;  /* 0x0008440401007387 */ /* 0x0003e80000100800 */
[----:B------:R-:W4:Y:S04]  /*33990*/  LDL.LU.64 R100, [R1+0x998] ;  /* 0x0009980001647983 */ /* 0x000f280000300a00 */
[----:B------:R-:W4:Y:S01]  /*339a0*/  LDL.LU.64 R86, [R1+0x910] ;  /* 0x0009100001567983 */ /* 0x000f220000300a00 */
[----:B-1----:R-:W-:-:S05]  /*339b0*/  MOV R4, R91 ;  /* 0x0000005b00047202 */ /* 0x002fca0000000f00 */
        /* <DEDUP_REMOVED lines=9> */
[----:B------:R1:W-:Y:S04]  /*33a50*/  STL [R1+0x868], R108 ;  /* 0x0008686c01007387 */ /* 0x0003e80000100800 */
[----:B------:R-:W4:Y:S01]  /*33a60*/  LDL.LU.64 R88, [R1+0xc18] ;  /* 0x000c180001587983 */ /* 0x000f220000300a00 */
[----:B-1----:R-:W-:-:S03]  /*33a70*/  IMAD.MOV.U32 R4, RZ, RZ, R109 ;  /* 0x000000ffff047224 */ /* 0x002fc600078e006d */
[----:B------:R-:W-:Y:S04]  /*33a80*/  STL [R1+0x870], R110 ;  /* 0x0008706e01007387 */ /* 0x000fe80000100800 */
[----:B------:R1:W-:Y:S04]  /*33a90*/  STL [R1+0x864], R4 ;  /* 0x0008640401007387 */ /* 0x0003e80000100800 */
[----:B------:R-:W4:Y:S01]  /*33aa0*/  LDL.LU.64 R108, [R1+0xbc8] ;  /* 0x000bc800016c7983 */ /* 0x000f220000300a00 */
[----:B-1----:R-:W-:-:S03]  /*33ab0*/  IMAD.MOV.U32 R4, RZ, RZ, R111 ;  /* 0x000000ffff047224 */ /* 0x002fc600078e006f */
[----:B------:R-:W-:Y:S04]  /*33ac0*/  STL [R1+0x878], R92 ;  /* 0x0008785c01007387 */ /* 0x000fe80000100800 */
[----:B------:R1:W-:Y:S04]  /*33ad0*/  STL [R1+0x86c], R4 ;  /* 0x00086c0401007387 */ /* 0x0003e80000100800 */
[----:B------:R-:W4:Y:S04]  /*33ae0*/  LDL.LU.64 R110, [R1+0xb38] ;  /* 0x000b3800016e7983 */ /* 0x000f280000300a00 */
[----:B------:R-:W4:Y:S01]  /*33af0*/  LDL.LU.64 R90, [R1+0xad8] ;  /* 0x000ad800015a7983 */ /* 0x000f220000300a00 */
[----:B-1----:R-:W-:-:S05]  /*33b00*/  IMAD.MOV.U32 R4, RZ, RZ, R93 ;  /* 0x000000ffff047224 */ /* 0x002fca00078e005d */
[----:B------:R1:W-:Y:S04]  /*33b10*/  STL [R1+0x874], R4 ;  /* 0x0008740401007387 */ /* 0x0003e80000100800 */
[----:B------:R1:W-:Y:S02]  /*33b20*/  STL [R1+0x880], R112 ;  /* 0x0008807001007387 */ /* 0x0003e40000100800 */
[----:B-1----:R-:W-:Y:S02]  /*33b30*/  MOV R4, R113 ;  /* 0x0000007100047202 */ /* 0x002fe40000000f00 */
[----:B------:R-:W4:Y:S04]  /*33b40*/  LDL.LU.64 R112, [R1+0xa58] ;  /* 0x000a580001707983 */ /* 0x000f280000300a00 */
[----:B------:R1:W-:Y:S04]  /*33b50*/  STL [R1+0x87c], R4 ;  /* 0x00087c0401007387 */ /* 0x0003e80000100800 */
[----:B--2---:R2:W-:Y:S01]  /*33b60*/  STL [R1+0x888], R96 ;  /* 0x0008886001007387 */ /* 0x0045e20000100800 */
[----:B-1----:R-:W-:-:S03]  /*33b70*/  IMAD.MOV.U32 R4, RZ, RZ, R97 ;  /* 0x000000ffff047224 */ /* 0x002fc600078e0061 */
[----:B------:R-:W4:Y:S04]  /*33b80*/  LDL.LU.64 R92, [R1+0x950] ;  /* 0x00095000015c7983 */ /* 0x000f280000300a00 */
[----:B------:R1:W-:Y:S04]  /*33b90*/  STL [R1+0x884], R4 ;  /* 0x0008840401007387 */ /* 0x0003e80000100800 */
[----:B---3--:R-:W-:Y:S04]  /*33ba0*/  STL [R1+0x890], R82 ;  /* 0x0008905201007387 */ /* 0x008fe80000100800 */
[----:B--2---:R-:W2:Y:S01]  /*33bb0*/  LDL.LU.64 R96, [R1+0xc98] ;  /* 0x000c980001607983 */ /* 0x004ea20000300a00 */
[----:B-1----:R-:W-:-:S03]  /*33bc0*/  IMAD.MOV.U32 R4, RZ, RZ, R83 ;  /* 0x000000ffff047224 */ /* 0x002fc600078e0053 */
[----:B-----5:R-:W-:Y:S04]  /*33bd0*/  STL [R1+0x898], R98 ;  /* 0x0008986201007387 */ /* 0x020fe80000100800 */
[----:B------:R1:W-:Y:S02]  /*33be0*/  STL [R1+0x88c], R4 ;  /* 0x00088c0401007387 */ /* 0x0003e40000100800 */
[----:B-1----:R-:W-:Y:S02]  /*33bf0*/  IMAD.MOV.U32 R4, RZ, RZ, R99 ;  /* 0x000000ffff047224 */ /* 0x002fe400078e0063 */
[----:B------:R-:W3:Y:S04]  /*33c00*/  LDL.LU.64 R98, [R1+0xc70] ;  /* 0x000c700001627983 */ /* 0x000ee80000300a00 */
[----:B------:R1:W-:Y:S04]  /*33c10*/  STL [R1+0x894], R4 ;  /* 0x0008940401007387 */ /* 0x0003e80000100800 */
[----:B----4-:R4:W-:Y:S01]  /*33c20*/  STL [R1+0x8a0], R100 ;  /* 0x0008a06401007387 */ /* 0x0109e20000100800 */
[----:B-1----:R-:W-:-:S03]  /*33c30*/  IMAD.MOV.U32 R4, RZ, RZ, R101 ;  /* 0x000000ffff047224 */ /* 0x002fc600078e0065 */
[----:B------:R-:W-:Y:S04]  /*33c40*/  STL [R1+0x8a8], R86 ;  /* 0x0008a85601007387 */ /* 0x000fe80000100800 */
[----:B------:R1:W-:Y:S04]  /*33c50*/  STL [R1+0x89c], R4 ;  /* 0x00089c0401007387 */ /* 0x0003e80000100800 */
[----:B----4-:R-:W4:Y:S01]  /*33c60*/  LDL.LU.64 R100, [R1+0xc38] ;  /* 0x000c380001647983 */ /* 0x010f220000300a00 */
[----:B-1----:R-:W-:-:S03]  /*33c70*/  IMAD.MOV.U32 R4, RZ, RZ, R87 ;  /* 0x000000ffff047224 */ /* 0x002fc600078e0057 */
[----:B------:R-:W-:Y:S04]  /*33c80*/  STL [R1+0x8b0], R102 ;  /* 0x0008b06601007387 */ /* 0x000fe80000100800 */
[----:B------:R1:W-:Y:S02]  /*33c90*/  STL [R1+0x8a4], R4 ;  /* 0x0008a40401007387 */ /* 0x0003e40000100800 */
[----:B-1----:R-:W-:Y:S02]  /*33ca0*/  MOV R4, R103 ;  /* 0x0000006700047202 */ /* 0x002fe40000000f00 */
[----:B------:R-:W5:Y:S04]  /*33cb0*/  LDL.LU.64 R102, [R1+0xbf0] ;  /* 0x000bf00001667983 */ /* 0x000f680000300a00 */
[----:B------:R1:W-:Y:S04]  /*33cc0*/  STL [R1+0x8ac], R4 ;  /* 0x0008ac0401007387 */ /* 0x0003e80000100800 */
[----:B------:R1:W-:Y:S02]  /*33cd0*/  STL [R1+0x8b8], R106 ;  /* 0x0008b86a01007387 */ /* 0x0003e40000100800 */
[----:B-1----:R-:W-:-:S02]  /*33ce0*/  IMAD.MOV.U32 R4, RZ, RZ, R107 ;  /* 0x000000ffff047224 */ /* 0x002fc400078e006b */
[----:B------:R-:W-:Y:S04]  /*33cf0*/  STL [R1+0x8c0], R88 ;  /* 0x0008c05801007387 */ /* 0x000fe80000100800 */
[----:B------:R1:W-:Y:S04]  /*33d00*/  STL [R1+0x8b4], R4 ;  /* 0x0008b40401007387 */ /* 0x0003e80000100800 */
[----:B------:R-:W5:Y:S01]  /*33d10*/  LDL.LU.64 R106, [R1+0xb60] ;  /* 0x000b6000016a7983 */ /* 0x000f620000300a00 */
[----:B-1----:R-:W-:-:S03]  /*33d20*/  IMAD.MOV.U32 R4, RZ, RZ, R89 ;  /* 0x000000ffff047224 */ /* 0x002fc600078e0059 */
[----:B------:R-:W-:Y:S04]  /*33d30*/  STL [R1+0x8c8], R108 ;  /* 0x0008c86c01007387 */ /* 0x000fe80000100800 */
[----:B------:R1:W-:Y:S02]  /*33d40*/  STL [R1+0x8bc], R4 ;  /* 0x0008bc0401007387 */ /* 0x0003e40000100800 */
[----:B-1----:R-:W-:Y:S02]  /*33d50*/  IMAD.MOV.U32 R4, RZ, RZ, R109 ;  /* 0x000000ffff047224 */ /* 0x002fe400078e006d */
        /* <DEDUP_REMOVED lines=10> */
[----:B-1----:R-:W-:Y:S02]  /*33e00*/  MOV R4, R113 ;  /* 0x0000007100047202 */ /* 0x002fe40000000f00 */
[----:B------:R-:W5:Y:S04]  /*33e10*/  LDL.LU.64 R112, [R1+0x990] ;  /* 0x0009900001707983 */ /* 0x000f680000300a00 */
[----:B------:R1:W-:Y:S04]  /*33e20*/  STL [R1+0x8dc], R4 ;  /* 0x0008dc0401007387 */ /* 0x0003e80000100800 */
[----:B------:R-:W-:Y:S01]  /*33e30*/  STL [R1+0x8e8], R92 ;  /* 0x0008e85c01007387 */ /* 0x000fe20000100800 */
[----:B-1----:R-:W-:-:S03]  /*33e40*/  IMAD.MOV.U32 R4, RZ, RZ, R93 ;  /* 0x000000ffff047224 */ /* 0x002fc600078e005d */
[----:B--2---:R-:W-:Y:S04]  /*33e50*/  STL [R1+0x8f0], R96 ;  /* 0x0008f06001007387 */ /* 0x004fe80000100800 */
[----:B------:R1:W-:Y:S04]  /*33e60*/  STL [R1+0x8e4], R4 ;  /* 0x0008e40401007387 */ /* 0x0003e80000100800 */
[----:B------:R-:W2:Y:S04]  /*33e70*/  LDL.LU.64 R76, [R1+0xca0] ;  /* 0x000ca000014c7983 */ /* 0x000ea80000300a00 */
[----:B------:R-:W2:Y:S01]  /*33e80*/  LDL.LU.64 R78, [R1+0xc80] ;  /* 0x000c8000014e7983 */ /* 0x000ea20000300a00 */
[----:B-1----:R-:W-:-:S05]  /*33e90*/  IMAD.MOV.U32 R4, RZ, RZ, R97 ;  /* 0x000000ffff047224 */ /* 0x002fca00078e0061 */
[----:B------:R1:W-:Y:S04]  /*33ea0*/  STL [R1+0x8ec], R4 ;  /* 0x0008ec0401007387 */ /* 0x0003e80000100800 */
[----:B---3--:R-:W-:Y:S04]  /*33eb0*/  STL [R1+0x8f8], R98 ;  /* 0x0008f86201007387 */ /* 0x008fe80000100800 */
[----:B------:R-:W3:Y:S01]  /*33ec0*/  LDL.LU.64 R80, [R1+0xc50] ;  /* 0x000c500001507983 */ /* 0x000ee20000300a00 */
[----:B-1----:R-:W-:-:S03]  /*33ed0*/  IMAD.MOV.U32 R4, RZ, RZ, R99 ;  /* 0x000000ffff047224 */ /* 0x002fc600078e0063 */
[----:B------:R-:W3:Y:S04]  /*33ee0*/  LDL.LU.64 R82, [R1+0xc10] ;  /* 0x000c100001527983 */ /* 0x000ee80000300a00 */
[----:B------:R1:W-:Y:S04]  /*33ef0*/  STL [R1+0x8f4], R4 ;  /* 0x0008f40401007387 */ /* 0x0003e80000100800 */
[----:B----4-:R-:W-:Y:S04]  /*33f00*/  STL [R1+0x900], R100 ;  /* 0x0009006401007387 */ /* 0x010fe80000100800 */
[----:B------:R-:W4:Y:S01]  /*33f10*/  LDL.LU.64 R86, [R1+0xbc0] ;  /* 0x000bc00001567983 */ /* 0x000f220000300a00 */
[----:B-1----:R-:W-:-:S03]  /*33f20*/  IMAD.MOV.U32 R4, RZ, RZ, R101 ;  /* 0x000000ffff047224 */ /* 0x002fc600078e0065 */
[----:B------:R-:W4:Y:S04]  /*33f30*/  LDL.LU.64 R88, [R1+0xb30] ;  /* 0x000b300001587983 */ /* 0x000f280000300a00 */
[----:B------:R1:W-:Y:S04]  /*33f40*/  STL [R1+0x8fc], R4 ;  /* 0x0008fc0401007387 */ /* 0x0003e80000100800 */
[----:B-----5:R-:W-:Y:S04]  /*33f50*/  STL [R1+0x908], R102 ;  /* 0x0009086601007387 */ /* 0x020fe80000100800 */
[----:B------:R-:W5:Y:S01]  /*33f60*/  LDL.LU.64 R90, [R1+0xad0] ;  /* 0x000ad000015a7983 */ /* 0x000f620000300a00 */
[----:B-1----:R-:W-:-:S03]  /*33f70*/  IMAD.MOV.U32 R4, RZ, RZ, R103 ;  /* 0x000000ffff047224 */ /* 0x002fc600078e0067 */
[----:B------:R-:W5:Y:S04]  /*33f80*/  LDL.LU.64 R92, [R1+0xa50] ;  /* 0x000a5000015c7983 */ /* 0x000f680000300a00 */
[----:B------:R1:W-:Y:S04]  /*33f90*/  STL [R1+0x904], R4 ;  /* 0x0009040401007387 */ /* 0x0003e80000100800 */
[----:B------:R-:W-:Y:S04]  /*33fa0*/  STL [R1+0x910], R106 ;  /* 0x0009106a01007387 */ /* 0x000fe80000100800 */
[----:B------:R-:W5:Y:S01]  /*33fb0*/  LDL.LU.64 R96, [R1+0xca8] ;  /* 0x000ca80001607983 */ /* 0x000f620000300a00 */
[----:B-1----:R-:W-:-:S03]  /*33fc0*/  MOV R4, R107 ;  /* 0x0000006b00047202 */ /* 0x002fc60000000f00 */
[----:B------:R-:W5:Y:S04]  /*33fd0*/  LDL.LU.64 R98, [R1+0xc90] ;  /* 0x000c900001627983 */ /* 0x000f680000300a00 */
[----:B------:R1:W-:Y:S04]  /*33fe0*/  STL [R1+0x90c], R4 ;  /* 0x00090c0401007387 */ /* 0x0003e80000100800 */
[----:B------:R-:W-:Y:S04]  /*33ff0*/  STL [R1+0x918], R108 ;  /* 0x0009186c01007387 */ /* 0x000fe80000100800 */
[----:B------:R-:W5:Y:S01]  /*34000*/  LDL.LU.64 R100, [R1+0xc68] ;  /* 0x000c680001647983 */ /* 0x000f620000300a00 */
[----:B-1----:R-:W-:-:S03]  /*34010*/  IMAD.MOV.U32 R4, RZ, RZ, R109 ;  /* 0x000000ffff047224 */ /* 0x002fc600078e006d */
[----:B------:R-:W5:Y:S04]  /*34020*/  LDL.LU.64 R102, [R1+0xc30] ;  /* 0x000c300001667983 */ /* 0x000f680000300a00 */
[----:B------:R1:W-:Y:S04]  /*34030*/  STL [R1+0x914], R4 ;  /* 0x0009140401007387 */ /* 0x0003e80000100800 */
[----:B------:R1:W-:Y:S04]  /*34040*/  STL [R1+0x920], R110 ;  /* 0x0009206e01007387 */ /* 0x0003e80000100800 */
        /* <DEDUP_REMOVED lines=8> */
[----:B------:R2:W-:Y:S02]  /*340d0*/  STL [R1+0x924], R4 ;  /* 0x0009240401007387 */ /* 0x0005e40000100800 */
[----:B--2---:R-:W-:Y:S02]  /*340e0*/  IMAD.MOV.U32 R4, RZ, RZ, R77 ;  /* 0x000000ffff047224 */ /* 0x004fe400078e004d */
[----:B------:R-:W-:Y:S04]  /*340f0*/  STL [R1+0x930], R76 ;  /* 0x0009304c01007387 */ /* 0x000fe80000100800 */
[----:B------:R-:W-:Y:S04]  /*34100*/  STL [R1+0x938], R78 ;  /* 0x0009384e01007387 */ /* 0x000fe80000100800 */
[----:B------:R1:W-:Y:S02]  /*34110*/  STL [R1+0x92c], R4 ;  /* 0x00092c0401007387 */ /* 0x0003e40000100800 */
[----:B-1----:R-:W-:-:S02]  /*34120*/  IMAD.MOV.U32 R4, RZ, RZ, R79 ;  /* 0x000000ffff047224 */ /* 0x002fc400078e004f */
[----:B---3--:R-:W-:Y:S04]  /*34130*/  STL [R1+0x940], R80 ;  /* 0x0009405001007387 */ /* 0x008fe80000100800 */
[----:B------:R1:W-:Y:S04]  /*34140*/  STL [R1+0x934], R4 ;  /* 0x0009340401007387 */ /* 0x0003e80000100800 */
[----:B------:R-:W-:Y:S01]  /*34150*/  STL [R1+0x948], R82 ;  /* 0x0009485201007387 */ /* 0x000fe20000100800 */
[----:B-1----:R-:W-:-:S05]  /*34160*/  MOV R4, R81 ;  /* 0x0000005100047202 */ /* 0x002fca0000000f00 */
[----:B------:R1:W-:Y:S04]  /*34170*/  STL [R1+0x93c], R4 ;  /* 0x00093c0401007387 */ /* 0x0003e80000100800 */
[----:B----4-:R-:W-:Y:S01]  /*34180*/  STL [R1+0x950], R86 ;  /* 0x0009505601007387 */ /* 0x010fe20000100800 */
[----:B-1----:R-:W-:-:S05]  /*34190*/  IMAD.MOV.U32 R4, RZ, RZ, R83 ;  /* 0x000000ffff047224 */ /* 0x002fca00078e0053 */
[----:B------:R1:W-:Y:S04]  /*341a0*/  STL [R1+0x944], R4 ;  /* 0x0009440401007387 */ /* 0x0003e80000100800 */
[----:B------:R-:W-:Y:S01]  /*341b0*/  STL [R1+0x958], R88 ;  /* 0x0009585801007387 */ /* 0x000fe20000100800 */
[----:B-1----:R-:W-:-:S05]  /*341c0*/  IMAD.MOV.U32 R4, RZ, RZ, R87 ;  /* 0x000000ffff047224 */ /* 0x002fca00078e0057 */
[----:B------:R1:W-:Y:S04]  /*341d0*/  STL [R1+0x94c], R4 ;  /* 0x00094c0401007387 */ /* 0x0003e80000100800 */
[----:B-----5:R-:W-:Y:S01]  /*341e0*/  STL [R1+0x960], R90 ;  /* 0x0009605a01007387 */ /* 0x020fe20000100800 */
[----:B-1----:R-:W-:-:S05]  /*341f0*/  IMAD.MOV.U32 R4, RZ, RZ, R89 ;  /* 0x000000ffff047224 */ /* 0x002fca00078e0059 */
[----:B------:R1:W-:Y:S04]  /*34200*/  STL [R1+0x954], R4 ;  /* 0x0009540401007387 */ /* 0x0003e80000100800 */
[----:B------:R-:W-:Y:S01]  /*34210*/  STL [R1+0x968], R92 ;  /* 0x0009685c01007387 */ /* 0x000fe20000100800 */
[----:B-1----:R-:W-:-:S05]  /*34220*/  IMAD.MOV.U32 R4, RZ, RZ, R91 ;  /* 0x000000ffff047224 */ /* 0x002fca00078e005b */
[----:B------:R1:W-:Y:S04]  /*34230*/  STL [R1+0x95c], R4 ;  /* 0x00095c0401007387 */ /* 0x0003e80000100800 */
[----:B------:R-:W-:Y:S01]  /*34240*/  STL [R1+0x970], R96 ;  /* 0x0009706001007387 */ /* 0x000fe20000100800 */
[----:B-1----:R-:W-:-:S05]  /*34250*/  IMAD.MOV.U32 R4, RZ, RZ, R93 ;  /* 0x000000ffff047224 */ /* 0x002fca00078e005d */
[----:B------:R1:W-:Y:S04]  /*34260*/  STL [R1+0x964], R4 ;  /* 0x0009640401007387 */ /* 0x0003e80000100800 */
[----:B------:R-:W-:Y:S01]  /*34270*/  STL [R1+0x978], R98 ;  /* 0x0009786201007387 */ /* 0x000fe20000100800 */
[----:B-1----:R-:W-:-:S05]  /*34280*/  MOV R4, R97 ;  /* 0x0000006100047202 */ /* 0x002fca0000000f00 */
        /* <DEDUP_REMOVED lines=12> */
[----:B------:R1:W-:Y:S01]  /*34350*/  STL [R1+0x98c], R4 ;  /* 0x00098c0401007387 */ /* 0x0003e20000100800 */
[----:B------:R-:W-:Y:S02]  /*34360*/  IMAD.MOV.U32 R204, RZ, RZ, R5 ;  /* 0x000000ffffcc7224 */ /* 0x000fe400078e0005 */
[----:B-1----:R-:W-:Y:S02]  /*34370*/  IMAD.MOV.U32 R4, RZ, RZ, R109 ;  /* 0x000000ffff047224 */ /* 0x002fe400078e006d */
[----:B------:R-:W-:Y:S01]  /*34380*/  IMAD.MOV.U32 R201, RZ, RZ, R6 ;  /* 0x000000ffffc97224 */ /* 0x000fe200078e0006 */
[----:B------:R-:W-:Y:S01]  /*34390*/  MOV R199, R8 ;  /* 0x0000000800c77202 */ /* 0x000fe20000000f00 */
        /* <DEDUP_REMOVED lines=16> */
[----:B------:R-:W-:Y:S01]  /*344a0*/  IMAD.MOV.U32 R214, RZ, RZ, R117 ;  /* 0x000000ffffd67224 */ /* 0x000fe200078e0075 */
[----:B------:R-:W-:Y:S04]  /*344b0*/  STL [R1+0x9a0], R110 ;  /* 0x0009a06e01007387 */ /* 0x000fe80000100800 */
[----:B------:R1:W-:Y:S04]  /*344c0*/  STL [R1+0x994], R4 ;  /* 0x0009940401007387 */ /* 0x0003e80000100800 */
[----:B------:R-:W-:Y:S01]  /*344d0*/  STL [R1+0x9a8], R112 ;  /* 0x0009a87001007387 */ /* 0x000fe20000100800 */
[----:B------:R-:W-:Y:S01]  /*344e0*/  IMAD.MOV.U32 R5, RZ, RZ, R113 ;  /* 0x000000ffff057224 */ /* 0x000fe200078e0071 */
[----:B-1----:R-:W-:-:S05]  /*344f0*/  MOV R4, R111 ;  /* 0x0000006f00047202 */ /* 0x002fca0000000f00 */
[----:B------:R1:W-:Y:S04]  /*34500*/  STL [R1+0x99c], R4 ;  /* 0x00099c0401007387 */ /* 0x0003e80000100800 */
[----:B------:R2:W-:Y:S01]  /*34510*/  STL [R1+0x9a4], R5 ;  /* 0x0009a40501007387 */ /* 0x0005e20000100800 */
[----:B-1----:R-:W-:-:S04]  /*34520*/  SHF.R.S32.HI R4, RZ, 0x7, R249 ;  /* 0x00000007ff047819 */ /* 0x002fc800000114f9 */
[----:B--2---:R-:W-:-:S05]  /*34530*/  VIMNMX R5, PT, PT, R4, 0x2, !PT ;  /* 0x0000000204057848 */ /* 0x004fca0007fe0100 */
[----:B------:R-:W-:-:S05]  /*34540*/  VIADD R5, R5, 0xfffffffe ;  /* 0xfffffffe05057836 */ /* 0x000fca0000000000 */
[----:B------:R1:W-:Y:S01]  /*34550*/  STL [R1+0xa34], R5 ;  /* 0x000a340501007387 */ /* 0x0003e20000100800 */
[----:B------:R-:W-:Y:S02]  /*34560*/  VIADD R6, R4, 0xfffffffd ;  /* 0xfffffffd04067836 */ /* 0x000fe40000000000 */
        /* <DEDUP_REMOVED lines=12> */
[----:B------:R-:W-:Y:S02]  /*34630*/  IMAD.MOV.U32 R4, RZ, RZ, RZ ;  /* 0x000000ffff047224 */ /* 0x000fe400078e00ff */
[----:B------:R-:W-:Y:S01]  /*34640*/  IMAD.MOV.U32 R250, RZ, RZ, RZ ;  /* 0x000000fffffa7224 */ /* 0x000fe200078e00ff */
[----:B------:R-:W-:Y:S01]  /*34650*/  UMOV UR13, 0x1 ;  /* 0x00000001000d7882 */ /* 0x000fe20000000000 */
[----:B------:R-:W-:Y:S01]  /*34660*/  UMOV UR14, 0x2 ;  /* 0x00000002000e7882 */ /* 0x000fe20000000000 */
[----:B------:R-:W-:Y:S01]  /*34670*/  UMOV UR7, URZ ;  /* 0x000000ff00077c82 */ /* 0x000fe20008000000 */
[----:B------:R-:W-:Y:S01]  /*34680*/  UMOV UR8, URZ ;  /* 0x000000ff00087c82 */ /* 0x000fe20008000000 */
[----:B-1----:R-:W-:-:S05]  /*34690*/  UMOV UR5, URZ ;  /* 0x000000ff00057c82 */ /* 0x002fca0008000000 */
.L_x_11:
[----:B------:R-:W-:Y:S01]  /*346a0*/  SHF.L.U32 R4, R4, 0x1f, RZ ;  /* 0x0000001f04047819 */ /* 0x000fe200000006ff */
[----:B------:R-:W-:-:S03]  /*346b0*/  UIADD3 UR8, UPT, UPT, UR8, 0x1, URZ ;  /* 0x0000000108087890 */ /* 0x000fc6000fffe0ff */
[----:B------:R-:W1:Y:S01]  /*346c0*/  SYNCS.PHASECHK.TRANS64.TRYWAIT P2, [UR4], R4 ;  /* 0x00000004ff0075a7 */ /* 0x000e620008041104 */
[----:B------:R-:W-:-:S04]  /*346d0*/  UISETP.GT.AND UP1, UPT, UR8, 0x1, UPT ;  /* 0x000000010800788c */ /* 0x000fc8000bf24270 */
[----:B------:R-:W-:-:S04]  /*346e0*/  USEL UR8, UR8, URZ, !UP1 ;  /* 0x000000ff08087287 */ /* 0x000fc8000c800000 */
[----:B------:R-:W-:Y:S01]  /*346f0*/  ULEA UR6, UR8, UR9, 0x10 ;  /* 0x0000000908067291 */ /* 0x000fe2000f8e80ff */
[----:B-1----:R-:W-:Y:S11]  /*34700*/  @!P2 BRA `(.L_x_9) ;  /* 0x00000174002ca947 */ /* 0x002ff60003800000 */
.L_x_17:
[----:B------:R-:W-:-:S04]  /*34710*/  DEPBAR.LE SB0, 0x2 ;  /* 0x000080800000791a */ /* 0x000fc80000000000 */
[----:B------:R-:W-:Y:S01]  /*34720*/  LEA R249, R133, UR6, 0x9 ;  /* 0x0000000685f97c11 */ /* 0x000fe2000f8e48ff */
[----:B------:R-:W-:Y:S01]  /*34730*/  BAR.SYNC.DEFER_BLOCKING 0x0 ;  /* 0x0000000000007b1d */ /* 0x000fe20000010000 */
[----:B------:R-:W-:Y:S02]  /*34740*/  UIADD3 UR7, UPT, UPT, UR7, 0x1, URZ ;  /* 0x0000000107077890 */ /* 0x000fe4000fffe0ff */
[----:B------:R-:W-:Y:S02]  /*34750*/  ULEA UR4, UR13, UR9, 0x3 ;  /* 0x000000090d047291 */ /* 0x000fe4000f8e18ff */
[----:B------:R-:W-:Y:S02]  /*34760*/  UISETP.GT.AND UP1, UPT, UR7, 0x2, UPT ;  /* 0x000000020700788c */ /* 0x000fe4000bf24270 */
[----:B------:R-:W-:Y:S02]  /*34770*/  UIADD3 UR4, UPT, UPT, UR4, 0x80000, URZ ;  /* 0x0008000004047890 */ /* 0x000fe4000fffe0ff */
[----:B------:R-:W-:Y:S01]  /*34780*/  USEL UR7, UR7, URZ, !UP1 ;  /* 0x000000ff07077287 */ /* 0x000fe2000c800000 */
[----:B------:R-:W-:Y:S01]  /*34790*/  UMOV UR6, UR5 ;  /* 0x0000000500067c82 */ /* 0x000fe20008000000 */
        /* <DEDUP_REMOVED lines=32> */
[----:B-1----:R1:W-:Y:S01]  /*349a0*/  STTM.x128 tmem[UR11+0x100], R4 ;  /* 0x00010004000079ed */ /* 0x0023e200083c000b */
[----:B------:R-:W2:Y:S02]  /*349b0*/  FENCE.VIEW.ASYNC.T ;  /* 0x00000000000073c6 */ /* 0x000ea40000000200 */
[----:B--2---:R-:W-:Y:S06]  /*349c0*/  BAR.SYNC.DEFER_BLOCKING 0x0 ;  /* 0x0000000000007b1d */ /* 0x004fec0000010000 */
[----:B------:R-:W-:Y:S05]  /*349d0*/  @P1 BRA `(.L_x_10) ;  /* 0x0000000400701947 */ /* 0x000fea0003800000 */
[----:B------:R-:W-:Y:S01]  /*349e0*/  ULEA UR24, UR7, UR9, 0x11 ;  /* 0x0000000907187291 */ /* 0x000fe2000f8e88ff */
[----:B------:R-:W-:Y:S01]  /*349f0*/  UMOV UR28, URZ ;  /* 0x000000ff001c7c82 */ /* 0x000fe20008000000 */
[----:B------:R-:W-:Y:S02]  /*34a00*/  UIADD3 UR47, UPT, UPT, UR10, 0x108, URZ ;  /* 0x000001080a2f7890 */ /* 0x000fe4000fffe0ff */
[----:B------:R-:W-:Y:S02]  /*34a10*/  USHF.R.U32.HI UR24, URZ, 0x4, UR24 ;  /* 0x00000004ff187899 */ /* 0x000fe40008011618 */
[----:B------:R-:W-:Y:S02]  /*34a20*/  UIADD3 UR73, UPT, UPT, UR10, 0x110, URZ ;  /* 0x000001100a497890 */ /* 0x000fe4000fffe0ff */
[----:B------:R-:W-:Y:S02]  /*34a30*/  USGXT.U32 UR52, UR24, 0xe ;  /* 0x0000000e1834789a */ /* 0x000fe40008000000 */
[----:B------:R-:W-:-:S02]  /*34a40*/  UIADD3 UR5, UPT, UPT, UR10, 0x118, URZ ;  /* 0x000001180a057890 */ /* 0x000fc4000fffe0ff */
[----:B------:R-:W-:Y:S02]  /*34a50*/  UIADD3 UR56, UP1, UPT, UR52, 0x2, URZ ;  /* 0x0000000234387890 */ /* 0x000fe4000ff3e0ff */
[----:B------:R-:W-:Y:S02]  /*34a60*/  UIADD3 UR15, UPT, UPT, UR10, 0x120, URZ ;  /* 0x000001200a0f7890 */ /* 0x000fe4000fffe0ff */
[----:B------:R-:W-:Y:S02]  /*34a70*/  UIADD3.X UR57, UPT, UPT, UR28, 0x40004040, URZ, UP1, !UPT ;  /* 0x400040401c397890 */ /* 0x000fe40008ffe4ff */
[----:B------:R-:W-:Y:S02]  /*34a80*/  UIADD3 UR62, UP3, UPT, UR56, 0x2, URZ ;  /* 0x00000002383e7890 */ /* 0x000fe4000ff7e0ff */
[----:B------:R-:W-:Y:S02]  /*34a90*/  UIADD3 UR58, UP4, UPT, UR56, 0x4, URZ ;  /* 0x00000004383a7890 */ /* 0x000fe4000ff9e0ff */
[----:B------:R-:W-:-:S02]  /*34aa0*/  UIADD3 UR32, UP5, UPT, UR56, 0x7fe, URZ ;  /* 0x000007fe38207890 */ /* 0x000fc4000ffbe0ff */
[----:B------:R-:W-:Y:S02]  /*34ab0*/  UIADD3 UR34, UP6, UPT, UR56, 0x800, URZ ;  /* 0x0000080038227890 */ /* 0x000fe4000ffde0ff */
[----:B------:R-:W-:Y:S02]  /*34ac0*/  UIADD3 UR36, UP1, UPT, UR56, 0x802, URZ ;  /* 0x0000080238247890 */ /* 0x000fe4000ff3e0ff */
[----:B------:R-:W-:Y:S02]  /*34ad0*/  UIADD3.X UR63, UPT, UPT, UR57, URZ, URZ, UP3, !UPT ;  /* 0x000000ff393f7290 */ /* 0x000fe40009ffe4ff */
[----:B------:R-:W-:Y:S02]  /*34ae0*/  UIADD3 UR38, UP2, UPT, UR56, 0x804, URZ ;  /* 0x0000080438267890 */ /* 0x000fe4000ff5e0ff */
[----:B------:R-:W-:Y:S02]  /*34af0*/  UIADD3.X UR59, UPT, UPT, UR57, URZ, URZ, UP4, !UPT ;  /* 0x000000ff393b7290 */ /* 0x000fe4000a7fe4ff */
[----:B------:R-:W-:-:S02]  /*34b00*/  UIADD3 UR40, UP3, UPT, UR56, 0xffe, URZ ;  /* 0x00000ffe38287890 */ /* 0x000fc4000ff7e0ff */
[----:B------:R-:W-:Y:S02]  /*34b10*/  UIADD3.X UR33, UPT, UPT, UR57, URZ, URZ, UP5, !UPT ;  /* 0x000000ff39217290 */ /* 0x000fe4000affe4ff */
[----:B------:R-:W-:Y:S02]  /*34b20*/  UIADD3 UR16, UPT, UPT, UR10, 0x128, URZ ;  /* 0x000001280a107890 */ /* 0x000fe4000fffe0ff */
[----:B------:R-:W-:Y:S02]  /*34b30*/  UIADD3 UR42, UP4, UPT, UR56, 0x1000, URZ ;  /* 0x00001000382a7890 */ /* 0x000fe4000ff9e0ff */
[----:B------:R-:W-:Y:S02]  /*34b40*/  UIADD3.X UR35, UPT, UPT, UR57, URZ, URZ, UP6, !UPT ;  /* 0x000000ff39237290 */ /* 0x000fe4000b7fe4ff */
[----:B------:R-:W-:Y:S02]  /*34b50*/  UIADD3 UR17, UPT, UPT, UR10, 0x130, URZ ;  /* 0x000001300a117890 */ /* 0x000fe4000fffe0ff */
[----:B------:R-:W-:-:S02]  /*34b60*/  UIADD3 UR44, UP5, UPT, UR56, 0x1002, URZ ;  /* 0x00001002382c7890 */ /* 0x000fc4000ffbe0ff */
[----:B------:R-:W-:Y:S01]  /*34b70*/  UIADD3.X UR37, UPT, UPT, UR57, URZ, URZ, UP1, !UPT ;  /* 0x000000ff39257290 */ /* 0x000fe20008ffe4ff */
[----:B------:R-:W-:Y:S01]  /*34b80*/  UMOV UR64, 0x0 ;  /* 0x0000000000407882 */ /* 0x000fe20000000000 */
[----:B------:R-:W-:Y:S01]  /*34b90*/  UMOV UR65, 0x8400910 ;  /* 0x0840091000417882 */ /* 0x000fe20000000000 */
[----:B------:R-:W-:Y:S01]  /*34ba0*/  UIADD3 UR18, UPT, UPT, UR10, 0x138, URZ ;  /* 0x000001380a127890 */ /* 0x000fe2000fffe0ff */
[----:B------:R-:W-:Y:S01]  /*34bb0*/  UMOV UR53, 0x40004040 ;  /* 0x4000404000357882 */ /* 0x000fe20000000000 */
[----:B------:R-:W-:Y:S01]  /*34bc0*/  UIADD3 UR46, UP6, UPT, UR56, 0x1004, URZ ;  /* 0x00001004382e7890 */ /* 0x000fe2000ffde0ff */
[----:B------:R2:W-:Y:S01]  /*34bd0*/  UTCHMMA tmem[UR12], gdesc[UR52], tmem[UR10], tmem[UR64], idesc[UR65], UPT ;  /* 0x00ff40340c0079ea */ /* 0x0005e2000b80000a */
[----:B------:R-:W-:Y:S01]  /*34be0*/  UIADD3.X UR39, UPT, UPT, UR57, URZ, URZ, UP2, !UPT ;  /* 0x000000ff39277290 */ /* 0x000fe200097fe4ff */
[----:B------:R-:W-:Y:S01]  /*34bf0*/  UMOV UR68, 0x0 ;  /* 0x0000000000447882 */ /* 0x000fe20000000000 */
[----:B------:R-:W-:Y:S01]  /*34c00*/  UMOV UR69, 0x8400910 ;  /* 0x0840091000457882 */ /* 0x000fe20000000000 */
[----:B------:R-:W-:-:S02]  /*34c10*/  UIADD3 UR19, UPT, UPT, UR10, 0x140, URZ ;  /* 0x000001400a137890 */ /* 0x000fc4000fffe0ff */
[----:B------:R3:W-:Y:S01]  /*34c20*/  UTCHMMA tmem[UR47], gdesc[UR56], tmem[UR10], tmem[UR68], idesc[UR69], UPT ;  /* 0x00ff44382f0079ea */ /* 0x0007e2000b80000a */
[----:B------:R-:W-:Y:S02]  /*34c30*/  UIADD3 UR48, UP1, UPT, UR56, 0x17fe, URZ ;  /* 0x000017fe38307890 */ /* 0x000fe4000ff3e0ff */
[----:B------:R-:W-:Y:S01]  /*34c40*/  UIADD3.X UR41, UPT, UPT, UR57, URZ, URZ, UP3, !UPT ;  /* 0x000000ff39297290 */ /* 0x000fe20009ffe4ff */
[----:B------:R-:W-:Y:S01]  /*34c50*/  UMOV UR60, 0x0 ;  /* 0x00000000003c7882 */ /* 0x000fe20000000000 */
[----:B------:R-:W-:Y:S01]  /*34c60*/  UMOV UR61, 0x8400910 ;  /* 0x08400910003d7882 */ /* 0x000fe20000000000 */
[----:B------:R-:W-:Y:S02]  /*34c70*/  UIADD3 UR20, UPT, UPT, UR10, 0x148, URZ ;  /* 0x000001480a147890 */ /* 0x000fe4000fffe0ff */
[----:B------:R4:W-:Y:S01]  /*34c80*/  UTCHMMA tmem[UR73], gdesc[UR62], tmem[UR10], tmem[UR60], idesc[UR61], UPT ;  /* 0x00ff3c3e490079ea */ /* 0x0009e2000b80000a */
[----:B------:R-:W-:Y:S02]  /*34c90*/  UIADD3 UR50, UP2, UPT, UR56, 0x1800, URZ ;  /* 0x0000180038327890 */ /* 0x000fe4000ff5e0ff */
[----:B------:R-:W-:Y:S01]  /*34ca0*/  UIADD3.X UR43, UPT, UPT, UR57, URZ, URZ, UP4, !UPT ;  /* 0x000000ff392b7290 */ /* 0x000fe2000a7fe4ff */
[----:B------:R-:W-:Y:S01]  /*34cb0*/  UMOV UR54, 0x0 ;  /* 0x0000000000367882 */ /* 0x000fe20000000000 */
[----:B------:R-:W-:Y:S01]  /*34cc0*/  UMOV UR55, 0x8400910 ;  /* 0x0840091000377882 */ /* 0x000fe20000000000 */
[----:B------:R-:W-:-:S02]  /*34cd0*/  UIADD3 UR21, UPT, UPT, UR10, 0x150, URZ ;  /* 0x000001500a157890 */ /* 0x000fc4000fffe0ff */
[----:B------:R5:W-:Y:S01]  /*34ce0*/  UTCHMMA tmem[UR5], gdesc[UR58], tmem[UR10], tmem[UR54], idesc[UR55], UPT ;  /* 0x00ff363a050079ea */ /* 0x000be2000b80000a */
[----:B--2---:R-:W-:Y:S01]  /*34cf0*/  UIADD3 UR52, UP3, UPT, UR56, 0x1802, URZ ;  /* 0x0000180238347890 */ /* 0x004fe2000ff7e0ff */
[----:B------:R2:W-:Y:S01]  /*34d00*/  UTCHMMA tmem[UR15], gdesc[UR32], tmem[UR10], tmem[UR60], idesc[UR61], UPT ;  /* 0x00ff3c200f0079ea */ /* 0x0005e2000b80000a */
[----:B------:R-:W-:Y:S01]  /*34d10*/  UIADD3.X UR45, UPT, UPT, UR57, URZ, URZ, UP5, !UPT ;  /* 0x000000ff392d7290 */ /* 0x000fe2000affe4ff */
[----:B------:R2:W-:Y:S01]  /*34d20*/  UTCHMMA tmem[UR16], gdesc[UR34], tmem[UR10], tmem[UR68], idesc[UR69], UPT ;  /* 0x00ff4422100079ea */ /* 0x0005e2000b80000a */
[----:B------:R-:W-:Y:S02]  /*34d30*/  UIADD3 UR66, UPT, UPT, UR10, 0x158, URZ ;  /* 0x000001580a427890 */ /* 0x000fe4000fffe0ff */
[----:B------:R2:W-:Y:S01]  /*34d40*/  UTCHMMA tmem[UR17], gdesc[UR36], tmem[UR10], tmem[UR54], idesc[UR55], UPT ;  /* 0x00ff3624110079ea */ /* 0x0005e2000b80000a */
[----:B------:R-:W-:Y:S02]  /*34d50*/  UIADD3 UR64, UP4, UPT, UR56, 0x1804, URZ ;  /* 0x0000180438407890 */ /* 0x000fe4000ff9e0ff */
[----:B---3--:R-:W-:-:S02]  /*34d60*/  UIADD3.X UR47, UPT, UPT, UR57, URZ, URZ, UP6, !UPT ;  /* 0x000000ff392f7290 */ /* 0x008fc4000b7fe4ff */
[----:B------:R-:W-:Y:S02]  /*34d70*/  UIADD3 UR67, UPT, UPT, UR10, 0x160, URZ ;  /* 0x000001600a437890 */ /* 0x000fe4000fffe0ff */
[----:B------:R-:W-:Y:S02]  /*34d80*/  UIADD3.X UR49, UPT, UPT, UR57, URZ, URZ, UP1, !UPT ;  /* 0x000000ff39317290 */ /* 0x000fe40008ffe4ff */
[----:B------:R-:W-:Y:S02]  /*34d90*/  UIADD3 UR70, UPT, UPT, UR10, 0x168, URZ ;  /* 0x000001680a467890 */ /* 0x000fe4000fffe0ff */
[----:B------:R-:W-:Y:S02]  /*34da0*/  UIADD3.X UR51, UPT, UPT, UR57, URZ, URZ, UP2, !UPT ;  /* 0x000000ff39337290 */ /* 0x000fe400097fe4ff */
[----:B------:R-:W-:Y:S02]  /*34db0*/  UIADD3 UR71, UPT, UPT, UR10, 0x170, URZ ;  /* 0x000001700a477890 */ /* 0x000fe4000fffe0ff */
[----:B------:R-:W-:Y:S01]  /*34dc0*/  UIADD3.X UR53, UPT, UPT, UR57, URZ, URZ, UP3, !UPT ;  /* 0x000000ff39357290 */ /* 0x000fe20009ffe4ff */
[----:B----4-:R-:W-:Y:S01]  /*34dd0*/  UMOV UR62, 0x0 ;  /* 0x00000000003e7882 */ /* 0x010fe20000000000 */
[----:B------:R-:W-:Y:S01]  /*34de0*/  UMOV UR63, 0x8400910 ;  /* 0x08400910003f7882 */ /* 0x000fe20000000000 */
[----:B------:R-:W-:-:S02]  /*34df0*/  UIADD3 UR72, UPT, UPT, UR10, 0x178, URZ ;  /* 0x000001780a487890 */ /* 0x000fc4000fffe0ff */
[----:B------:R2:W-:Y:S01]  /*34e00*/  UTCHMMA tmem[UR18], gdesc[UR38], tmem[UR10], tmem[UR62], idesc[UR63], UPT ;  /* 0x00ff3e26120079ea */ /* 0x0005e2000b80000a */
[----:B------:R-:W-:Y:S01]  /*34e10*/  UIADD3.X UR65, UPT, UPT, UR57, URZ, URZ, UP4, !UPT ;  /* 0x000000ff39417290 */ /* 0x000fe2000a7fe4ff */
[----:B------:R2:W-:Y:S01]  /*34e20*/  UTCHMMA tmem[UR19], gdesc[UR40], tmem[UR10], tmem[UR60], idesc[UR61], UPT ;  /* 0x00ff3c28130079ea */ /* 0x0005e2000b80000a */
        /* <DEDUP_REMOVED lines=13> */
[----:B-----5:R-:W-:Y:S01]  /*34f00*/  UMOV UR5, URZ ;  /* 0x000000ff00057c82 */ /* 0x020fe20008000000 */
[----:B------:R2:W-:Y:S01]  /*34f10*/  UTCHMMA tmem[UR67], gdesc[UR48], tmem[UR10], tmem[UR24], idesc[UR25], UPT ;  /* 0x00ff1830430079ea */ /* 0x0005e2000b80000a */
[----:B------:R-:W-:Y:S01]  /*34f20*/  UMOV UR30, 0x0 ;  /* 0x00000000001e7882 */ /* 0x000fe20000000000 */
[----:B------:R-:W-:Y:S01]  /*34f30*/  UMOV UR31, 0x8400910 ;  /* 0x08400910001f7882 */ /* 0x000fe20000000000 */
[----:B------:R2:W-:Y:S01]  /*34f40*/  UTCHMMA tmem[UR70], gdesc[UR50], tmem[UR10], tmem[UR26], idesc[UR27], UPT ;  /* 0x00ff1a32460079ea */ /* 0x0005e2000b80000a */
[----:B------:R-:W-:Y:S01]  /*34f50*/  UMOV UR56, UR4 ;  /* 0x0000000400387c82 */ /* 0x000fe20008000000 */
[----:B------:R2:W-:Y:S01]  /*34f60*/  UTCHMMA tmem[UR71], gdesc[UR52], tmem[UR10], tmem[UR28], idesc[UR29], UPT ;  /* 0x00ff1c34470079ea */ /* 0x0005e2000b80000a */
[----:B------:R2:W-:Y:S01]  /*34f70*/  UTCHMMA tmem[UR72], gdesc[UR64], tmem[UR10], tmem[UR30], idesc[UR31], UPT ;  /* 0x00ff1e40480079ea */ /* 0x0005e2000b80000a */
[----:B------:R2:W-:Y:S01]  /*34f80*/  UTCBAR [UR56], URZ ;  /* 0x000000ff380073e9 */ /* 0x0005e200080000ff */
[----:B------:R-:W-:Y:S01]  /*34f90*/  NOP ;  /* 0x0000000000007918 */ /* 0x000fe20000000000 */
.L_x_10:
[----:B-1----:R-:W3:Y:S01]  /*34fa0*/  LDL.LU R12, [R1+0xa30] ;  /* 0x000a3000010c7983 */ /* 0x002ee20000300800 */
[----:B------:R-:W1:Y:S03]  /*34fb0*/  LDC R4, c[0x0][0x3a0] ;  /* 0x0000e800ff047b82 */ /* 0x000e660000000800 */
[----:B------:R-:W4:Y:S05]  /*34fc0*/  LDL.LU R9, [R1+0xa2c] ;  /* 0x000a2c0001097983 */ /* 0x000f2a0000300800 */
[----:B------:R-:W5:Y:S08]  /*34fd0*/  LDC R5, c[0x0][0x3a0] ;  /* 0x0000e800ff057b82 */ /* 0x000f700000000800 */
[----:B------:R-:W-:Y:S01]  /*34fe0*/  BAR.SYNC.DEFER_BLOCKING 0x0 ;  /* 0x0000000000007b1d */ /* 0x000fe20000010000 */
[----:B------:R-:W-:-:S05]  /*34ff0*/  IADD3 R136, P6, PT, R136, R2, RZ ;  /* 0x0000000288887210 */ /* 0x000fca0007fde0ff */
[----:B--2---:R-:W2:Y:S01]  /*35000*/  LDL.LU R11, [R1+0xa28] ;  /* 0x000a2800010b7983 */ /* 0x004ea20000300800 */
[----:B-1----:R-:W-:-:S03]  /*35010*/  VIADD R4, R4, 0x7f ;  /* 0x0000007f04047836 */ /* 0x002fc60000000000 */
[----:B------:R-:W2:Y:S01]  /*35020*/  LDL.LU R10, [R1+0xa24] ;  /* 0x000a2400010a7983 */ /* 0x000ea20000300800 */
[----:B-----5:R-:W-:Y:S01]  /*35030*/  VIADD R8, R5, 0xfffffe80 ;  /* 0xfffffe8005087836 */ /* 0x020fe20000000000 */
[----:B------:R-:W-:-:S04]  /*35040*/  SHF.R.S32.HI R5, RZ, 0x1f, R4 ;  /* 0x0000001fff057819 */ /* 0x000fc80000011404 */
[----:B------:R-:W-:Y:S01]  /*35050*/  LEA.HI R5, R5, R4, RZ, 0x7 ;  /* 0x0000000405057211 */ /* 0x000fe200078f38ff */
[----:B------:R-:W-:-:S03]  /*35060*/  IMAD R4, R250, -0x80, R8 ;  /* 0xffffff80fa047824 */ /* 0x000fc600078e0208 */
[----:B------:R-:W-:Y:S02]  /*35070*/  SHF.R.S32.HI R5, RZ, 0x7, R5 ;  /* 0x00000007ff057819 */ /* 0x000fe40000011405 */
[C---:B------:R-:W-:Y:S02]  /*35080*/  ISETP.GT.AND P4, PT, R4.reuse, RZ, PT ;  /* 0x000000ff0400720c */ /* 0x040fe40003f84270 */
[----:B------:R-:W-:Y:S01]  /*35090*/  ISETP.GT.AND P5, PT, R4, 0x1, PT ;  /* 0x000000010400780c */ /* 0x000fe20003fa4270 */
[----:B------:R-:W-:Y:S01]  /*350a0*/  VIADD R5, R5, 0xfffffffd ;  /* 0xfffffffd05057836 */ /* 0x000fe20000000000 */
[----:B------:R-:W-:-:S04]  /*350b0*/  SEL R6, RZ, 0x4, !P4 ;  /* 0x00000004ff067807 */ /* 0x000fc80006000000 */
[----:B------:R-:W-:Y:S02]  /*350c0*/  ISETP.GE.AND P2, PT, R250, R5, PT ;  /* 0x00000005fa00720c */ /* 0x000fe40003f46270 */
[----:B------:R-:W-:Y:S02]  /*350d0*/  SEL R5, RZ, 0x4, !P5 ;  /* 0x00000004ff057807 */ /* 0x000fe40006800000 */
[----:B------:R-:W-:Y:S02]  /*350e0*/  SEL R6, R6, RZ, !P2 ;  /* 0x000000ff06067207 */ /* 0x000fe40005000000 */
[----:B------:R-:W-:Y:S02]  /*350f0*/  SEL R5, R5, RZ, !P2 ;  /* 0x000000ff05057207 */ /* 0x000fe40005000000 */
[----:B------:R-:W-:Y:S01]  /*35100*/  ISETP.NE.U32.AND P5, PT, R6, RZ, PT ;  /* 0x000000ff0600720c */ /* 0x000fe20003fa5070 */
[----:B------:R-:W-:Y:S01]  /*35110*/  IMAD.X R137, R137, 0x1, R0, P6 ;  /* 0x0000000189897824 */ /* 0x000fe200030e0600 */
[----:B------:R-:W-:-:S02]  /*35120*/  IADD3 R138, P6, PT, R138, R2, RZ ;  /* 0x000000028a8a7210 */ /* 0x000fc40007fde0ff */
[----:B------:R-:W-:Y:S01]  /*35130*/  ISETP.NE.U32.AND P4, PT, R5, RZ, PT ;  /* 0x000000ff0500720c */ /* 0x000fe20003f85070 */
[----:B------:R-:W-:Y:S01]  /*35140*/  IMAD.MOV.U32 R7, RZ, RZ, R137 ;  /* 0x000000ffff077224 */ /* 0x000fe200078e0089 */
[----:B------:R-:W-:Y:S01]  /*35150*/  MOV R6, R136 ;  /* 0x0000008800067202 */ /* 0x000fe20000000f00 */
[----:B------:R-:W-:-:S06]  /*35160*/  IMAD.X R139, R139, 0x1, R0, P6 ;  /* 0x000000018b8b7824 */ /* 0x000fcc00030e0600 */
[----:B------:R-:W-:Y:S01]  /*35170*/  @!PT LDS RZ, [RZ] ;  /* 0x00000000fffff984 */ /* 0x000fe20000000800 */
[----:B------:R-:W-:Y:S01]  /*35180*/  @!PT LDS RZ, [RZ] ;  /* 0x00000000fffff984 */ /* 0x000fe20000000800 */
[----:B------:R-:W-:Y:S01]  /*35190*/  @!PT LDS RZ, [RZ] ;  /* 0x00000000fffff984 */ /* 0x000fe20000000800 */
[----:B------:R1:W-:Y:S02]  /*351a0*/  LDGSTS.E [R249+0x60000], desc[UR22][R6.64], P5 ;  /* 0x6000000006f97fae */ /* 0x0003e4000a9a1016 */
[----:B-1----:R-:W-:Y:S02]  /*351b0*/  IMAD.MOV.U32 R6, RZ, RZ, R138 ;  /* 0x000000ffff067224 */ /* 0x002fe400078e008a */
[----:B------:R-:W-:-:S05]  /*351c0*/  IMAD.MOV.U32 R7, RZ, RZ, R139 ;  /* 0x000000ffff077224 */ /* 0x000fca00078e008b */
[----:B------:R1:W-:Y:S01]  /*351d0*/  LDGSTS.E [R249+0x60004], desc[UR22][R6.64], P4 ;  /* 0x6000400006f97fae */ /* 0x0003e2000a1a1016 */
[C---:B------:R-:W-:Y:S02]  /*351e0*/  ISETP.GT.AND P4, PT, R4.reuse, 0x2, PT ;  /* 0x000000020400780c */ /* 0x040fe40003f84270 */
[----:B------:R-:W-:Y:S02]  /*351f0*/  ISETP.GT.AND P5, PT, R4, 0x3, PT ;  /* 0x000000030400780c */ /* 0x000fe40003fa4270 */
[----:B------:R-:W-:Y:S02]  /*35200*/  IADD3 R251, P6, PT, R251, R2, RZ ;  /* 0x00000002fbfb7210 */ /* 0x000fe40007fde0ff */
[----:B-1----:R-:W-:Y:S02]  /*35210*/  SEL R6, RZ, 0x4, !P4 ;  /* 0x00000004ff067807 */ /* 0x002fe40006000000 */
[----:B------:R-:W-:Y:S02]  /*35220*/  SEL R5, RZ, 0x4, !P5 ;  /* 0x00000004ff057807 */ /* 0x000fe40006800000 */
[----:B------:R-:W-:-:S02]  /*35230*/  SEL R6, R6, RZ, !P2 ;  /* 0x000000ff06067207 */ /* 0x000fc40005000000 */
[----:B------:R-:W-:Y:S02]  /*35240*/  SEL R5, R5, RZ, !P2 ;  /* 0x000000ff05057207 */ /* 0x000fe40005000000 */
[----:B------:R-:W-:Y:S01]  /*35250*/  ISETP.NE.U32.AND P5, PT, R6, RZ, PT ;  /* 0x000000ff0600720c */ /* 0x000fe20003fa5070 */
[----:B------:R-:W-:Y:S01]  /*35260*/  IMAD.X R140, R140, 0x1, R0, P6 ;  /* 0x000000018c8c7824 */ /* 0x000fe200030e0600 */
[----:B------:R-:W-:Y:S02]  /*35270*/  IADD3 R141, P6, PT, R141, R2, RZ ;  /* 0x000000028d8d7210 */ /* 0x000fe40007fde0ff */
[----:B------:R-:W-:Y:S01]  /*35280*/  ISETP.NE.U32.AND P4, PT, R5, RZ, PT ;  /* 0x000000ff0500720c */ /* 0x000fe20003f85070 */
[----:B------:R-:W-:Y:S01]  /*35290*/  IMAD.MOV.U32 R7, RZ, RZ, R140 ;  /* 0x000000ffff077224 */ /* 0x000fe200078e008c */
[----:B------:R-:W-:Y:S01]  /*352a0*/  MOV R6, R251 ;  /* 0x000000fb00067202 */ /* 0x000fe20000000f00 */
[----:B------:R-:W-:-:S06]  /*352b0*/  IMAD.X R142, R142, 0x1, R0, P6 ;  /* 0x000000018e8e7824 */ /* 0x000fcc00030e0600 */
        /* <DEDUP_REMOVED lines=96> */
[----:B---3--:R-:W-:Y:S02]  /*358c0*/  IADD3 R12, P6, PT, R12, R2, RZ ;  /* 0x000000020c0c7210 */ /* 0x008fe40007fde0ff */
[----:B-1----:R-:W-:-:S04]  /*358d0*/  SEL R6, RZ, 0x4, !P4 ;  /* 0x00000004ff067807 */ /* 0x002fc80006000000 */
[----:B------:R-:W-:Y:S02]  /*358e0*/  SEL R6, R6, RZ, !P2 ;  /* 0x000000ff06067207 */ /* 0x000fe40005000000 */
[----:B------:R-:W-:Y:S02]  /*358f0*/  SEL R5, RZ, 0x4, !P5 ;  /* 0x00000004ff057807 */ /* 0x000fe40006800000 */
[----:B------:R-:W-:Y:S01]  /*35900*/  ISETP.NE.U32.AND P5, PT, R6, RZ, PT ;  /* 0x000000ff0600720c */ /* 0x000fe20003fa5070 */
[----:B------:R-:W-:Y:S01]  /*35910*/  IMAD.X R163, R163, 0x1, R0, P6 ;  /* 0x00000001a3a37824 */ /* 0x000fe200030e0600 */
[----:B------:R1:W-:Y:S01]  /*35920*/  STL [R1+0xa30], R12 ;  /* 0x000a300c01007387 */ /* 0x0003e20000100800 */
[----:B------:R-:W-:Y:S02]  /*35930*/  MOV R6, R12 ;  /* 0x0000000c00067202 */ /* 0x000fe40000000f00 */
[----:B------:R-:W-:Y:S01]  /*35940*/  IMAD.MOV.U32 R7, RZ, RZ, R163 ;  /* 0x000000ffff077224 */ /* 0x000fe200078e00a3 */
[----:B----4-:R-:W-:Y:S01]  /*35950*/  IADD3 R9, P6, PT, R9, R2, RZ ;  /* 0x0000000209097210 */ /* 0x010fe20007fde0ff */
[----:B-1----:R-:W3:Y:S06]  /*35960*/  LDL.LU R12, [R1+0xa20] ;  /* 0x000a2000010c7983 */ /* 0x002eec0000300800 */
[----:B------:R1:W-:Y:S04]  /*35970*/  LDGSTS.E [R249+0x60038], desc[UR22][R6.64], P5 ;  /* 0x6003800006f97fae */ /* 0x0003e8000a9a1016 */
[----:B------:R4:W-:Y:S01]  /*35980*/  STL [R1+0xa2c], R9 ;  /* 0x000a2c0901007387 */ /* 0x0009e20000100800 */
[----:B-1----:R-:W-:-:S03]  /*35990*/  IMAD.MOV.U32 R6, RZ, RZ, R9 ;  /* 0x000000ffff067224 */ /* 0x002fc600078e0009 */
[----:B----4-:R-:W4:Y:S01]  /*359a0*/  LDL.LU R9, [R1+0xa1c] ;  /* 0x000a1c0001097983 */ /* 0x010f220000300800 */
[----:B------:R-:W-:-:S04]  /*359b0*/  SEL R5, R5, RZ, !P2 ;  /* 0x000000ff05057207 */ /* 0x000fc80005000000 */
[----:B------:R-:W-:Y:S01]  /*359c0*/  ISETP.NE.U32.AND P4, PT, R5, RZ, PT ;  /* 0x000000ff0500720c */ /* 0x000fe20003f85070 */
[----:B------:R-:W-:-:S04]  /*359d0*/  IMAD.X R164, R164, 0x1, R0, P6 ;  /* 0x00000001a4a47824 */ /* 0x000fc800030e0600 */
[----:B------:R-:W-:-:S08]  /*359e0*/  IMAD.MOV.U32 R7, RZ, RZ, R164 ;  /* 0x000000ffff077224 */ /* 0x000fd000078e00a4 */
[----:B------:R1:W-:Y:S01]  /*359f0*/  LDGSTS.E [R249+0x6003c], desc[UR22][R6.64], P4 ;  /* 0x6003c00006f97fae */ /* 0x0003e2000a1a1016 */
[C---:B------:R-:W-:Y:S02]  /*35a00*/  ISETP.GT.AND P4, PT, R4.reuse, 0x10, PT ;  /* 0x000000100400780c */ /* 0x040fe40003f84270 */
[----:B------:R-:W-:Y:S02]  /*35a10*/  ISETP.GT.AND P5, PT, R4, 0x11, PT ;  /* 0x000000110400780c */ /* 0x000fe40003fa4270 */
[----:B--2---:R-:W-:Y:S02]  /*35a20*/  IADD3 R11, P6, PT, R11, R2, RZ ;  /* 0x000000020b0b7210 */ /* 0x004fe40007fde0ff */
[----:B-1----:R-:W-:-:S04]  /*35a30*/  SEL R6, RZ, 0x4, !P4 ;  /* 0x00000004ff067807 */ /* 0x002fc80006000000 */
[----:B------:R-:W-:Y:S02]  /*35a40*/  SEL R6, R6, RZ, !P2 ;  /* 0x000000ff06067207 */ /* 0x000fe40005000000 */
[----:B------:R-:W-:Y:S02]  /*35a50*/  SEL R5, RZ, 0x4, !P5 ;  /* 0x00000004ff057807 */ /* 0x000fe40006800000 */
[----:B------:R-:W-:Y:S01]  /*35a60*/  ISETP.NE.U32.AND P5, PT, R6, RZ, PT ;  /* 0x000000ff0600720c */ /* 0x000fe20003fa5070 */
[----:B------:R-:W-:Y:S01]  /*35a70*/  IMAD.X R165, R165, 0x1, R0, P6 ;  /* 0x00000001a5a57824 */ /* 0x000fe200030e0600 */
[----:B------:R1:W-:Y:S01]  /*35a80*/  STL [R1+0xa28], R11 ;  /* 0x000a280b01007387 */ /* 0x0003e20000100800 */
[----:B------:R-:W-:Y:S02]  /*35a90*/  MOV R6, R11 ;  /* 0x0000000b00067202 */ /* 0x000fe40000000f00 */
[----:B------:R-:W-:Y:S01]  /*35aa0*/  SEL R5, R5, RZ, !P2 ;  /* 0x000000ff05057207 */ /* 0x000fe20005000000 */
[----:B------:R-:W-:Y:S01]  /*35ab0*/  IMAD.MOV.U32 R7, RZ, RZ, R165 ;  /* 0x000000ffff077224 */ /* 0x000fe200078e00a5 */
[----:B------:R-:W-:Y:S01]  /*35ac0*/  IADD3 R10, P6, PT, R10, R2, RZ ;  /* 0x000000020a0a7210 */ /* 0x000fe20007fde0ff */
[----:B-1----:R-:W2:Y:S01]  /*35ad0*/  LDL.LU R11, [R1+0xa18] ;  /* 0x000a1800010b7983 */ /* 0x002ea20000300800 */
[----:B------:R-:W-:-:S03]  /*35ae0*/  ISETP.NE.U32.AND P4, PT, R5, RZ, PT ;  /* 0x000000ff0500720c */ /* 0x000fc60003f85070 */
[----:B------:R-:W-:Y:S01]  /*35af0*/  IMAD.X R166, R166, 0x1, R0, P6 ;  /* 0x00000001a6a67824 */ /* 0x000fe200030e0600 */
[----:B------:R1:W-:Y:S04]  /*35b00*/  LDGSTS.E [R249+0x60040], desc[UR22][R6.64], P5 ;  /* 0x6004000006f97fae */ /* 0x0003e8000a9a1016 */
[----:B------:R5:W-:Y:S01]  /*35b10*/  STL [R1+0xa24], R10 ;  /* 0x000a240a01007387 */ /* 0x000be20000100800 */
[----:B-1----:R-:W-:-:S03]  /*35b20*/  IMAD.MOV.U32 R6, RZ, RZ, R10 ;  /* 0x000000ffff067224 */ /* 0x002fc600078e000a */
[----:B-----5:R-:W5:Y:S01]  /*35b30*/  LDL.LU R10, [R1+0xa14] ;  /* 0x000a1400010a7983 */ /* 0x020f620000300800 */
[----:B------:R-:W-:-:S05]  /*35b40*/  IMAD.MOV.U32 R7, RZ, RZ, R166 ;  /* 0x000000ffff077224 */ /* 0x000fca00078e00a6 */
[----:B------:R1:W-:Y:S01]  /*35b50*/  LDGSTS.E [R249+0x60044], desc[UR22][R6.64], P4 ;  /* 0x6004400006f97fae */ /* 0x0003e2000a1a1016 */
[C---:B------:R-:W-:Y:S02]  /*35b60*/  ISETP.GT.AND P4, PT, R4.reuse, 0x12, PT ;  /* 0x000000120400780c */ /* 0x040fe40003f84270 */
[----:B------:R-:W-:Y:S02]  /*35b70*/  ISETP.GT.AND P5, PT, R4, 0x13, PT ;  /* 0x000000130400780c */ /* 0x000fe40003fa4270 */
[----:B-1----:R-:W-:-:S04]  /*35b80*/  SEL R6, RZ, 0x4, !P4 ;  /* 0x00000004ff067807 */ /* 0x002fc80006000000 */
[----:B------:R-:W-:Y:S02]  /*35b90*/  SEL R6, R6, RZ, !P2 ;  /* 0x000000ff06067207 */ /* 0x000fe40005000000 */
[----:B------:R-:W-:Y:S02]  /*35ba0*/  SEL R5, RZ, 0x4, !P5 ;  /* 0x00000004ff057807 */ /* 0x000fe40006800000 */
[----:B------:R-:W-:Y:S02]  /*35bb0*/  ISETP.NE.U32.AND P5, PT, R6, RZ, PT ;  /* 0x000000ff0600720c */ /* 0x000fe40003fa5070 */
[----:B---3--:R-:W-:-:S04]  /*35bc0*/  IADD3 R12, P6, PT, R12, R2, RZ ;  /* 0x000000020c0c7210 */ /* 0x008fc80007fde0ff */
[----:B------:R-:W-:Y:S01]  /*35bd0*/  MOV R6, R12 ;  /* 0x0000000c00067202 */ /* 0x000fe20000000f00 */
[----:B------:R-:W-:Y:S01]  /*35be0*/  IMAD.X R167, R167, 0x1, R0, P6 ;  /* 0x00000001a7a77824 */ /* 0x000fe200030e0600 */
[----:B------:R1:W-:Y:S03]  /*35bf0*/  STL [R1+0xa20], R12 ;  /* 0x000a200c01007387 */ /* 0x0003e60000100800 */
[----:B------:R-:W-:-:S05]  /*35c00*/  IMAD.MOV.U32 R7, RZ, RZ, R167 ;  /* 0x000000ffff077224 */ /* 0x000fca00078e00a7 */
[----:B------:R3:W-:Y:S04]  /*35c10*/  LDGSTS.E [R249+0x60048], desc[UR22][R6.64], P5 ;  /* 0x6004800006f97fae */ /* 0x0007e8000a9a1016 */
[----:B-1----:R-:W5:Y:S01]  /*35c20*/  LDL.LU R12, [R1+0xa10] ;  /* 0x000a1000010c7983 */ /* 0x002f620000300800 */
[----:B----4-:R-:W-:-:S05]  /*35c30*/  IADD3 R9, P6, PT, R9, R2, RZ ;  /* 0x0000000209097210 */ /* 0x010fca0007fde0ff */
[----:B------:R1:W-:Y:S01]  /*35c40*/  STL [R1+0xa1c], R9 ;  /* 0x000a1c0901007387 */ /* 0x0003e20000100800 */
[----:B---3--:R-:W-:-:S03]  /*35c50*/  IMAD.MOV.U32 R6, RZ, RZ, R9 ;  /* 0x000000ffff067224 */ /* 0x008fc600078e0009 */
[----:B-1----:R-:W3:Y:S01]  /*35c60*/  LDL.LU R9, [R1+0xa0c] ;  /* 0x000a0c0001097983 */ /* 0x002ee20000300800 */
[----:B------:R-:W-:-:S04]  /*35c70*/  SEL R5, R5, RZ, !P2 ;  /* 0x000000ff05057207 */ /* 0x000fc80005000000 */
[----:B------:R-:W-:Y:S01]  /*35c80*/  ISETP.NE.U32.AND P4, PT, R5, RZ, PT ;  /* 0x000000ff0500720c */ /* 0x000fe20003f85070 */
[----:B------:R-:W-:-:S04]  /*35c90*/  IMAD.X R168, R168, 0x1, R0, P6 ;  /* 0x00000001a8a87824 */ /* 0x000fc800030e0600 */
[----:B------:R-:W-:-:S08]  /*35ca0*/  IMAD.MOV.U32 R7, RZ, RZ, R168 ;  /* 0x000000ffff077224 */ /* 0x000fd000078e00a8 */
[----:B------:R1:W-:Y:S01]  /*35cb0*/  LDGSTS.E [R249+0x6004c], desc[UR22][R6.64], P4 ;  /* 0x6004c00006f97fae */ /* 0x0003e2000a1a1016 */
[C---:B------:R-:W-:Y:S02]  /*35cc0*/  ISETP.GT.AND P4, PT, R4.reuse, 0x14, PT ;  /* 0x000000140400780c */ /* 0x040fe40003f84270 */
[----:B------:R-:W-:Y:S02]  /*35cd0*/  ISETP.GT.AND P5, PT, R4, 0x15, PT ;  /* 0x000000150400780c */ /* 0x000fe40003fa4270 */
[----:B-1----:R-:W-:-:S04]  /*35ce0*/  SEL R6, RZ, 0x4, !P4 ;  /* 0x00000004ff067807 */ /* 0x002fc80006000000 */
[----:B------:R-:W-:Y:S02]  /*35cf0*/  SEL R6, R6, RZ, !P2 ;  /* 0x000000ff06067207 */ /* 0x000fe40005000000 */
[----:B------:R-:W-:Y:S02]  /*35d00*/  SEL R5, RZ, 0x4, !P5 ;  /* 0x00000004ff057807 */ /* 0x000fe40006800000 */
[----:B--2---:R-:W-:Y:S02]  /*35d10*/  IADD3 R11, P6, PT, R11, R2, RZ ;  /* 0x000000020b0b7210 */ /* 0x004fe40007fde0ff */
[----:B------:R-:W-:Y:S02]  /*35d20*/  ISETP.NE.U32.AND P5, PT, R6, RZ, PT ;  /* 0x000000ff0600720c */ /* 0x000fe40003fa5070 */
[----:B------:R-:W-:Y:S01]  /*35d30*/  MOV R6, R11 ;  /* 0x0000000b00067202 */ /* 0x000fe20000000f00 */
[----:B------:R-:W-:Y:S01]  /*35d40*/  IMAD.X R169, R169, 0x1, R0, P6 ;  /* 0x00000001a9a97824 */ /* 0x000fe200030e0600 */
[----:B------:R1:W-:Y:S01]  /*35d50*/  STL [R1+0xa18], R11 ;  /* 0x000a180b01007387 */ /* 0x0003e20000100800 */
[----:B------:R-:W-:-:S02]  /*35d60*/  SEL R5, R5, RZ, !P2 ;  /* 0x000000ff05057207 */ /* 0x000fc40005000000 */
[----:B------:R-:W-:Y:S02]  /*35d70*/  IMAD.MOV.U32 R7, RZ, RZ, R169 ;  /* 0x000000ffff077224 */ /* 0x000fe400078e00a9 */
[----:B------:R-:W-:Y:S02]  /*35d80*/  ISETP.NE.U32.AND P4, PT, R5, RZ, PT ;  /* 0x000000ff0500720c */ /* 0x000fe40003f85070 */
[----:B-----5:R-:W-:Y:S02]  /*35d90*/  IADD3 R10, P6, PT, R10, R2, RZ ;  /* 0x000000020a0a7210 */ /* 0x020fe40007fde0ff */
[----:B------:R2:W-:Y:S04]  /*35da0*/  LDGSTS.E [R249+0x60050], desc[UR22][R6.64], P5 ;  /* 0x6005000006f97fae */ /* 0x0005e8000a9a1016 */
[----:B-1----:R-:W4:Y:S01]  /*35db0*/  LDL.LU R11, [R1+0xa08] ;  /* 0x000a0800010b7983 */ /* 0x002f220000300800 */
[----:B------:R-:W-:-:S03]  /*35dc0*/  IMAD.X R170, R170, 0x1, R0, P6 ;  /* 0x00000001aaaa7824 */ /* 0x000fc600030e0600 */
[----:B------:R1:W-:Y:S01]  /*35dd0*/  STL [R1+0xa14], R10 ;  /* 0x000a140a01007387 */ /* 0x0003e20000100800 */
[----:B--2---:R-:W-:Y:S02]  /*35de0*/  IMAD.MOV.U32 R6, RZ, RZ, R10 ;  /* 0x000000ffff067224 */ /* 0x004fe400078e000a */
[----:B------:R-:W-:Y:S01]  /*35df0*/  IMAD.MOV.U32 R7, RZ, RZ, R170 ;  /* 0x000000ffff077224 */ /* 0x000fe200078e00aa */
[----:B-1----:R-:W2:Y:S04]  /*35e00*/  LDL.LU R10, [R1+0xa04] ;  /* 0x000a0400010a7983 */ /* 0x002ea80000300800 */
[----:B------:R1:W-:Y:S01]  /*35e10*/  LDGSTS.E [R249+0x60054], desc[UR22][R6.64], P4 ;  /* 0x6005400006f97fae */ /* 0x0003e2000a1a1016 */
[C---:B------:R-:W-:Y:S02]  /*35e20*/  ISETP.GT.AND P4, PT, R4.reuse, 0x16, PT ;  /* 0x000000160400780c */ /* 0x040fe40003f84270 */
[----:B------:R-:W-:-:S02]  /*35e30*/  ISETP.GT.AND P5, PT, R4, 0x17, PT ;  /* 0x000000170400780c */ /* 0x000fc40003fa4270 */
[----:B-1----:R-:W-:-:S04]  /*35e40*/  SEL R6, RZ, 0x4, !P4 ;  /* 0x00000004ff067807 */ /* 0x002fc80006000000 */
[----:B------:R-:W-:Y:S02]  /*35e50*/  SEL R6, R6, RZ, !P2 ;  /* 0x000000ff06067207 */ /* 0x000fe40005000000 */
[----:B------:R-:W-:Y:S02]  /*35e60*/  SEL R5, RZ, 0x4, !P5 ;  /* 0x00000004ff057807 */ /* 0x000fe40006800000 */
[----:B------:R-:W-:Y:S02]  /*35e70*/  ISETP.NE.U32.AND P5, PT, R6, RZ, PT ;  /* 0x000000ff0600720c */ /* 0x000fe40003fa5070 */
[----:B------:R-:W-:-:S04]  /*35e80*/  IADD3 R12, P6, PT, R12, R2, RZ ;  /* 0x000000020c0c7210 */ /* 0x000fc80007fde0ff */
[----:B------:R-:W-:Y:S01]  /*35e90*/  MOV R6, R12 ;  /* 0x0000000c00067202 */ /* 0x000fe20000000f00 */
[----:B------:R-:W-:Y:S01]  /*35ea0*/  IMAD.X R171, R171, 0x1, R0, P6 ;  /* 0x00000001abab7824 */ /* 0x000fe200030e0600 */
[----:B------:R1:W-:Y:S03]  /*35eb0*/  STL [R1+0xa10], R12 ;  /* 0x000a100c01007387 */ /* 0x0003e60000100800 */
[----:B------:R-:W-:-:S05]  /*35ec0*/  IMAD.MOV.U32 R7, RZ, RZ, R171 ;  /* 0x000000ffff077224 */ /* 0x000fca00078e00ab */
[----:B------:R5:W-:Y:S04]  /*35ed0*/  LDGSTS.E [R249+0x60058], desc[UR22][R6.64], P5 ;  /* 0x6005800006f97fae */ /* 0x000be8000a9a1016 */
[----:B-1----:R-:W2:Y:S01]  /*35ee0*/  LDL.LU R12, [R1+0xa00] ;  /* 0x000a0000010c7983 */ /* 0x002ea20000300800 */
[----:B---3--:R-:W-:-:S05]  /*35ef0*/  IADD3 R9, P6, PT, R9, R2, RZ ;  /* 0x0000000209097210 */ /* 0x008fca0007fde0ff */
[----:B------:R1:W-:Y:S01]  /*35f00*/  STL [R1+0xa0c], R9 ;  /* 0x000a0c0901007387 */ /* 0x0003e20000100800 */
[----:B-----5:R-:W-:-:S03]  /*35f10*/  IMAD.MOV.U32 R6, RZ, RZ, R9 ;  /* 0x000000ffff067224 */ /* 0x020fc600078e0009 */
        /* <DEDUP_REMOVED lines=11> */
[----:B------:R-:W-:Y:S02]  /*35fd0*/  ISETP.NE.U32.AND P5, PT, R6, RZ, PT ;  /* 0x000000ff0600720c */ /* 0x000fe40003fa5070 */
[----:B----4-:R-:W-:Y:S02]  /*35fe0*/  IADD3 R11, P6, PT, R11, R2, RZ ;  /* 0x000000020b0b7210 */ /* 0x010fe40007fde0ff */
[----:B------:R-:W-:Y:S02]  /*35ff0*/  SEL R5, R5, RZ, !P2 ;  /* 0x000000ff05057207 */ /* 0x000fe40005000000 */
[----:B------:R-:W-:Y:S01]  /*36000*/  MOV R6, R11 ;  /* 0x0000000b00067202 */ /* 0x000fe20000000f00 */
[----:B------:R-:W-:Y:S01]  /*36010*/  IMAD.X R173, R173, 0x1, R0, P6 ;  /* 0x00000001adad7824 */ /* 0x000fe200030e0600 */
[----:B------:R1:W-:Y:S01]  /*36020*/  STL [R1+0xa08], R11 ;  /* 0x000a080b01007387 */ /* 0x0003e20000100800 */
[----:B------:R-:W-:-:S02]  /*36030*/  ISETP.NE.U32.AND P4, PT, R5, RZ, PT ;  /* 0x000000ff0500720c */ /* 0x000fc40003f85070 */
[----:B------:R-:W-:Y:S01]  /*36040*/  IMAD.MOV.U32 R7, RZ, RZ, R173 ;  /* 0x000000ffff077224 */ /* 0x000fe200078e00ad */
[----:B--2---:R-:W-:-:S04]  /*36050*/  IADD3 R10, P6, PT, R10, R2, RZ ;  /* 0x000000020a0a7210 */ /* 0x004fc80007fde0ff */
        /* <DEDUP_REMOVED lines=81> */
[----:B------:R-:W-:-:S03]  /*36570*/  SEL R5, R5, RZ, !P2 ;  /* 0x000000ff05057207 */ /* 0x000fc60005000000 */
[--C-:B------:R-:W-:Y:S01]  /*36580*/  IMAD.X R181, R181, 0x1, R0.reuse, P6 ;  /* 0x00000001b5b57824 */ /* 0x100fe200030e0600 */
[----:B------:R1:W-:Y:S01]  /*36590*/  STL [R1+0x9e8], R11 ;  /* 0x0009e80b01007387 */ /* 0x0003e20000100800 */
[----:B------:R-:W-:Y:S02]  /*365a0*/  MOV R6, R11 ;  /* 0x0000000b00067202 */ /* 0x000fe40000000f00 */
[----:B------:R-:W-:Y:S01]  /*365b0*/  IMAD.MOV.U32 R7, RZ, RZ, R181 ;  /* 0x000000ffff077224 */ /* 0x000fe200078e00b5 */
[----:B------:R-:W-:Y:S02]  /*365c0*/  ISETP.NE.U32.AND P4, PT, R5, RZ, PT ;  /* 0x000000ff0500720c */ /* 0x000fe40003f85070 */
[----:B--2---:R-:W-:Y:S02]  /*365d0*/  IADD3 R10, P6, PT, R10, R2, RZ ;  /* 0x000000020a0a7210 */ /* 0x004fe40007fde0ff */
        /* <DEDUP_REMOVED lines=28> */
[----:B------:R-:W-:Y:S01]  /*367a0*/  IMAD.MOV.U32 R7, RZ, RZ, R184 ;  /* 0x000000ffff077224 */ /* 0x000fe200078e00b8 */
[----:B------:R-:W-:-:S07]  /*367b0*/  ISETP.GT.AND P5, PT, R4, 0x25, PT ;  /* 0x000000250400780c */ /* 0x000fce0003fa4270 */
[----:B------:R1:W-:Y:S01]  /*367c0*/  LDGSTS.E [R249+0x6008c], desc[UR22][R6.64], P4 ;  /* 0x6008c00006f97fae */ /* 0x0003e2000a1a1016 */
[----:B------:R-:W-:Y:S02]  /*367d0*/  ISETP.GT.AND P4, PT, R4, 0x24, PT ;  /* 0x000000240400780c */ /* 0x000fe40003f84270 */
[----:B------:R-:W-:Y:S02]  /*367e0*/  SEL R5, RZ, 0x4, !P5 ;  /* 0x00000004ff057807 */ /* 0x000fe40006800000 */
[----:B-1----:R-:W-:-:S04]  /*367f0*/  SEL R6, RZ, 0x4, !P4 ;  /* 0x00000004ff067807 */ /* 0x002fc80006000000 */
[----:B------:R-:W-:Y:S02]  /*36800*/  SEL R6, R6, RZ, !P2 ;  /* 0x000000ff06067207 */ /* 0x000fe40005000000 */
[----:B------:R-:W-:Y:S02]  /*36810*/  SEL R5, R5, RZ, !P2 ;  /* 0x000000ff05057207 */ /* 0x000fe40005000000 */
[----:B------:R-:W-:Y:S02]  /*36820*/  ISETP.NE.U32.AND P5, PT, R6, RZ, PT ;  /* 0x000000ff0600720c */ /* 0x000fe40003fa5070 */
[----:B----4-:R-:W-:Y:S02]  /*36830*/  IADD3 R11, P6, PT, R11, R2, RZ ;  /* 0x000000020b0b7210 */ /* 0x010fe40007fde0ff */
[----:B------:R-:W-:-:S03]  /*36840*/  ISETP.NE.U32.AND P4, PT, R5, RZ, PT ;  /* 0x000000ff0500720c */ /* 0x000fc60003f85070 */
[----:B------:R-:W-:Y:S01]  /*36850*/  IMAD.X R185, R185, 0x1, R0, P6 ;  /* 0x00000001b9b97824 */ /* 0x000fe200030e0600 */
[----:B------:R1:W-:Y:S01]  /*36860*/  STL [R1+0x9d8], R11 ;  /* 0x0009d80b01007387 */ /* 0x0003e20000100800 */
[----:B------:R-:W-:Y:S02]  /*36870*/  MOV R6, R11 ;  /* 0x0000000b00067202 */ /* 0x000fe40000000f00 */
        /* <DEDUP_REMOVED lines=16> */
[----:B------:R-:W-:-:S05]  /*36980*/  IADD3 R12, P6, PT, R12, R2, RZ ;  /* 0x000000020c0c7210 */ /* 0x000fca0007fde0ff */
[----:B------:R-:W-:Y:S01]  /*36990*/  IMAD.X R187, R187, 0x1, R0, P6 ;  /* 0x00000001bbbb7824 */ /* 0x000fe200030e0600 */
[----:B------:R-:W-:-:S03]  /*369a0*/  MOV R6, R12 ;  /* 0x0000000c00067202 */ /* 0x000fc60000000f00 */
[----:B------:R-:W-:Y:S01]  /*369b0*/  IMAD.MOV.U32 R7, RZ, RZ, R187 ;  /* 0x000000ffff077224 */ /* 0x000fe200078e00bb */
[----:B------:R-:W-:Y:S04]  /*369c0*/  STL [R1+0x9d0], R12 ;  /* 0x0009d00c01007387 */ /* 0x000fe80000100800 */
[----:B------:R1:W-:Y:S01]  /*369d0*/  LDGSTS.E [R249+0x60098], desc[UR22][R6.64], P5 ;  /* 0x6009800006f97fae */ /* 0x0003e2000a9a1016 */
[----:B---3--:R-:W-:-:S05]  /*369e0*/  IADD3 R9, P6, PT, R9, R2, RZ ;  /* 0x0000000209097210 */ /* 0x008fca0007fde0ff */
[----:B------:R3:W-:Y:S01]  /*369f0*/  STL [R1+0x9cc], R9 ;  /* 0x0009cc0901007387 */ /* 0x0007e20000100800 */
[----:B-1----:R-:W-:-:S03]  /*36a00*/  IMAD.MOV.U32 R6, RZ, RZ, R9 ;  /* 0x000000ffff067224 */ /* 0x002fc600078e0009 */
[----:B---3--:R-:W3:Y:S01]  /*36a10*/  LDL.LU R9, [R1+0x9c0] ;  /* 0x0009c00001097983 */ /* 0x008ee20000300800 */
[----:B------:R-:W-:-:S03]  /*36a20*/  SEL R5, R5, RZ, !P2 ;  /* 0x000000ff05057207 */ /* 0x000fc60005000000 */
[----:B------:R-:W5:Y:S01]  /*36a30*/  LDL.LU R13, [R1+0x9bc] ;  /* 0x0009bc00010d7983 */ /* 0x000f620000300800 */
        /* <DEDUP_REMOVED lines=9> */
[----:B----4-:R-:W-:-:S05]  /*36ad0*/  IADD3 R11, P6, PT, R11, R2, RZ ;  /* 0x000000020b0b7210 */ /* 0x010fca0007fde0ff */
[----:B------:R-:W-:Y:S01]  /*36ae0*/  IMAD.X R189, R189, 0x1, R0, P6 ;  /* 0x00000001bdbd7824 */ /* 0x000fe200030e0600 */
[----:B------:R1:W-:Y:S04]  /*36af0*/  STL [R1+0x9c8], R11 ;  /* 0x0009c80b01007387 */ /* 0x0003e80000100800 */
[----:B------:R-:W4:Y:S01]  /*36b00*/  LDL.LU R12, [R1+0x9b8] ;  /* 0x0009b800010c7983 */ /* 0x000f220000300800 */
[----:B--2---:R-:W-:Y:S02]  /*36b10*/  IADD3 R10, P6, PT, R10, R2, RZ ;  /* 0x000000020a0a7210 */ /* 0x004fe40007fde0ff */
[----:B------:R-:W-:Y:S02]  /*36b20*/  ISETP.NE.U32.AND P5, PT, R6, RZ, PT ;  /* 0x000000ff0600720c */ /* 0x000fe40003fa5070 */
[----:B------:R-:W-:Y:S01]  /*36b30*/  MOV R6, R11 ;  /* 0x0000000b00067202 */ /* 0x000fe20000000f00 */
[----:B------:R2:W-:Y:S01]  /*36b40*/  STL [R1+0x9c4], R10 ;  /* 0x0009c40a01007387 */ /* 0x0005e20000100800 */
[----:B------:R-:W-:-:S03]  /*36b50*/  SEL R5, R5, RZ, !P2 ;  /* 0x000000ff05057207 */ /* 0x000fc60005000000 */
[----:B-1----:R-:W4:Y:S01]  /*36b60*/  LDL.LU R11, [R1+0x9b4] ;  /* 0x0009b400010b7983 */ /* 0x002f220000300800 */
[----:B------:R-:W-:Y:S01]  /*36b70*/  ISETP.NE.U32.AND P4, PT, R5, RZ, PT ;  /* 0x000000ff0500720c */ /* 0x000fe20003f85070 */
[----:B------:R-:W-:Y:S02]  /*36b80*/  IMAD.MOV.U32 R7, RZ, RZ, R189 ;  /* 0x000000ffff077224 */ /* 0x000fe400078e00bd */
[----:B------:R-:W-:-:S03]  /*36b90*/  IMAD.X R190, R190, 0x1, R0, P6 ;  /* 0x00000001bebe7824 */ /* 0x000fc600030e0600 */
[----:B------:R1:W-:Y:S02]  /*36ba0*/  LDGSTS.E [R249+0x600a0], desc[UR22][R6.64], P5 ;  /* 0x600a000006f97fae */ /* 0x0003e4000a9a1016 */
[----:B-1----:R-:W-:Y:S02]  /*36bb0*/  IMAD.MOV.U32 R6, RZ, RZ, R10 ;  /* 0x000000ffff067224 */ /* 0x002fe400078e000a */
[----:B------:R-:W-:Y:S01]  /*36bc0*/  IMAD.MOV.U32 R7, RZ, RZ, R190 ;  /* 0x000000ffff077224 */ /* 0x000fe200078e00be */
[C---:B------:R-:W-:Y:S01]  /*36bd0*/  ISETP.GT.AND P5, PT, R4.reuse, 0x2b, PT ;  /* 0x0000002b0400780c */ /* 0x040fe20003fa4270 */
[----:B--2---:R-:W2:Y:S04]  /*36be0*/  LDL.LU R10, [R1+0x9b0] ;  /* 0x0009b000010a7983 */ /* 0x004ea80000300800 */
[----:B------:R1:W-:Y:S01]  /*36bf0*/  LDGSTS.E [R249+0x600a4], desc[UR22][R6.64], P4 ;  /* 0x600a400006f97fae */ /* 0x0003e2000a1a1016 */
[----:B------:R-:W-:-:S02]  /*36c00*/  ISETP.GT.AND P4, PT, R4, 0x2a, PT ;  /* 0x0000002a0400780c */ /* 0x000fc40003f84270 */
[----:B------:R-:W-:Y:S02]  /*36c10*/  SEL R5, RZ, 0x4, !P5 ;  /* 0x00000004ff057807 */ /* 0x000fe40006800000 */
[----:B-1----:R-:W-:-:S04]  /*36c20*/  SEL R6, RZ, 0x4, !P4 ;  /* 0x00000004ff067807 */ /* 0x002fc80006000000 */
[----:B------:R-:W-:-:S04]  /*36c30*/  SEL R6, R6, RZ, !P2 ;  /* 0x000000ff06067207 */ /* 0x000fc80005000000 */
[----:B------:R-:W-:Y:S02]  /*36c40*/  ISETP.NE.U32.AND P5, PT, R6, RZ, PT ;  /* 0x000000ff0600720c */ /* 0x000fe40003fa5070 */
[----:B---3--:R-:W-:-:S04]  /*36c50*/  IADD3 R9, P6, PT, R9, R2, RZ ;  /* 0x0000000209097210 */ /* 0x008fc80007fde0ff */
[----:B------:R-:W-:Y:S01]  /*36c60*/  MOV R6, R9 ;  /* 0x0000000900067202 */ /* 0x000fe20000000f00 */
[----:B------:R1:W-:Y:S04]  /*36c70*/  STL [R1+0x9c0], R9 ;  /* 0x0009c00901007387 */ /* 0x0003e80000100800 */
[----:B-1----:R-:W3:Y:S01]  /*36c80*/  LDL.LU R9, [R1+0x9ac] ;  /* 0x0009ac0001097983 */ /* 0x002ee20000300800 */
[----:B------:R-:W-:Y:S01]  /*36c90*/  SEL R5, R5, RZ, !P2 ;  /* 0x000000ff05057207 */ /* 0x000fe20005000000 */
[----:B------:R-:W-:Y:S01]  /*36ca0*/  IMAD.X R191, R191, 0x1, R0, P6 ;  /* 0x00000001bfbf7824 */ /* 0x000fe200030e0600 */
[----:B-----5:R-:W-:Y:S02]  /*36cb0*/  IADD3 R13, P6, PT, R13, R2, RZ ;  /* 0x000000020d0d7210 */ /* 0x020fe40007fde0ff */
[----:B------:R-:W-:Y:S01]  /*36cc0*/  ISETP.NE.U32.AND P4, PT, R5, RZ, PT ;  /* 0x000000ff0500720c */ /* 0x000fe20003f85070 */
[----:B------:R-:W-:-:S02]  /*36cd0*/  IMAD.MOV.U32 R7, RZ, RZ, R191 ;  /* 0x000000ffff077224 */ /* 0x000fc400078e00bf */
[----:B------:R-:W-:-:S03]  /*36ce0*/  IMAD.X R192, R192, 0x1, R0, P6 ;  /* 0x00000001c0c07824 */ /* 0x000fc600030e0600 */
[----:B------:R1:W-:Y:S02]  /*36cf0*/  LDGSTS.E [R249+0x600a8], desc[UR22][R6.64], P5 ;  /* 0x600a800006f97fae */ /* 0x0003e4000a9a1016 */
[----:B-1----:R-:W-:Y:S02]  /*36d00*/  IMAD.MOV.U32 R6, RZ, RZ, R13 ;  /* 0x000000ffff067224 */ /* 0x002fe400078e000d */
[----:B------:R-:W-:-:S05]  /*36d10*/  IMAD.MOV.U32 R7, RZ, RZ, R192 ;  /* 0x000000ffff077224 */ /* 0x000fca00078e00c0 */
[----:B------:R1:W-:Y:S01]  /*36d20*/  LDGSTS.E [R249+0x600ac], desc[UR22][R6.64], P4 ;  /* 0x600ac00006f97fae */ /* 0x0003e2000a1a1016 */
[C---:B------:R-:W-:Y:S02]  /*36d30*/  ISETP.GT.AND P4, PT, R4.reuse, 0x2c, PT ;  /* 0x0000002c0400780c */ /* 0x040fe40003f84270 */
[----:B------:R-:W-:Y:S02]  /*36d40*/  ISETP.GT.AND P5, PT, R4, 0x2d, PT ;  /* 0x0000002d0400780c */ /* 0x000fe40003fa4270 */
[----:B-1----:R-:W-:Y:S02]  /*36d50*/  SEL R6, RZ, 0x4, !P4 ;  /* 0x00000004ff067807 */ /* 0x002fe40006000000 */
[----:B------:R-:W-:Y:S02]  /*36d60*/  SEL R5, RZ, 0x4, !P5 ;  /* 0x00000004ff057807 */ /* 0x000fe40006800000 */
[----:B------:R-:W-:Y:S02]  /*36d70*/  SEL R6, R6, RZ, !P2 ;  /* 0x000000ff06067207 */ /* 0x000fe40005000000 */
[----:B----4-:R-:W-:-:S02]  /*36d80*/  IADD3 R12, P6, PT, R12, R2, RZ ;  /* 0x000000020c0c7210 */ /* 0x010fc40007fde0ff */
[----:B------:R-:W-:Y:S02]  /*36d90*/  ISETP.NE.U32.AND P5, PT, R6, RZ, PT ;  /* 0x000000ff0600720c */ /* 0x000fe40003fa5070 */
[----:B------:R-:W-:Y:S01]  /*36da0*/  SEL R5, R5, RZ, !P2 ;  /* 0x000000ff05057207 */ /* 0x000fe20005000000 */
[--C-:B------:R-:W-:Y:S01]  /*36db0*/  IMAD.X R193, R193, 0x1, R0.reuse, P6 ;  /* 0x00000001c1c17824 */ /* 0x100fe200030e0600 */
[----:B------:R-:W-:Y:S02]  /*36dc0*/  IADD3 R11, P6, PT, R11, R2, RZ ;  /* 0x000000020b0b7210 */ /* 0x000fe40007fde0ff */
[----:B------:R-:W-:Y:S01]  /*36dd0*/  ISETP.NE.U32.AND P4, PT, R5, RZ, PT ;  /* 0x000000ff0500720c */ /* 0x000fe20003f85070 */
[----:B------:R-:W-:Y:S01]  /*36de0*/  IMAD.MOV.U32 R7, RZ, RZ, R193 ;  /* 0x000000ffff077224 */ /* 0x000fe200078e00c1 */
[----:B------:R-:W-:Y:S01]  /*36df0*/  MOV R6, R12 ;  /* 0x0000000c00067202 */ /* 0x000fe20000000f00 */
[----:B------:R-:W-:-:S04]  /*36e00*/  IMAD.X R194, R194, 0x1, R0, P6 ;  /* 0x00000001c2c27824 */ /* 0x000fc800030e0600 */
[----:B------:R1:W-:Y:S02]  /*36e10*/  LDGSTS.E [R249+0x600b0], desc[UR22][R6.64], P5 ;  /* 0x600b000006f97fae */ /* 0x0003e4000a9a1016 */
[----:B-1----:R-:W-:Y:S02]  /*36e20*/  IMAD.MOV.U32 R6, RZ, RZ, R11 ;  /* 0x000000ffff067224 */ /* 0x002fe400078e000b */
[----:B------:R-:W-:-:S05]  /*36e30*/  IMAD.MOV.U32 R7, RZ, RZ, R194 ;  /* 0x000000ffff077224 */ /* 0x000fca00078e00c2 */
[----:B------:R1:W-:Y:S01]  /*36e40*/  LDGSTS.E [R249+0x600b4], desc[UR22][R6.64], P4 ;  /* 0x600b400006f97fae */ /* 0x0003e2000a1a1016 */
[C---:B------:R-:W-:Y:S02]  /*36e50*/  ISETP.GT.AND P4, PT, R4.reuse, 0x2e, PT ;  /* 0x0000002e0400780c */ /* 0x040fe40003f84270 */
[----:B------:R-:W-:Y:S02]  /*36e60*/  ISETP.GT.AND P5, PT, R4, 0x2f, PT ;  /* 0x0000002f0400780c */ /* 0x000fe40003fa4270 */
[----:B--2---:R-:W-:Y:S02]  /*36e70*/  IADD3 R10, P6, PT, R10, R2, RZ ;  /* 0x000000020a0a7210 */ /* 0x004fe40007fde0ff */
[----:B-1----:R-:W-:Y:S02]  /*36e80*/  SEL R6, RZ, 0x4, !P4 ;  /* 0x00000004ff067807 */ /* 0x002fe40006000000 */
[----:B------:R-:W-:Y:S02]  /*36e90*/  SEL R5, RZ, 0x4, !P5 ;  /* 0x00000004ff057807 */ /* 0x000fe40006800000 */
[----:B------:R-:W-:-:S02]  /*36ea0*/  SEL R6, R6, RZ, !P2 ;  /* 0x000000ff06067207 */ /* 0x000fc40005000000 */
[----:B------:R-:W-:Y:S02]  /*36eb0*/  SEL R5, R5, RZ, !P2 ;  /* 0x000000ff05057207 */ /* 0x000fe40005000000 */
[----:B------:R-:W-:Y:S01]  /*36ec0*/  ISETP.NE.U32.AND P5, PT, R6, RZ, PT ;  /* 0x000000ff0600720c */ /* 0x000fe20003fa5070 */
[----:B------:R-:W-:Y:S01]  /*36ed0*/  IMAD.X R195, R195, 0x1, R0, P6 ;  /* 0x00000001c3c37824 */ /* 0x000fe200030e0600 */
[----:B------:R-:W-:Y:S02]  /*36ee0*/  ISETP.NE.U32.AND P4, PT, R5, RZ, PT ;  /* 0x000000ff0500720c */ /* 0x000fe40003f85070 */
[----:B------:R-:W-:Y:S01]  /*36ef0*/  MOV R6, R10 ;  /* 0x0000000a00067202 */ /* 0x000fe20000000f00 */
[----:B------:R-:W-:-:S08]  /*36f00*/  IMAD.MOV.U32 R7, RZ, RZ, R195 ;  /* 0x000000ffff077224 */ /* 0x000fd000078e00c3 */
[----:B------:R1:W-:Y:S01]  /*36f10*/  LDGSTS.E [R249+0x600b8], desc[UR22][R6.64], P5 ;  /* 0x600b800006f97fae */ /* 0x0003e2000a9a1016 */
[----:B------:R-:W-:-:S04]  /*36f20*/  ISETP.GT.AND P5, PT, R4, 0x31, PT ;  /* 0x000000310400780c */ /* 0x000fc80003fa4270 */
[----:B------:R-:W-:-:S04]  /*36f30*/  SEL R5, RZ, 0x4, !P5 ;  /* 0x00000004ff057807 */ /* 0x000fc80006800000 */
[----:B------:R-:W-:Y:S01]  /*36f40*/  SEL R5, R5, RZ, !P2 ;  /* 0x000000ff05057207 */ /* 0x000fe20005000000 */
[----:B------:R-:W-:Y:S04]  /*36f50*/  STL [R1+0x9bc], R13 ;  /* 0x0009bc0d01007387 */ /* 0x000fe80000100800 */
[----:B------:R-:W-:Y:S04]  /*36f60*/  STL [R1+0x9b8], R12 ;  /* 0x0009b80c01007387 */ /* 0x000fe80000100800 */
[----:B------:R2:W-:Y:S04]  /*36f70*/  STL [R1+0x9b4], R11 ;  /* 0x0009b40b01007387 */ /* 0x0005e80000100800 */
[----:B------:R4:W-:Y:S01]  /*36f80*/  STL [R1+0x9b0], R10 ;  /* 0x0009b00a01007387 */ /* 0x0009e20000100800 */
[----:B---3--:R-:W-:-:S05]  /*36f90*/  IADD3 R9, P6, PT, R9, R2, RZ ;  /* 0x0000000209097210 */ /* 0x008fca0007fde0ff */
[----:B------:R-:W-:Y:S02]  /*36fa0*/  IMAD.X R196, R196, 0x1, R0, P6 ;  /* 0x00000001c4c47824 */ /* 0x000fe400030e0600 */
[----:B-1----:R-:W-:Y:S02]  /*36fb0*/  IMAD.MOV.U32 R6, RZ, RZ, R9 ;  /* 0x000000ffff067224 */ /* 0x002fe400078e0009 */
[----:B------:R-:W-:-:S05]  /*36fc0*/  IMAD.MOV.U32 R7, RZ, RZ, R196 ;  /* 0x000000ffff077224 */ /* 0x000fca00078e00c4 */
[----:B------:R1:W-:Y:S01]  /*36fd0*/  LDGSTS.E [R249+0x600bc], desc[UR22][R6.64], P4 ;  /* 0x600bc00006f97fae */ /* 0x0003e2000a1a1016 */
[----:B------:R-:W-:Y:S02]  /*36fe0*/  ISETP.GT.AND P4, PT, R4, 0x30, PT ;  /* 0x000000300400780c */ /* 0x000fe40003f84270 */
[----:B------:R-:W-:Y:S02]  /*36ff0*/  IADD3 R197, P6, PT, R197, R2, RZ ;  /* 0x00000002c5c57210 */ /* 0x000fe40007fde0ff */
[----:B-1----:R-:W-:-:S04]  /*37000*/  SEL R6, RZ, 0x4, !P4 ;  /* 0x00000004ff067807 */ /* 0x002fc80006000000 */
[----:B------:R-:W-:-:S04]  /*37010*/  SEL R6, R6, RZ, !P2 ;  /* 0x000000ff06067207 */ /* 0x000fc80005000000 */
        /* <DEDUP_REMOVED lines=60> */
[----:B------:R-:W-:Y:S01]  /*373e0*/  IMAD.X R212, R212, 0x1, R0, P6 ;  /* 0x00000001d4d47824 */ /* 0x000fe200030e0600 */
[----:B------:R1:W-:Y:S04]  /*373f0*/  STL [R1+0x9ac], R9 ;  /* 0x0009ac0901007387 */ /* 0x0003e80000100800 */
[----:B--2---:R-:W2:Y:S04]  /*37400*/  LDL.LU R11, [R1] ;  /* 0x00000000010b7983 */ /* 0x004ea80000300800 */
[----:B------:R3:W-:Y:S04]  /*37410*/  LDGSTS.E [R249+0x600d8], desc[UR22][R6.64], P5 ;  /* 0x600d800006f97fae */ /* 0x0007e8000a9a1016 */
[----:B----4-:R-:W4:Y:S04]  /*37420*/  LDL.LU R10, [R1+0x4] ;  /* 0x00000400010a7983 */ /* 0x010f280000300800 */
[----:B-1----:R-:W5:Y:S01]  /*37430*/  LDL.LU R9, [R1+0x8] ;  /* 0x0000080001097983 */ /* 0x002f620000300800 */
[----:B---3--:R-:W-:-:S02]  /*37440*/  IMAD.MOV.U32 R6, RZ, RZ, R211 ;  /* 0x000000ffff067224 */ /* 0x008fc400078e00d3 */
[----:B------:R-:W-:Y:S01]  /*37450*/  IMAD.MOV.U32 R7, RZ, RZ, R212 ;  /* 0x000000ffff077224 */ /* 0x000fe200078e00d4 */
[C---:B------:R-:W-:Y:S01]  /*37460*/  ISETP.GT.AND P5, PT, R4.reuse, 0x39, PT ;  /* 0x000000390400780c */ /* 0x040fe20003fa4270 */
[----:B------:R-:W3:Y:S04]  /*37470*/  LDL.LU R16, [R1+0xc] ;  /* 0x00000c0001107983 */ /* 0x000ee80000300800 */
[----:B------:R1:W-:Y:S01]  /*37480*/  LDGSTS.E [R249+0x600dc], desc[UR22][R6.64], P4 ;  /* 0x600dc00006f97fae */ /* 0x0003e2000a1a1016 */
[----:B------:R-:W-:Y:S02]  /*37490*/  ISETP.GT.AND P4, PT, R4, 0x38, PT ;  /* 0x000000380400780c */ /* 0x000fe40003f84270 */
[----:B------:R-:W-:Y:S01]  /*374a0*/  SEL R5, RZ, 0x4, !P5 ;  /* 0x00000004ff057807 */ /* 0x000fe20006800000 */
[----:B------:R-:W2:Y:S01]  /*374b0*/  LDL.LU R15, [R1+0x10] ;  /* 0x00001000010f7983 */ /* 0x000ea20000300800 */
[----:B------:R-:W-:-:S02]  /*374c0*/  IADD3 R213, P6, PT, R213, R2, RZ ;  /* 0x00000002d5d57210 */ /* 0x000fc40007fde0ff */
[----:B-1----:R-:W-:Y:S01]  /*374d0*/  SEL R6, RZ, 0x4, !P4 ;  /* 0x00000004ff067807 */ /* 0x002fe20006000000 */
[----:B------:R-:W2:Y:S03]  /*374e0*/  LDL.LU R14, [R1+0x14] ;  /* 0x00001400010e7983 */ /* 0x000ea60000300800 */
[----:B------:R-:W-:Y:S02]  /*374f0*/  SEL R6, R6, RZ, !P2 ;  /* 0x000000ff06067207 */ /* 0x000fe40005000000 */
[----:B------:R-:W-:Y:S01]  /*37500*/  SEL R5, R5, RZ, !P2 ;  /* 0x000000ff05057207 */ /* 0x000fe20005000000 */
[----:B------:R-:W-:Y:S01]  /*37510*/  IMAD.X R214, R214, 0x1, R0, P6 ;  /* 0x00000001d6d67824 */ /* 0x000fe200030e0600 */
[----:B------:R-:W-:Y:S01]  /*37520*/  ISETP.NE.U32.AND P5, PT, R6, RZ, PT ;  /* 0x000000ff0600720c */ /* 0x000fe20003fa5070 */
[----:B------:R-:W2:Y:S01]  /*37530*/  LDL.LU R13, [R1+0x18] ;  /* 0x00001800010d7983 */ /* 0x000ea20000300800 */
[----:B------:R-:W-:-:S02]  /*37540*/  IADD3 R215, P6, PT, R215, R2, RZ ;  /* 0x00000002d7d77210 */ /* 0x000fc40007fde0ff */
        /* <DEDUP_REMOVED lines=148> */
[----:B------:R1:W-:Y:S01]  /*37e90*/  LDGSTS.E [R249+0x60120], desc[UR22][R6.64], P5 ;  /* 0x6012000006f97fae */ /* 0x0003e2000a9a1016 */
[----:B--2---:R-:W-:Y:S01]  /*37ea0*/  IADD3 R11, P6, PT, R11, R2, RZ ;  /* 0x000000020b0b7210 */ /* 0x004fe20007fde0ff */
[----:B-1----:R-:W-:Y:S02]  /*37eb0*/  IMAD.MOV.U32 R6, RZ, RZ, R247 ;  /* 0x000000ffff067224 */ /* 0x002fe400078e00f7 */
[----:B------:R-:W-:-:S05]  /*37ec0*/  IMAD.MOV.U32 R7, RZ, RZ, R248 ;  /* 0x000000ffff077224 */ /* 0x000fca00078e00f8 */
[----:B------:R1:W-:Y:S01]  /*37ed0*/  LDGSTS.E [R249+0x60124], desc[UR22][R6.64], P4 ;  /* 0x6012400006f97fae */ /* 0x0003e2000a1a1016 */
[C---:B------:R-:W-:Y:S02]  /*37ee0*/  ISETP.GT.AND P4, PT, R4.reuse, 0x4a, PT ;  /* 0x0000004a0400780c */ /* 0x040fe40003f84270 */
[----:B------:R-:W-:Y:S01]  /*37ef0*/  ISETP.GT.AND P5, PT, R4, 0x4b, PT ;  /* 0x0000004b0400780c */ /* 0x000fe20003fa4270 */
[----:B------:R-:W-:Y:S01]  /*37f00*/  IMAD.X R252, R252, 0x1, R0, P6 ;  /* 0x00000001fcfc7824 */ /* 0x000fe200030e0600 */
[----:B-----5:R-:W-:Y:S02]  /*37f10*/  IADD3 R9, P6, PT, R9, R2, RZ ;  /* 0x0000000209097210 */ /* 0x020fe40007fde0ff */
[----:B-1----:R-:W-:-:S04]  /*37f20*/  SEL R6, RZ, 0x4, !P4 ;  /* 0x00000004ff067807 */ /* 0x002fc80006000000 */
[----:B------:R-:W-:Y:S02]  /*37f30*/  SEL R6, R6, RZ, !P2 ;  /* 0x000000ff06067207 */ /* 0x000fe40005000000 */
[----:B------:R-:W-:Y:S02]  /*37f40*/  SEL R5, RZ, 0x4, !P5 ;  /* 0x00000004ff057807 */ /* 0x000fe40006800000 */
[----:B------:R-:W-:Y:S01]  /*37f50*/  ISETP.NE.U32.AND P5, PT, R6, RZ, PT ;  /* 0x000000ff0600720c */ /* 0x000fe20003fa5070 */
[----:B----4-:R-:W-:Y:S01]  /*37f60*/  IMAD.X R10, R10, 0x1, R0, P6 ;  /* 0x000000010a0a7824 */ /* 0x010fe200030e0600 */
[----:B------:R1:W-:Y:S01]  /*37f70*/  STL [R1], R11 ;  /* 0x0000000b01007387 */ /* 0x0003e20000100800 */
[----:B------:R-:W-:Y:S01]  /*37f80*/  MOV R6, R11 ;  /* 0x0000000b00067202 */ /* 0x000fe20000000f00 */
[----:B------:R-:W-:Y:S02]  /*37f90*/  IMAD.MOV.U32 R7, RZ, RZ, R252 ;  /* 0x000000ffff077224 */ /* 0x000fe400078e00fc */
[----:B------:R-:W-:Y:S04]  /*37fa0*/  STL [R1+0x8], R9 ;  /* 0x0000080901007387 */ /* 0x000fe80000100800 */
[----:B------:R2:W-:Y:S04]  /*37fb0*/  STL [R1+0x4], R10 ;  /* 0x0000040a01007387 */ /* 0x0005e80000100800 */
[----:B------:R-:W4:Y:S04]  /*37fc0*/  LDL.LU R12, [R1+0x1c] ;  /* 0x00001c00010c7983 */ /* 0x000f280000300800 */
[----:B-1----:R-:W5:Y:S04]  /*37fd0*/  LDL.LU R11, [R1+0x20] ;  /* 0x00002000010b7983 */ /* 0x002f680000300800 */
[----:B------:R1:W-:Y:S02]  /*37fe0*/  LDGSTS.E [R249+0x60128], desc[UR22][R6.64], P5 ;  /* 0x6012800006f97fae */ /* 0x0003e4000a9a1016 */
[----:B-1----:R-:W-:-:S02]  /*37ff0*/  IMAD.MOV.U32 R7, RZ, RZ, R10 ;  /* 0x000000ffff077224 */ /* 0x002fc400078e000a */
[----:B------:R-:W-:Y:S01]  /*38000*/  IMAD.MOV.U32 R6, RZ, RZ, R9 ;  /* 0x000000ffff067224 */ /* 0x000fe200078e0009 */
[----:B--2---:R-:W2:Y:S04]  /*38010*/  LDL.LU R10, [R1+0x24] ;  /* 0x00002400010a7983 */ /* 0x004ea80000300800 */
[----:B------:R-:W2:Y:S01]  /*38020*/  LDL.LU R9, [R1+0x28] ;  /* 0x0000280001097983 */ /* 0x000ea20000300800 */
[----:B------:R-:W-:-:S04]  /*38030*/  SEL R5, R5, RZ, !P2 ;  /* 0x000000ff05057207 */ /* 0x000fc80005000000 */
[----:B------:R-:W-:Y:S02]  /*38040*/  ISETP.NE.U32.AND P4, PT, R5, RZ, PT ;  /* 0x000000ff0500720c */ /* 0x000fe40003f85070 */
[----:B------:R-:W-:Y:S02]  /*38050*/  ISETP.GT.AND P5, PT, R4, 0x4d, PT ;  /* 0x0000004d0400780c */ /* 0x000fe40003fa4270 */
[----:B------:R-:W-:-:S09]  /*38060*/  IADD3 R15, P6, PT, R15, R2, RZ ;  /* 0x000000020f0f7210 */ /* 0x000fd20007fde0ff */
[----:B------:R1:W-:Y:S01]  /*38070*/  LDGSTS.E [R249+0x6012c], desc[UR22][R6.64], P4 ;  /* 0x6012c00006f97fae */ /* 0x0003e2000a1a1016 */
[----:B------:R-:W-:Y:S02]  /*38080*/  ISETP.GT.AND P4, PT, R4, 0x4c, PT ;  /* 0x0000004c0400780c */ /* 0x000fe40003f84270 */
[----:B------:R-:W-:Y:S02]  /*38090*/  SEL R5, RZ, 0x4, !P5 ;  /* 0x00000004ff057807 */ /* 0x000fe40006800000 */
[----:B-1----:R-:W-:-:S04]  /*380a0*/  SEL R6, RZ, 0x4, !P4 ;  /* 0x00000004ff067807 */ /* 0x002fc80006000000 */
[----:B------:R-:W-:Y:S01]  /*380b0*/  SEL R6, R6, RZ, !P2 ;  /* 0x000000ff06067207 */ /* 0x000fe20005000000 */
[----:B---3--:R-:W-:Y:S01]  /*380c0*/  IMAD.X R16, R16, 0x1, R0, P6 ;  /* 0x0000000110107824 */ /* 0x008fe200030e0600 */
[----:B------:R-:W-:Y:S02]  /*380d0*/  SEL R5, R5, RZ, !P2 ;  /* 0x000000ff05057207 */ /* 0x000fe40005000000 */
[----:B------:R-:W-:Y:S02]  /*380e0*/  ISETP.NE.U32.AND P5, PT, R6, RZ, PT ;  /* 0x000000ff0600720c */ /* 0x000fe40003fa5070 */
[----:B------:R-:W-:Y:S02]  /*380f0*/  IADD3 R13, P6, PT, R13, R2, RZ ;  /* 0x000000020d0d7210 */ /* 0x000fe40007fde0ff */
[----:B------:R-:W-:Y:S01]  /*38100*/  ISETP.NE.U32.AND P4, PT, R5, RZ, PT ;  /* 0x000000ff0500720c */ /* 0x000fe20003f85070 */
[----:B------:R-:W-:Y:S01]  /*38110*/  IMAD.MOV.U32 R7, RZ, RZ, R16 ;  /* 0x000000ffff077224 */ /* 0x000fe200078e0010 */
[----:B------:R-:W-:Y:S01]  /*38120*/  MOV R6, R15 ;  /* 0x0000000f00067202 */ /* 0x000fe20000000f00 */
[----:B------:R-:W-:Y:S01]  /*38130*/  IMAD.X R14, R14, 0x1, R0, P6 ;  /* 0x000000010e0e7824 */ /* 0x000fe200030e0600 */
[----:B------:R-:W-:Y:S04]  /*38140*/  STL [R1+0x10], R15 ;  /* 0x0000100f01007387 */ /* 0x000fe80000100800 */
[----:B------:R1:W-:Y:S04]  /*38150*/  STL [R1+0xc], R16 ;  /* 0x00000c1001007387 */ /* 0x0003e80000100800 */
[----:B------:R-:W-:Y:S04]  /*38160*/  STL [R1+0x18], R13 ;  /* 0x0000180d01007387 */ /* 0x000fe80000100800 */
[----:B------:R3:W-:Y:S04]  /*38170*/  STL [R1+0x14], R14 ;  /* 0x0000140e01007387 */ /* 0x0007e80000100800 */
[----:B------:R3:W-:Y:S04]  /*38180*/  LDGSTS.E [R249+0x60130], desc[UR22][R6.64], P5 ;  /* 0x6013000006f97fae */ /* 0x0007e8000a9a1016 */
[----:B-1----:R-:W2:Y:S04]  /*38190*/  LDL.LU R16, [R1+0x2c] ;  /* 0x00002c0001107983 */ /* 0x002ea80000300800 */
[----:B------:R-:W2:Y:S01]  /*381a0*/  LDL.LU R15, [R1+0x30] ;  /* 0x00003000010f7983 */ /* 0x000ea20000300800 */
[----:B---3--:R-:W-:-:S02]  /*381b0*/  IMAD.MOV.U32 R6, RZ, RZ, R13 ;  /* 0x000000ffff067224 */ /* 0x008fc400078e000d */
[----:B------:R-:W-:Y:S02]  /*381c0*/  IMAD.MOV.U32 R7, RZ, RZ, R14 ;  /* 0x000000ffff077224 */ /* 0x000fe400078e000e */
[----:B------:R-:W3:Y:S04]  /*381d0*/  LDL.LU R14, [R1+0x34] ;  /* 0x00003400010e7983 */ /* 0x000ee80000300800 */
[----:B------:R1:W-:Y:S01]  /*381e0*/  LDGSTS.E [R249+0x60134], desc[UR22][R6.64], P4 ;  /* 0x6013400006f97fae */ /* 0x0003e2000a1a1016 */
[----:B------:R-:W-:-:S03]  /*381f0*/  ISETP.GT.AND P4, PT, R4, 0x4e, PT ;  /* 0x0000004e0400780c */ /* 0x000fc60003f84270 */
[----:B------:R-:W3:Y:S01]  /*38200*/  LDL.LU R13, [R1+0x38] ;  /* 0x00003800010d7983 */ /* 0x000ee20000300800 */
[----:B------:R-:W-:Y:S02]  /*38210*/  ISETP.GT.AND P5, PT, R4, 0x4f, PT ;  /* 0x0000004f0400780c */ /* 0x000fe40003fa4270 */
[----:B-1----:R-:W-:-:S04]  /*38220*/  SEL R6, RZ, 0x4, !P4 ;  /* 0x00000004ff067807 */ /* 0x002fc80006000000 */
[----:B------:R-:W-:Y:S02]  /*38230*/  SEL R6, R6, RZ, !P2 ;  /* 0x000000ff06067207 */ /* 0x000fe40005000000 */
[----:B------:R-:W-:Y:S02]  /*38240*/  SEL R5, RZ, 0x4, !P5 ;  /* 0x00000004ff057807 */ /* 0x000fe40006800000 */
[----:B------:R-:W-:Y:S02]  /*38250*/  ISETP.NE.U32.AND P5, PT, R6, RZ, PT ;  /* 0x000000ff0600720c */ /* 0x000fe40003fa5070 */
[----:B-----5:R-:W-:-:S05]  /*38260*/  IADD3 R11, P6, PT, R11, R2, RZ ;  /* 0x000000020b0b7210 */ /* 0x020fca0007fde0ff */
[----:B----4-:R-:W-:Y:S01]  /*38270*/  IMAD.X R12, R12, 0x1, R0, P6 ;  /* 0x000000010c0c7824 */ /* 0x010fe200030e0600 */
[----:B------:R-:W-:Y:S01]  /*38280*/  STL [R1+0x20], R11 ;  /* 0x0000200b01007387 */ /* 0x000fe20000100800 */
[----:B------:R-:W-:-:S03]  /*38290*/  MOV R6, R11 ;  /* 0x0000000b00067202 */ /* 0x000fc60000000f00 */
[----:B------:R1:W-:Y:S01]  /*382a0*/  STL [R1+0x1c], R12 ;  /* 0x00001c0c01007387 */ /* 0x0003e20000100800 */
[----:B------:R-:W-:-:S05]  /*382b0*/  IMAD.MOV.U32 R7, RZ, RZ, R12 ;  /* 0x000000ffff077224 */ /* 0x000fca00078e000c */
[----:B------:R4:W-:Y:S01]  /*382c0*/  LDGSTS.E [R249+0x60138], desc[UR22][R6.64], P5 ;  /* 0x6013800006f97fae */ /* 0x0009e2000a9a1016 */
[----:B--2---:R-:W-:-:S05]  /*382d0*/  IADD3 R9, P6, PT, R9, R2, RZ ;  /* 0x0000000209097210 */ /* 0x004fca0007fde0ff */
[----:B------:R-:W-:Y:S01]  /*382e0*/  IMAD.X R10, R10, 0x1, R0, P6 ;  /* 0x000000010a0a7824 */ /* 0x000fe200030e0600 */
[----:B------:R-:W-:Y:S04]  /*382f0*/  STL [R1+0x28], R9 ;  /* 0x0000280901007387 */ /* 0x000fe80000100800 */
[----:B------:R2:W-:Y:S04]  /*38300*/  STL [R1+0x24], R10 ;  /* 0x0000240a01007387 */ /* 0x0005e80000100800 */
[----:B-1----:R-:W5:Y:S04]  /*38310*/  LDL.LU R12, [R1+0x3c] ;  /* 0x00003c00010c7983 */ /* 0x002f680000300800 */
[----:B------:R-:W5:Y:S01]  /*38320*/  LDL.LU R11, [R1+0x40] ;  /* 0x00004000010b7983 */ /* 0x000f620000300800 */
[----:B----4-:R-:W-:-:S02]  /*38330*/  IMAD.MOV.U32 R7, RZ, RZ, R10 ;  /* 0x000000ffff077224 */ /* 0x010fc400078e000a */
[----:B------:R-:W-:Y:S01]  /*38340*/  IMAD.MOV.U32 R6, RZ, RZ, R9 ;  /* 0x000000ffff067224 */ /* 0x000fe200078e0009 */
[----:B--2---:R-:W2:Y:S04]  /*38350*/  LDL.LU R10, [R1+0x44] ;  /* 0x00004400010a7983 */ /* 0x004ea80000300800 */
[----:B------:R-:W4:Y:S01]  /*38360*/  LDL.LU R9, [R1+0x48] ;  /* 0x0000480001097983 */ /* 0x000f220000300800 */
[----:B------:R-:W-:-:S04]  /*38370*/  SEL R5, R5, RZ, !P2 ;  /* 0x000000ff05057207 */ /* 0x000fc80005000000 */
[----:B------:R-:W-:Y:S02]  /*38380*/  ISETP.NE.U32.AND P4, PT, R5, RZ, PT ;  /* 0x000000ff0500720c */ /* 0x000fe40003f85070 */
[----:B------:R-:W-:-:S11]  /*38390*/  ISETP.GT.AND P5, PT, R4, 0x51, PT ;  /* 0x000000510400780c */ /* 0x000fd60003fa4270 */
[----:B------:R1:W-:Y:S01]  /*383a0*/  LDGSTS.E [R249+0x6013c], desc[UR22][R6.64], P4 ;  /* 0x6013c00006f97fae */ /* 0x0003e2000a1a1016 */
[----:B------:R-:W-:Y:S02]  /*383b0*/  ISETP.GT.AND P4, PT, R4, 0x50, PT ;  /* 0x000000500400780c */ /* 0x000fe40003f84270 */
[----:B------:R-:W-:Y:S02]  /*383c0*/  SEL R5, RZ, 0x4, !P5 ;  /* 0x00000004ff057807 */ /* 0x000fe40006800000 */
[----:B-1----:R-:W-:-:S04]  /*383d0*/  SEL R6, RZ, 0x4, !P4 ;  /* 0x00000004ff067807 */ /* 0x002fc80006000000 */
[----:B------:R-:W-:Y:S02]  /*383e0*/  SEL R6, R6, RZ, !P2 ;  /* 0x000000ff06067207 */ /* 0x000fe40005000000 */
[----:B------:R-:W-:Y:S02]  /*383f0*/  SEL R5, R5, RZ, !P2 ;  /* 0x000000ff05057207 */ /* 0x000fe40005000000 */
[----:B------:R-:W-:Y:S02]  /*38400*/  ISETP.NE.U32.AND P5, PT, R6, RZ, PT ;  /* 0x000000ff0600720c */ /* 0x000fe40003fa5070 */
[----:B------:R-:W-:-:S05]  /*38410*/  IADD3 R15, P6, PT, R15, R2, RZ ;  /* 0x000000020f0f7210 */ /* 0x000fca0007fde0ff */
[----:B------:R-:W-:Y:S01]  /*38420*/  IMAD.X R16, R16, 0x1, R0, P6 ;  /* 0x0000000110107824 */ /* 0x000fe200030e0600 */
[----:B------:R-:W-:Y:S01]  /*38430*/  ISETP.NE.U32.AND P4, PT, R5, RZ, PT ;  /* 0x000000ff0500720c */ /* 0x000fe20003f85070 */
[----:B------:R-:W-:Y:S01]  /*38440*/  STL [R1+0x30], R15 ;  /* 0x0000300f01007387 */ /* 0x000fe20000100800 */
[----:B------:R-:W-:Y:S01]  /*38450*/  MOV R6, R15 ;  /* 0x0000000f00067202 */ /* 0x000fe20000000f00 */
[----:B------:R-:W-:Y:S01]  /*38460*/  IMAD.MOV.U32 R7, RZ, RZ, R16 ;  /* 0x000000ffff077224 */ /* 0x000fe200078e0010 */
[----:B---3--:R-:W-:Y:S01]  /*38470*/  IADD3 R13, P6, PT, R13, R2, RZ ;  /* 0x000000020d0d7210 */ /* 0x008fe20007fde0ff */
[----:B------:R1:W-:Y:S04]  /*38480*/  STL [R1+0x2c], R16 ;  /* 0x00002c1001007387 */ /* 0x0003e80000100800 */
[----:B------:R-:W-:Y:S01]  /*38490*/  IMAD.X R14, R14, 0x1, R0, P6 ;  /* 0x000000010e0e7824 */ /* 0x000fe200030e0600 */
        /* <DEDUP_REMOVED lines=17> */
[--C-:B------:R-:W-:Y:S01]  /*385b0*/  IMAD.X R12, R12, 0x1, R0.reuse, P6 ;  /* 0x000000010c0c7824 */ /* 0x100fe200030e0600 */
[----:B----4-:R-:W-:Y:S01]  /*385c0*/  IADD3 R9, P6, PT, R9, R2, RZ ;  /* 0x0000000209097210 */ /* 0x010fe20007fde0ff */
[----:B------:R-:W-:Y:S04]  /*385d0*/  STL [R1+0x40], R11 ;  /* 0x0000400b01007387 */ /* 0x000fe80000100800 */
[----:B--2---:R-:W-:Y:S01]  /*385e0*/  IMAD.X R10, R10, 0x1, R0, P6 ;  /* 0x000000010a0a7824 */ /* 0x004fe200030e0600 */
[----:B------:R1:W-:Y:S01]  /*385f0*/  STL [R1+0x3c], R12 ;  /* 0x00003c0c01007387 */ /* 0x0003e20000100800 */
[----:B------:R-:W-:Y:S01]  /*38600*/  MOV R6, R11 ;  /* 0x0000000b00067202 */ /* 0x000fe20000000f00 */
[----:B------:R-:W-:Y:S02]  /*38610*/  IMAD.MOV.U32 R7, RZ, RZ, R12 ;  /* 0x000000ffff077224 */ /* 0x000fe400078e000c */
[----:B------:R-:W-:Y:S04]  /*38620*/  STL [R1+0x48], R9 ;  /* 0x0000480901007387 */ /* 0x000fe80000100800 */
[----:B------:R2:W-:Y:S04]  /*38630*/  STL [R1+0x44], R10 ;  /* 0x0000440a01007387 */ /* 0x0005e80000100800 */
[----:B-1----:R-:W4:Y:S04]  /*38640*/  LDL.LU R12, [R1+0x5c] ;  /* 0x00005c00010c7983 */ /* 0x002f280000300800 */
[----:B------:R-:W5:Y:S04]  /*38650*/  LDL.LU R11, [R1+0x60] ;  /* 0x00006000010b7983 */ /* 0x000f680000300800 */
[----:B------:R1:W-:Y:S02]  /*38660*/  LDGSTS.E [R249+0x60148], desc[UR22][R6.64], P5 ;  /* 0x6014800006f97fae */ /* 0x0003e4000a9a1016 */
[----:B-1----:R-:W-:-:S02]  /*38670*/  IMAD.MOV.U32 R7, RZ, RZ, R10 ;  /* 0x000000ffff077224 */ /* 0x002fc400078e000a */
[----:B------:R-:W-:Y:S01]  /*38680*/  IMAD.MOV.U32 R6, RZ, RZ, R9 ;  /* 0x000000ffff067224 */ /* 0x000fe200078e0009 */
[----:B--2---:R-:W2:Y:S04]  /*38690*/  LDL.LU R10, [R1+0x64] ;  /* 0x00006400010a7983 */ /* 0x004ea80000300800 */
[----:B------:R-:W2:Y:S01]  /*386a0*/  LDL.LU R9, [R1+0x68] ;  /* 0x0000680001097983 */ /* 0x000ea20000300800 */
        /* <DEDUP_REMOVED lines=8> */
[-C--:B------:R-:W-:Y:S02]  /*38730*/  IADD3 R15, P6, PT, R15, R2.reuse, RZ ;  /* 0x000000020f0f7210 */ /* 0x080fe40007fde0ff */
[----:B------:R-:W-:Y:S02]  /*38740*/  ISETP.NE.U32.AND P5, PT, R6, RZ, PT ;  /* 0x000000ff0600720c */ /* 0x000fe40003fa5070 */
[----:B------:R-:W-:Y:S01]  /*38750*/  SEL R5, R5, RZ, !P2 ;  /* 0x000000ff05057207 */ /* 0x000fe20005000000 */
[----:B------:R-:W-:Y:S01]  /*38760*/  IMAD.X R16, R16, 0x1, R0, P6 ;  /* 0x0000000110107824 */ /* 0x000fe200030e0600 */
[----:B------:R-:W-:Y:S02]  /*38770*/  MOV R6, R15 ;  /* 0x0000000f00067202 */ /* 0x000fe40000000f00 */
[----:B------:R-:W-:Y:S01]  /*38780*/  ISETP.NE.U32.AND P4, PT, R5, RZ, PT ;  /* 0x000000ff0500720c */ /* 0x000fe20003f85070 */
[----:B------:R-:W-:Y:S01]  /*38790*/  IMAD.MOV.U32 R7, RZ, RZ, R16 ;  /* 0x000000ffff077224 */ /* 0x000fe200078e0010 */
[----:B------:R-:W-:Y:S01]  /*387a0*/  STL [R1+0x50], R15 ;  /* 0x0000500f01007387 */ /* 0x000fe20000100800 */
[----:B---3--:R-:W-:-:S03]  /*387b0*/  IADD3 R13, P6, PT, R13, R2, RZ ;  /* 0x000000020d0d7210 */ /* 0x008fc60007fde0ff */
[----:B------:R1:W-:Y:S02]  /*387c0*/  STL [R1+0x4c], R16 ;  /* 0x00004c1001007387 */ /* 0x0003e40000100800 */
[----:B------:R-:W-:Y:S02]  /*387d0*/  IMAD.X R14, R14, 0x1, R0, P6 ;  /* 0x000000010e0e7824 */ /* 0x000fe400030e0600 */
        /* <DEDUP_REMOVED lines=147> */
[----:B------:R-:W-:Y:S02]  /*39110*/  ISETP.NE.U32.AND P4, PT, R5, RZ, PT ;  /* 0x000000ff0500720c */ /* 0x000fe40003f85070 */
[----:B------:R-:W-:-:S05]  /*39120*/  IADD3 R15, P6, PT, R15, R2, RZ ;  /* 0x000000020f0f7210 */ /* 0x000fca0007fde0ff */
[----:B------:R-:W-:Y:S01]  /*39130*/  IMAD.X R16, R16, 0x1, R0, P6 ;  /* 0x0000000110107824 */ /* 0x000fe200030e0600 */
[----:B------:R-:W-:Y:S01]  /*39140*/  MOV R6, R15 ;  /* 0x0000000f00067202 */ /* 0x000fe20000000f00 */
[----:B------:R-:W-:Y:S02]  /*39150*/  STL [R1+0xb0], R15 ;  /* 0x0000b00f01007387 */ /* 0x000fe40000100800 */
        /* <DEDUP_REMOVED lines=310> */
[----:B------:R1:W-:Y:S01]  /*3a4c0*/  STL [R1+0x170], R15 ;  /* 0x0001700f01007387 */ /* 0x0003e20000100800 */
[----:B------:R-:W-:Y:S02]  /*3a4d0*/  MOV R6, R15 ;  /* 0x0000000f00067202 */ /* 0x000fe40000000f00 */
[----:B------:R-:W-:Y:S01]  /*3a4e0*/  IMAD.MOV.U32 R7, RZ, RZ, R16 ;  /* 0x000000ffff077224 */ /* 0x000fe200078e0010 */
[----:B------:R1:W-:Y:S04]  /*3a4f0*/  STL [R1+0x16c], R16 ;  /* 0x00016c1001007387 */ /* 0x0003e80000100800 */
[----:B------:R1:W-:Y:S01]  /*3a500*/  LDGSTS.E [R249+0x601e0], desc[UR22][R6.64], P5 ;  /* 0x601e000006f97fae */ /* 0x0003e2000a9a1016 */
[----:B---3--:R-:W-:-:S03]  /*3a510*/  IADD3 R13, P6, PT, R13, R2, RZ ;  /* 0x000000020d0d7210 */ /* 0x008fc60007fde0ff */
[----:B-1----:R-:W3:Y:S02]  /*3a520*/  LDL.LU R15, [R1+0x190] ;  /* 0x00019000010f7983 */ /* 0x002ee40000300800 */
[----:B------:R-:W-:Y:S02]  /*3a530*/  IMAD.X R14, R14, 0x1, R0, P6 ;  /* 0x000000010e0e7824 */ /* 0x000fe400030e0600 */
[----:B------:R-:W-:Y:S04]  /*3a540*/  STL [R1+0x178], R13 ;  /* 0x0001780d01007387 */ /* 0x000fe80000100800 */
[----:B------:R1:W-:Y:S01]  /*3a550*/  STL [R1+0x174], R14 ;  /* 0x0001740e01007387 */ /* 0x0003e20000100800 */
[----:B------:R-:W-:Y:S02]  /*3a560*/  IMAD.MOV.U32 R6, RZ, RZ, R13 ;  /* 0x000000ffff067224 */ /* 0x000fe400078e000d */
[----:B------:R-:W-:Y:S01]  /*3a570*/  IMAD.MOV.U32 R7, RZ, RZ, R14 ;  /* 0x000000ffff077224 */ /* 0x000fe200078e000e */
[----:B------:R-:W3:Y:S04]  /*3a580*/  LDL.LU R16, [R1+0x18c] ;  /* 0x00018c0001107983 */ /* 0x000ee80000300800 */
[----:B------:R1:W-:Y:S01]  /*3a590*/  LDGSTS.E [R249+0x601e4], desc[UR22][R6.64], P4 ;  /* 0x601e400006f97fae */ /* 0x0003e2000a1a1016 */
[----:B------:R-:W-:-:S03]  /*3a5a0*/  ISETP.GT.AND P4, PT, R4, 0x7a, PT ;  /* 0x0000007a0400780c */ /* 0x000fc60003f84270 */
[----:B-1----:R-:W3:Y:S01]  /*3a5b0*/  LDL.LU R14, [R1+0x194] ;  /* 0x00019400010e7983 */ /* 0x002ee20000300800 */
[----:B------:R-:W-:-:S03]  /*3a5c0*/  ISETP.GT.AND P5, PT, R4, 0x7b, PT ;  /* 0x0000007b0400780c */ /* 0x000fc60003fa4270 */
[----:B------:R-:W3:Y:S01]  /*3a5d0*/  LDL.LU R13, [R1+0x198] ;  /* 0x00019800010d7983 */ /* 0x000ee20000300800 */
[----:B------:R-:W-:-:S04]  /*3a5e0*/  SEL R6, RZ, 0x4, !P4 ;  /* 0x00000004ff067807 */ /* 0x000fc80006000000 */
        /* <DEDUP_REMOVED lines=21> */
[----:B------:R-:W-:-:S13]  /*3a740*/  ISETP.NE.U32.AND P4, PT, R5, RZ, PT ;  /* 0x000000ff0500720c */ /* 0x000fda0003f85070 */
[----:B------:R1:W-:Y:S01]  /*3a750*/  LDGSTS.E [R249+0x601ec], desc[UR22][R6.64], P4 ;  /* 0x601ec00006f97fae */ /* 0x0003e2000a1a1016 */
[----:B------:R-:W-:-:S04]  /*3a760*/  ISETP.GT.AND P4, PT, R4, 0x7c, PT ;  /* 0x0000007c0400780c */ /* 0x000fc80003f84270 */
[----:B------:R-:W-:-:S04]  /*3a770*/  SEL R5, RZ, 0x4, !P4 ;  /* 0x00000004ff057807 */ /* 0x000fc80006000000 */
[----:B------:R-:W-:-:S04]  /*3a780*/  SEL R5, R5, RZ, !P2 ;  /* 0x000000ff05057207 */ /* 0x000fc80005000000 */
[----:B------:R-:W-:Y:S02]  /*3a790*/  ISETP.NE.U32.AND P5, PT, R5, RZ, PT ;  /* 0x000000ff0500720c */ /* 0x000fe40003fa5070 */
[----:B------:R-:W-:Y:S02]  /*3a7a0*/  ISETP.GT.AND P4, PT, R4, 0x7d, PT ;  /* 0x0000007d0400780c */ /* 0x000fe40003f84270 */
[----:B---3--:R-:W-:Y:S02]  /*3a7b0*/  IADD3 R15, P6, PT, R15, R2, RZ ;  /* 0x000000020f0f7210 */ /* 0x008fe40007fde0ff */
[----:B------:R-:W-:-:S03]  /*3a7c0*/  SEL R5, RZ, 0x4, !P4 ;  /* 0x00000004ff057807 */ /* 0x000fc60006000000 */
[----:B-1----:R-:W-:Y:S02]  /*3a7d0*/  IMAD.MOV.U32 R6, RZ, RZ, R15 ;  /* 0x000000ffff067224 */ /* 0x002fe400078e000f */
[----:B------:R-:W-:Y:S01]  /*3a7e0*/  IMAD.X R16, R16, 0x1, R0, P6 ;  /* 0x0000000110107824 */ /* 0x000fe200030e0600 */
[----:B------:R-:W-:-:S04]  /*3a7f0*/  SEL R5, R5, RZ, !P2 ;  /* 0x000000ff05057207 */ /* 0x000fc80005000000 */
[----:B------:R-:W-:Y:S02]  /*3a800*/  MOV R7, R16 ;  /* 0x0000001000077202 */ /* 0x000fe40000000f00 */
[----:B------:R-:W-:-:S03]  /*3a810*/  ISETP.NE.U32.AND P4, PT, R5, RZ, PT ;  /* 0x000000ff0500720c */ /* 0x000fc60003f85070 */
[----:B------:R-:W-:Y:S01]  /*3a820*/  LDGSTS.E [R249+0x601f0], desc[UR22][R6.64], P5 ;  /* 0x601f000006f97fae */ /* 0x000fe2000a9a1016 */
[----:B------:R-:W-:-:S03]  /*3a830*/  IADD3 R13, P5, PT, R13, R2, RZ ;  /* 0x000000020d0d7210 */ /* 0x000fc60007fbe0ff */
[----:B------:R1:W-:Y:S02]  /*3a840*/  STL [R1+0x190], R15 ;  /* 0x0001900f01007387 */ /* 0x0003e40000100800 */
[----:B------:R-:W-:Y:S02]  /*3a850*/  IMAD.X R14, R14, 0x1, R0, P5 ;  /* 0x000000010e0e7824 */ /* 0x000fe400028e0600 */
[----:B------:R-:W-:Y:S01]  /*3a860*/  STL [R1+0x18c], R16 ;  /* 0x00018c1001007387 */ /* 0x000fe20000100800 */
[C---:B------:R-:W-:Y:S02]  /*3a870*/  ISETP.GT.AND P5, PT, R4.reuse, 0x7e, PT ;  /* 0x0000007e0400780c */ /* 0x040fe40003fa4270 */
[----:B------:R-:W-:Y:S01]  /*3a880*/  ISETP.GT.AND P6, PT, R4, 0x7f, PT ;  /* 0x0000007f0400780c */ /* 0x000fe20003fc4270 */
[----:B------:R3:W-:Y:S01]  /*3a890*/  STL [R1+0x198], R13 ;  /* 0x0001980d01007387 */ /* 0x0007e20000100800 */
[----:B------:R-:W-:Y:S02]  /*3a8a0*/  IMAD.MOV.U32 R4, RZ, RZ, R13 ;  /* 0x000000ffff047224 */ /* 0x000fe400078e000d */
[----:B------:R-:W-:Y:S01]  /*3a8b0*/  IMAD.MOV.U32 R5, RZ, RZ, R14 ;  /* 0x000000ffff057224 */ /* 0x000fe200078e000e */
[----:B------:R-:W-:Y:S04]  /*3a8c0*/  STL [R1+0x194], R14 ;  /* 0x0001940e01007387 */ /* 0x000fe80000100800 */
[----:B-1----:R-:W2:Y:S04]  /*3a8d0*/  LDL.LU R15, [R1+0x1ac] ;  /* 0x0001ac00010f7983 */ /* 0x002ea80000300800 */
[----:B---3--:R-:W3:Y:S04]  /*3a8e0*/  LDL.LU R13, [R1+0x1b0] ;  /* 0x0001b000010d7983 */ /* 0x008ee80000300800 */
[----:B------:R-:W3:Y:S04]  /*3a8f0*/  LDL.LU R20, [R1+0x1ec] ;  /* 0x0001ec0001147983 */ /* 0x000ee80000300800 */
[----:B------:R-:W3:Y:S04]  /*3a900*/  LDL.LU R19, [R1+0x1f0] ;  /* 0x0001f00001137983 */ /* 0x000ee80000300800 */
[----:B------:R1:W-:Y:S02]  /*3a910*/  LDGSTS.E [R249+0x601f4], desc[UR22][R4.64], P4 ;  /* 0x601f400004f97fae */ /* 0x0003e4000a1a1016 */
[----:B-1----:R-:W-:-:S02]  /*3a920*/  SEL R5, RZ, 0x4, !P5 ;  /* 0x00000004ff057807 */ /* 0x002fc40006800000 */
[----:B------:R-:W-:Y:S02]  /*3a930*/  SEL R4, RZ, 0x4, !P6 ;  /* 0x00000004ff047807 */ /* 0x000fe40007000000 */
[----:B------:R-:W-:-:S04]  /*3a940*/  SEL R5, R5, RZ, !P2 ;  /* 0x000000ff05057207 */ /* 0x000fc80005000000 */
[----:B------:R-:W-:Y:S02]  /*3a950*/  ISETP.NE.U32.AND P5, PT, R5, RZ, PT ;  /* 0x000000ff0500720c */ /* 0x000fe40003fa5070 */
[----:B------:R-:W-:-:S04]  /*3a960*/  SEL R4, R4, RZ, !P2 ;  /* 0x000000ff04047207 */ /* 0x000fc80005000000 */
[----:B------:R-:W-:Y:S02]  /*3a970*/  ISETP.NE.U32.AND P4, PT, R4, RZ, PT ;  /* 0x000000ff0400720c */ /* 0x000fe40003f85070 */
[----:B-----5:R-:W-:-:S05]  /*3a980*/  IADD3 R11, P6, PT, R11, R2, RZ ;  /* 0x000000020b0b7210 */ /* 0x020fca0007fde0ff */
[----:B----4-:R-:W-:Y:S01]  /*3a990*/  IMAD.X R12, R12, 0x1, R0, P6 ;  /* 0x000000010c0c7824 */ /* 0x010fe200030e0600 */
[----:B------:R-:W-:Y:S01]  /*3a9a0*/  STL [R1+0x1a0], R11 ;  /* 0x0001a00b01007387 */ /* 0x000fe20000100800 */
[----:B------:R-:W-:Y:S02]  /*3a9b0*/  MOV R4, R11 ;  /* 0x0000000b00047202 */ /* 0x000fe40000000f00 */
[----:B------:R-:W-:Y:S01]  /*3a9c0*/  IMAD.MOV.U32 R5, RZ, RZ, R12 ;  /* 0x000000ffff057224 */ /* 0x000fe200078e000c */
[----:B------:R-:W-:Y:S04]  /*3a9d0*/  STL [R1+0x19c], R12 ;  /* 0x00019c0c01007387 */ /* 0x000fe80000100800 */
[----:B------:R1:W-:Y:S01]  /*3a9e0*/  LDGSTS.E [R249+0x601f8], desc[UR22][R4.64], P5 ;  /* 0x601f800004f97fae */ /* 0x0003e2000a9a1016 */
[----:B--2---:R-:W-:-:S05]  /*3a9f0*/  IADD3 R9, P6, PT, R9, R2, RZ ;  /* 0x0000000209097210 */ /* 0x004fca0007fde0ff */
[----:B------:R-:W-:Y:S01]  /*3aa00*/  IMAD.X R10, R10, 0x1, R0, P6 ;  /* 0x000000010a0a7824 */ /* 0x000fe200030e0600 */
[----:B------:R2:W-:Y:S04]  /*3aa10*/  STL [R1+0x1a8], R9 ;  /* 0x0001a80901007387 */ /* 0x0005e80000100800 */
[----:B------:R4:W-:Y:S01]  /*3aa20*/  STL [R1+0x1a4], R10 ;  /* 0x0001a40a01007387 */ /* 0x0009e20000100800 */
[----:B-1----:R-:W-:-:S03]  /*3aa30*/  IMAD.MOV.U32 R4, RZ, RZ, R9 ;  /* 0x000000ffff047224 */ /* 0x002fc600078e0009 */
[----:B------:R-:W5:Y:S04]  /*3aa40*/  LDL.LU R7, [R1+0x230] ;  /* 0x0002300001077983 */ /* 0x000f680000300800 */
[----:B--2---:R-:W2:Y:S04]  /*3aa50*/  LDL.LU R9, [R1+0x270] ;  /* 0x0002700001097983 */ /* 0x004ea80000300800 */
[----:B------:R-:W2:Y:S04]  /*3aa60*/  LDL.LU R17, [R1+0x22c] ;  /* 0x00022c0001117983 */ /* 0x000ea80000300800 */
[----:B------:R-:W2:Y:S01]  /*3aa70*/  LDL.LU R18, [R1+0x26c] ;  /* 0x00026c0001127983 */ /* 0x000ea20000300800 */
[----:B------:R-:W-:-:S03]  /*3aa80*/  IMAD.MOV.U32 R5, RZ, RZ, R10 ;  /* 0x000000ffff057224 */ /* 0x000fc600078e000a */
[----:B------:R-:W2:Y:S04]  /*3aa90*/  LDL.LU R11, [R1+0x2ac] ;  /* 0x0002ac00010b7983 */ /* 0x000ea80000300800 */
[----:B------:R1:W-:Y:S04]  /*3aaa0*/  LDGSTS.E [R249+0x601fc], desc[UR22][R4.64], P4 ;  /* 0x601fc00004f97fae */ /* 0x0003e8000a1a1016 */
[----:B----4-:R-:W4:Y:S04]  /*3aab0*/  LDL.LU R10, [R1+0x2b0] ;  /* 0x0002b000010a7983 */ /* 0x010f280000300800 */
[----:B------:R-:W4:Y:S01]  /*3aac0*/  LDL.LU R16, [R1+0x2ec] ;  /* 0x0002ec0001107983 */ /* 0x000f220000300800 */
[----:B-1----:R-:W-:-:S03]  /*3aad0*/  IMAD R4, R250, -0x80, R8 ;  /* 0xffffff80fa047824 */ /* 0x002fc600078e0208 */
[----:B------:R-:W4:Y:S02]  /*3aae0*/  LDL.LU R12, [R1+0x2f0] ;  /* 0x0002f000010c7983 */ /* 0x000f240000300800 */
[----:B------:R-:W-:Y:S01]  /*3aaf0*/  ISETP.GE.AND P4, PT, R133, R4, PT ;  /* 0x000000048500720c */ /* 0x000fe20003f86270 */
[----:B------:R-:W-:Y:S01]  /*3ab00*/  UIADD3 UR14, UPT, UPT, UR14, 0x1, URZ ;  /* 0x000000010e0e7890 */ /* 0x000fe2000fffe0ff */
[----:B------:R-:W4:Y:S02]  /*3ab10*/  LDL.LU R14, [R1+0x330] ;  /* 0x00033000010e7983 */ /* 0x000f240000300800 */
[----:B------:R-:W-:Y:S01]  /*3ab20*/  SEL R4, RZ, 0x4, P4 ;  /* 0x00000004ff047807 */ /* 0x000fe20002000000 */
[----:B------:R-:W-:Y:S01]  /*3ab30*/  UISETP.GT.AND UP1, UPT, UR14, 0x2, UPT ;  /* 0x000000020e00788c */ /* 0x000fe2000bf24270 */
[----:B------:R-:W4:Y:S02]  /*3ab40*/  LDL.LU R8, [R1+0x370] ;  /* 0x0003700001087983 */ /* 0x000f240000300800 */
[----:B------:R-:W-:Y:S01]  /*3ab50*/  SEL R4, R4, RZ, !P2 ;  /* 0x000000ff04047207 */ /* 0x000fe20005000000 */
[----:B------:R-:W-:Y:S01]  /*3ab60*/  USEL UR14, UR14, URZ, !UP1 ;  /* 0x000000ff0e0e7287 */ /* 0x000fe2000c800000 */
[----:B------:R-:W0:Y:S02]  /*3ab70*/  LDGDEPBAR ;  /* 0x00000000000079af */ /* 0x000e240000000000 */
[----:B------:R-:W-:Y:S01]  /*3ab80*/  ISETP.NE.U32.AND P2, PT, R4, RZ, PT ;  /* 0x000000ff0400720c */ /* 0x000fe20003f45070 */
[----:B------:R-:W-:Y:S01]  /*3ab90*/  ULEA UR5, UR14, UR9, 0x11 ;  /* 0x000000090e057291 */ /* 0x000fe2000f8e88ff */
[----:B---3--:R-:W-:-:S05]  /*3aba0*/  IADD3 R13, P4, PT, R13, R134, RZ ;  /* 0x000000860d0d7210 */ /* 0x008fca0007f9e0ff */
[--C-:B------:R-:W-:Y:S01]  /*3abb0*/  IMAD.X R15, R15, 0x1, R135.reuse, P4 ;  /* 0x000000010f0f7824 */ /* 0x100fe200020e0687 */
[----:B------:R-:W-:Y:S01]  /*3abc0*/  IADD3 R19, P5, PT, R19, R134, RZ ;  /* 0x0000008613137210 */ /* 0x000fe20007fbe0ff */
[----:B------:R-:W-:Y:S04]  /*3abd0*/  STL [R1+0x1b0], R13 ;  /* 0x0001b00d01007387 */ /* 0x000fe80000100800 */
[----:B------:R-:W-:Y:S01]  /*3abe0*/  IMAD.X R20, R20, 0x1, R135, P5 ;  /* 0x0000000114147824 */ /* 0x000fe200028e0687 */
[----:B------:R1:W-:Y:S01]  /*3abf0*/  STL [R1+0x1ac], R15 ;  /* 0x0001ac0f01007387 */ /* 0x0003e20000100800 */
[----:B------:R-:W-:-:S03]  /*3ac00*/  IMAD.MOV.U32 R5, RZ, RZ, R15 ;  /* 0x000000ffff057224 */ /* 0x000fc600078e000f */
[----:B------:R-:W-:Y:S04]  /*3ac10*/  STL [R1+0x1f0], R19 ;  /* 0x0001f01301007387 */ /* 0x000fe80000100800 */
[----:B------:R-:W-:Y:S04]  /*3ac20*/  STL [R1+0x1ec], R20 ;  /* 0x0001ec1401007387 */ /* 0x000fe80000100800 */
[----:B-1----:R-:W3:Y:S01]  /*3ac30*/  LDL.LU R15, [R1+0x32c] ;  /* 0x00032c00010f7983 */ /* 0x002ee20000300800 */
[----:B------:R-:W-:-:S03]  /*3ac40*/  IMAD.MOV.U32 R4, RZ, RZ, R13 ;  /* 0x000000ffff047224 */ /* 0x000fc600078e000d */
[----:B------:R-:W3:Y:S01]  /*3ac50*/  LDL.LU R13, [R1+0x36c] ;  /* 0x00036c00010d7983 */ /* 0x000ee20000300800 */
[----:B------:R-:W-:-:S05]  /*3ac60*/  IADD3 R6, PT, PT, R132, UR5, RZ ;  /* 0x0000000584067c10 */ /* 0x000fca000fffe0ff */
[----:B------:R1:W-:Y:S02]  /*3ac70*/  LDGSTS.E [R6], desc[UR22][R4.64], P2 ;  /* 0x0000000004067fae */ /* 0x0003e400091a1016 */
[----:B-1----:R-:W-:Y:S02]  /*3ac80*/  IMAD.MOV.U32 R4, RZ, RZ, R19 ;  /* 0x000000ffff047224 */ /* 0x002fe400078e0013 */
[----:B------:R-:W-:-:S05]  /*3ac90*/  IMAD.MOV.U32 R5, RZ, RZ, R20 ;  /* 0x000000ffff057224 */ /* 0x000fca00078e0014 */
[----:B------:R1:W-:Y:S01]  /*3aca0*/  LDGSTS.E [R6+0x400], desc[UR22][R4.64], P2 ;  /* 0x0040000004067fae */ /* 0x0003e200091a1016 */
[-C--:B-----5:R-:W-:Y:S02]  /*3acb0*/  IADD3 R7, P4, PT, R7, R134.reuse, RZ ;  /* 0x0000008607077210 */ /* 0x0a0fe40007f9e0ff */
[----:B--2---:R-:W-:-:S03]  /*3acc0*/  IADD3 R9, P5, PT, R9, R134, RZ ;  /* 0x0000008609097210 */ /* 0x004fc60007fbe0ff */
[----:B------:R-:W-:Y:S01]  /*3acd0*/  IMAD.X R17, R17, 0x1, R135, P4 ;  /* 0x0000000111117824 */ /* 0x000fe200020e0687 */
[----:B------:R-:W-:Y:S01]  /*3ace0*/  STL [R1+0x230], R7 ;  /* 0x0002300701007387 */ /* 0x000fe20000100800 */
[----:B-1----:R-:W-:Y:S01]  /*3acf0*/  IMAD.MOV.U32 R4, RZ, RZ, R7 ;  /* 0x000000ffff047224 */ /* 0x002fe200078e0007 */
[----:B------:R-:W-:Y:S02]  /*3ad00*/  IADD3.X R18, PT, PT, R18, R135, RZ, P5, !PT ;  /* 0x0000008712127210 */ /* 0x000fe40002ffe4ff */
[----:B------:R1:W-:Y:S01]  /*3ad10*/  STL [R1+0x22c], R17 ;  /* 0x00022c1101007387 */ /* 0x0003e20000100800 */
[----:B------:R-:W-:-:S03]  /*3ad20*/  IMAD.MOV.U32 R5, RZ, RZ, R17 ;  /* 0x000000ffff057224 */ /* 0x000fc600078e0011 */
[----:B------:R-:W-:Y:S04]  /*3ad30*/  STL [R1+0x270], R9 ;  /* 0x0002700901007387 */ /* 0x000fe80000100800 */
[----:B------:R2:W-:Y:S04]  /*3ad40*/  LDGSTS.E [R6+0x800], desc[UR22][R4.64], P2 ;  /* 0x0080000004067fae */ /* 0x0005e800091a1016 */
[----:B-1----:R-:W5:Y:S04]  /*3ad50*/  LDL.LU R17, [R1+0x3b0] ;  /* 0x0003b00001117983 */ /* 0x002f680000300800 */
[----:B------:R1:W-:Y:S04]  /*3ad60*/  STL [R1+0x26c], R18 ;  /* 0x00026c1201007387 */ /* 0x0003e80000100800 */
[----:B------:R-:W5:Y:S01]  /*3ad70*/  LDL.LU R7, [R1+0x3f0] ;  /* 0x0003f00001077983 */ /* 0x000f620000300800 */
[----:B--2---:R-:W-:-:S03]  /*3ad80*/  IMAD.MOV.U32 R5, RZ, RZ, R18 ;  /* 0x000000ffff057224 */ /* 0x004fc600078e0012 */
[----:B-1----:R-:W2:Y:S01]  /*3ad90*/  LDL.LU R18, [R1+0x3ac] ;  /* 0x0003ac0001127983 */ /* 0x002ea20000300800 */
[----:B------:R-:W-:-:S03]  /*3ada0*/  IMAD.MOV.U32 R4, RZ, RZ, R9 ;  /* 0x000000ffff047224 */ /* 0x000fc600078e0009 */
[----:B------:R-:W2:Y:S01]  /*3adb0*/  LDL.LU R9, [R1+0x3ec] ;  /* 0x0003ec0001097983 */ /* 0x000ea20000300800 */
[-C--:B----4-:R-:W-:Y:S02]  /*3adc0*/  IADD3 R10, P4, PT, R10, R134.reuse, RZ ;  /* 0x000000860a0a7210 */ /* 0x090fe40007f9e0ff */
[----:B------:R-:W-:Y:S01]  /*3add0*/  IADD3 R12, P5, PT, R12, R134, RZ ;  /* 0x000000860c0c7210 */ /* 0x000fe20007fbe0ff */
[----:B------:R1:W-:Y:S02]  /*3ade0*/  LDGSTS.E [R6+0xc00], desc[UR22][R4.64], P2 ;  /* 0x00c0000004067fae */ /* 0x0003e400091a1016 */
[----:B------:R-:W-:Y:S01]  /*3adf0*/  IMAD.X R11, R11, 0x1, R135, P4 ;  /* 0x000000010b0b7824 */ /* 0x000fe200020e0687 */
[----:B------:R-:W-:Y:S01]  /*3ae00*/  IADD3.X R16, PT, PT, R16, R135, RZ, P5, !PT ;  /* 0x0000008710107210 */ /* 0x000fe20002ffe4ff */
[----:B------:R4:W-:Y:S04]  /*3ae10*/  STL [R1+0x2b0], R10 ;  /* 0x0002b00a01007387 */ /* 0x0009e80000100800 */
[----:B------:R4:W-:Y:S01]  /*3ae20*/  STL [R1+0x2ac], R11 ;  /* 0x0002ac0b01007387 */ /* 0x0009e20000100800 */
[----:B-1----:R-:W-:-:S03]  /*3ae30*/  IMAD.MOV.U32 R4, RZ, RZ, R10 ;  /* 0x000000ffff047224 */ /* 0x002fc600078e000a */
[----:B------:R-:W-:Y:S01]  /*3ae40*/  STL [R1+0x2f0], R12 ;  /* 0x0002f00c01007387 */ /* 0x000fe20000100800 */
[----:B------:R-:W-:-:S03]  /*3ae50*/  IMAD.MOV.U32 R5, RZ, RZ, R11 ;  /* 0x000000ffff057224 */ /* 0x000fc600078e000b */
[----:B----4-:R-:W4:Y:S01]  /*3ae60*/  LDL.LU R10, [R1+0x430] ;  /* 0x00043000010a7983 */ /* 0x010f220000300800 */
[----:B------:R-:W-:-:S03]  /*3ae70*/  IADD3 R14, P4, PT, R14, R134, RZ ;  /* 0x000000860e0e7210 */ /* 0x000fc60007f9e0ff */
[----:B------:R1:W-:Y:S04]  /*3ae80*/  STL [R1+0x2ec], R16 ;  /* 0x0002ec1001007387 */ /* 0x0003e80000100800 */
[----:B------:R1:W-:Y:S04]  /*3ae90*/  LDGSTS.E [R6+0x1000], desc[UR22][R4.64], P2 ;  /* 0x0100000004067fae */ /* 0x0003e800091a1016 */
[----:B------:R-:W4:Y:S01]  /*3aea0*/  LDL.LU R11, [R1+0x470] ;  /* 0x00047000010b7983 */ /* 0x000f220000300800 */
[----:B------:R-:W-:Y:S01]  /*3aeb0*/  IADD3 R8, P5, PT, R8, R134, RZ ;  /* 0x0000008608087210 */ /* 0x000fe20007fbe0ff */
[----:B-1----:R-:W-:-:S02]  /*3aec0*/  IMAD.MOV.U32 R5, RZ, RZ, R16 ;  /* 0x000000ffff057224 */ /* 0x002fc400078e0010 */
[----:B------:R-:W4:Y:S01]  /*3aed0*/  LDL.LU R16, [R1+0x42c] ;  /* 0x00042c0001107983 */ /* 0x000f220000300800 */
[----:B------:R-:W-:-:S03]  /*3aee0*/  IMAD.MOV.U32 R4, RZ, RZ, R12 ;  /* 0x000000ffff047224 */ /* 0x000fc600078e000c */
[----:B------:R-:W4:Y:S04]  /*3aef0*/  LDL.LU R12, [R1+0x46c] ;  /* 0x00046c00010c7983 */ /* 0x000f280000300800 */
[----:B------:R1:W-:Y:S04]  /*3af00*/  STL [R1+0x330], R14 ;  /* 0x0003300e01007387 */ /* 0x0003e80000100800 */
[----:B------:R1:W-:Y:S01]  /*3af10*/  LDGSTS.E [R6+0x1400], desc[UR22][R4.64], P2 ;  /* 0x0140000004067fae */ /* 0x0003e200091a1016 */
[----:B---3--:R-:W-:Y:S01]  /*3af20*/  IMAD.X R15, R15, 0x1, R135, P4 ;  /* 0x000000010f0f7824 */ /* 0x008fe200020e0687 */
[----:B------:R-:W-:-:S04]  /*3af30*/  IADD3.X R13, PT, PT, R13, R135, RZ, P5, !PT ;  /* 0x000000870d0d7210 */ /* 0x000fc80002ffe4ff */
[----:B------:R3:W-:Y:S04]  /*3af40*/  STL [R1+0x32c], R15 ;  /* 0x00032c0f01007387 */ /* 0x0007e80000100800 */
[----:B------:R3:W-:Y:S01]  /*3af50*/  STL [R1+0x370], R8 ;  /* 0x0003700801007387 */ /* 0x0007e20000100800 */
[----:B-1----:R-:W-:-:S03]  /*3af60*/  IMAD.MOV.U32 R4, RZ, RZ, R14 ;  /* 0x000000ffff047224 */ /* 0x002fc600078e000e */
[----:B------:R-:W4:Y:S01]  /*3af70*/  LDL.LU R14, [R1+0x4b0] ;  /* 0x0004b000010e7983 */ /* 0x000f220000300800 */
[----:B------:R-:W-:-:S03]  /*3af80*/  IMAD.MOV.U32 R5, RZ, RZ, R15 ;  /* 0x000000ffff057224 */ /* 0x000fc600078e000f */
[----:B------:R1:W-:Y:S04]  /*3af90*/  STL [R1+0x36c], R13 ;  /* 0x00036c0d01007387 */ /* 0x0003e80000100800 */
[----:B------:R-:W4:Y:S04]  /*3afa0*/  LDL.LU R19, [R1+0x4f0] ;  /* 0x0004f00001137983 */ /* 0x000f280000300800 */
[----:B---3--:R-:W3:Y:S04]  /*3afb0*/  LDL.LU R15, [R1+0x4ac] ;  /* 0x0004ac00010f7983 */ /* 0x008ee80000300800 */
[----:B------:R-:W3:Y:S04]  /*3afc0*/  LDL.LU R20, [R1+0x4ec] ;  /* 0x0004ec0001147983 */ /* 0x000ee80000300800 */
[----:B------:R1:W-:Y:S02]  /*3afd0*/  LDGSTS.E [R6+0x1800], desc[UR22][R4.64], P2 ;  /* 0x0180000004067fae */ /* 0x0003e400091a1016 */
[----:B-1----:R-:W-:-:S02]  /*3afe0*/  IMAD.MOV.U32 R4, RZ, RZ, R8 ;  /* 0x000000ffff047224 */ /* 0x002fc400078e0008 */
[----:B------:R-:W-:Y:S01]  /*3aff0*/  IMAD.MOV.U32 R5, RZ, RZ, R13 ;  /* 0x000000ffff057224 */ /* 0x000fe200078e000d */
[----:B------:R-:W3:Y:S04]  /*3b000*/  LDL.LU R8, [R1+0x530] ;  /* 0x0005300001087983 */ /* 0x000ee80000300800 */
[----:B------:R-:W3:Y:S04]  /*3b010*/  LDL.LU R13, [R1+0x570] ;  /* 0x00057000010d7983 */ /* 0x000ee80000300800 */
[----:B------:R1:W-:Y:S01]  /*3b020*/  LDGSTS.E [R6+0x1c00], desc[UR22][R4.64], P2 ;  /* 0x01c0000004067fae */ /* 0x0003e200091a1016 */
[----:B-----5:R-:W-:-:S05]  /*3b030*/  IADD3 R17, P4, PT, R17, R134, RZ ;  /* 0x0000008611117210 */ /* 0x020fca0007f9e0ff */
[----:B------:R5:W-:Y:S01]  /*3b040*/  STL [R1+0x3b0], R17 ;  /* 0x0003b01101007387 */ /* 0x000be20000100800 */
[----:B------:R-:W-:Y:S01]  /*3b050*/  IADD3 R7, P5, PT, R7, R134, RZ ;  /* 0x0000008607077210 */ /* 0x000fe20007fbe0ff */
[----:B--2---:R-:W-:Y:S02]  /*3b060*/  IMAD.X R18, R18, 0x1, R135, P4 ;  /* 0x0000000112127824 */ /* 0x004fe400020e0687 */
[----:B-1----:R-:W-:Y:S01]  /*3b070*/  IMAD.MOV.U32 R4, RZ, RZ, R17 ;  /* 0x000000ffff047224 */ /* 0x002fe200078e0011 */
[----:B------:R-:W-:Y:S02]  /*3b080*/  IADD3.X R9, PT, PT, R9, R135, RZ, P5, !PT ;  /* 0x0000008709097210 */ /* 0x000fe40002ffe4ff */
[----:B------:R1:W-:Y:S04]  /*3b090*/  STL [R1+0x3ac], R18 ;  /* 0x0003ac1201007387 */ /* 0x0003e80000100800 */
[----:B------:R2:W-:Y:S04]  /*3b0a0*/  STL [R1+0x3f0], R7 ;  /* 0x0003f00701007387 */ /* 0x0005e80000100800 */
[----:B-----5:R-:W5:Y:S01]  /*3b0b0*/  LDL.LU R17, [R1+0x52c] ;  /* 0x00052c0001117983 */ /* 0x020f620000300800 */
[----:B------:R-:W-:-:S03]  /*3b0c0*/  IMAD.MOV.U32 R5, RZ, RZ, R18 ;  /* 0x000000ffff057224 */ /* 0x000fc600078e0012 */
[----:B------:R2:W-:Y:S04]  /*3b0d0*/  STL [R1+0x3ec], R9 ;  /* 0x0003ec0901007387 */ /* 0x0005e80000100800 */
[----:B-1----:R-:W5:Y:S01]  /*3b0e0*/  LDL.LU R18, [R1+0x56c] ;  /* 0x00056c0001127983 */ /* 0x002f620000300800 */
[----:B----4-:R-:W-:-:S03]  /*3b0f0*/  IADD3 R10, P4, PT, R10, R134, RZ ;  /* 0x000000860a0a7210 */ /* 0x010fc60007f9e0ff */
[----:B------:R1:W-:Y:S01]  /*3b100*/  LDGSTS.E [R6+0x2000], desc[UR22][R4.64], P2 ;  /* 0x0200000004067fae */ /* 0x0003e200091a1016 */
[----:B------:R-:W-:Y:S01]  /*3b110*/  IADD3 R11, P5, PT, R11, R134, RZ ;  /* 0x000000860b0b7210 */ /* 0x000fe20007fbe0ff */
[----:B-1----:R-:W-:Y:S02]  /*3b120*/  IMAD.MOV.U32 R4, RZ, RZ, R7 ;  /* 0x000000ffff047224 */ /* 0x002fe400078e0007 */
[----:B------:R-:W-:Y:S01]  /*3b130*/  IMAD.MOV.U32 R5, RZ, RZ, R9 ;  /* 0x000000ffff057224 */ /* 0x000fe200078e0009 */
[----:B--2---:R-:W2:Y:S04]  /*3b140*/  LDL.LU R7, [R1+0x5b0] ;  /* 0x0005b00001077983 */ /* 0x004ea80000300800 */
[----:B------:R-:W4:Y:S01]  /*3b150*/  LDL.LU R9, [R1+0x5f0] ;  /* 0x0005f00001097983 */ /* 0x000f220000300800 */
[----:B------:R-:W-:-:S03]  /*3b160*/  IMAD.X R16, R16, 0x1, R135, P4 ;  /* 0x0000000110107824 */ /* 0x000fc600020e0687 */
[----:B------:R1:W-:Y:S01]  /*3b170*/  STL [R1+0x430], R10 ;  /* 0x0004300a01007387 */ /* 0x0003e20000100800 */
[----:B------:R-:W-:-:S03]  /*3b180*/  IADD3.X R12, PT, PT, R12, R135, RZ, P5, !PT ;  /* 0x000000870c0c7210 */ /* 0x000fc60002ffe4ff */
[----:B------:R1:W-:Y:S04]  /*3b190*/  LDGSTS.E [R6+0x2400], desc[UR22][R4.64], P2 ;  /* 0x0240000004067fae */ /* 0x0003e800091a1016 */
[----:B------:R1:W-:Y:S04]  /*3b1a0*/  STL [R1+0x42c], R16 ;  /* 0x00042c1001007387 */ /* 0x0003e80000100800 */
[----:B------:R3:W-:Y:S01]  /*3b1b0*/  STL [R1+0x470], R11 ;  /* 0x0004700b01007387 */ /* 0x0007e20000100800 */
[----:B-1----:R-:W-:-:S03]  /*3b1c0*/  IMAD.MOV.U32 R4, RZ, RZ, R10 ;  /* 0x000000ffff047224 */ /* 0x002fc600078e000a */
[----:B------:R-:W4:Y:S01]  /*3b1d0*/  LDL.LU R10, [R1+0x5ac] ;  /* 0x0005ac00010a7983 */ /* 0x000f220000300800 */
[----:B------:R-:W-:-:S03]  /*3b1e0*/  IMAD.MOV.U32 R5, RZ, RZ, R16 ;  /* 0x000000ffff057224 */ /* 0x000fc600078e0010 */
[----:B------:R1:W-:Y:S01]  /*3b1f0*/  STL [R1+0x46c], R12 ;  /* 0x00046c0c01007387 */ /* 0x0003e20000100800 */
[----:B------:R-:W-:-:S03]  /*3b200*/  IADD3 R14, P4, PT, R14, R134, RZ ;  /* 0x000000860e0e7210 */ /* 0x000fc60007f9e0ff */
[----:B------:R-:W4:Y:S04]  /*3b210*/  LDL.LU R16, [R1+0x5ec] ;  /* 0x0005ec0001107983 */ /* 0x000f280000300800 */
[----:B------:R1:W-:Y:S01]  /*3b220*/  LDGSTS.E [R6+0x2800], desc[UR22][R4.64], P2 ;  /* 0x0280000004067fae */ /* 0x0003e200091a1016 */
[----:B------:R-:W-:Y:S01]  /*3b230*/  IADD3 R19, P5, PT, R19, R134, RZ ;  /* 0x0000008613137210 */ /* 0x000fe20007fbe0ff */
[----:B---3--:R-:W-:Y:S02]  /*3b240*/  IMAD.X R15, R15, 0x1, R135, P4 ;  /* 0x000000010f0f7824 */ /* 0x008fe400020e0687 */
[----:B-1----:R-:W-:Y:S02]  /*3b250*/  IMAD.MOV.U32 R4, RZ, RZ, R11 ;  /* 0x000000ffff047224 */ /* 0x002fe400078e000b */
[----:B------:R-:W-:Y:S01]  /*3b260*/  IMAD.MOV.U32 R5, RZ, RZ, R12 ;  /* 0x000000ffff057224 */ /* 0x000fe200078e000c */
[----:B------:R-:W3:Y:S01]  /*3b270*/  LDL.LU R11, [R1+0x630] ;  /* 0x00063000010b7983 */ /* 0x000ee20000300800 */
[----:B------:R-:W-:-:S03]  /*3b280*/  IADD3.X R20, PT, PT, R20, R135, RZ, P5, !PT ;  /* 0x0000008714147210 */ /* 0x000fc60002ffe4ff */
[----:B------:R-:W3:Y:S04]  /*3b290*/  LDL.LU R12, [R1+0x670] ;  /* 0x00067000010c7983 */ /* 0x000ee80000300800 */
[----:B------:R-:W-:Y:S04]  /*3b2a0*/  STL [R1+0x4b0], R14 ;  /* 0x0004b00e01007387 */ /* 0x000fe80000100800 */
[----:B------:R1:W-:Y:S04]  /*3b2b0*/  LDGSTS.E [R6+0x2c00], desc[UR22][R4.64], P2 ;  /* 0x02c0000004067fae */ /* 0x0003e800091a1016 */
[----:B------:R1:W-:Y:S04]  /*3b2c0*/  STL [R1+0x4ac], R15 ;  /* 0x0004ac0f01007387 */ /* 0x0003e80000100800 */
[----:B------:R-:W-:Y:S01]  /*3b2d0*/  STL [R1+0x4f0], R19 ;  /* 0x0004f01301007387 */ /* 0x000fe20000100800 */
[----:B-1----:R-:W-:-:S03]  /*3b2e0*/  IMAD.MOV.U32 R5, RZ, RZ, R15 ;  /* 0x000000ffff057224 */ /* 0x002fc600078e000f */
[----:B------:R-:W3:Y:S01]  /*3b2f0*/  LDL.LU R15, [R1+0x62c] ;  /* 0x00062c00010f7983 */ /* 0x000ee20000300800 */
[----:B------:R-:W-:-:S03]  /*3b300*/  IMAD.MOV.U32 R4, RZ, RZ, R14 ;  /* 0x000000ffff047224 */ /* 0x000fc600078e000e */
[----:B------:R-:W-:Y:S04]  /*3b310*/  STL [R1+0x4ec], R20 ;  /* 0x0004ec1401007387 */ /* 0x000fe80000100800 */
[----:B------:R-:W3:Y:S01]  /*3b320*/  LDL.LU R14, [R1+0x66c] ;  /* 0x00066c00010e7983 */ /* 0x000ee20000300800 */
[----:B------:R-:W-:-:S03]  /*3b330*/  IADD3 R8, P4, PT, R8, R134, RZ ;  /* 0x0000008608087210 */ /* 0x000fc60007f9e0ff */
[----:B------:R1:W-:Y:S01]  /*3b340*/  LDGSTS.E [R6+0x3000], desc[UR22][R4.64], P2 ;  /* 0x0300000004067fae */ /* 0x0003e200091a1016 */
[----:B------:R-:W-:-:S03]  /*3b350*/  IADD3 R13, P5, PT, R13, R134, RZ ;  /* 0x000000860d0d7210 */ /* 0x000fc60007fbe0ff */
[----:B------:R-:W-:Y:S01]  /*3b360*/  STL [R1+0x530], R8 ;  /* 0x0005300801007387 */ /* 0x000fe20000100800 */
[----:B-1----:R-:W-:Y:S02]  /*3b370*/  IMAD.MOV.U32 R4, RZ, RZ, R19 ;  /* 0x000000ffff047224 */ /* 0x002fe400078e0013 */
[----:B------:R-:W-:-:S05]  /*3b380*/  IMAD.MOV.U32 R5, RZ, RZ, R20 ;  /* 0x000000ffff057224 */ /* 0x000fca00078e0014 */
[----:B------:R1:W-:Y:S02]  /*3b390*/  LDGSTS.E [R6+0x3400], desc[UR22][R4.64], P2 ;  /* 0x0340000004067fae */ /* 0x0003e400091a1016 */
[----:B-1----:R-:W-:Y:S02]  /*3b3a0*/  IMAD.MOV.U32 R4, RZ, RZ, R8 ;  /* 0x000000ffff047224 */ /* 0x002fe400078e0008 */
[----:B-----5:R-:W-:-:S04]  /*3b3b0*/  IMAD.X R17, R17, 0x1, R135, P4 ;  /* 0x0000000111117824 */ /* 0x020fc800020e0687 */
[----:B------:R-:W-:Y:S01]  /*3b3c0*/  IMAD.MOV.U32 R5, RZ, RZ, R17 ;  /* 0x000000ffff057224 */ /* 0x000fe200078e0011 */
[----:B------:R1:W-:Y:S01]  /*3b3d0*/  STL [R1+0x52c], R17 ;  /* 0x00052c1101007387 */ /* 0x0003e20000100800 */
[----:B------:R-:W-:-:S03]  /*3b3e0*/  IADD3.X R18, PT, PT, R18, R135, RZ, P5, !PT ;  /* 0x0000008712127210 */ /* 0x000fc60002ffe4ff */
[----:B------:R-:W-:Y:S04]  /*3b3f0*/  STL [R1+0x570], R13 ;  /* 0x0005700d01007387 */ /* 0x000fe80000100800 */
[----:B------:R5:W-:Y:S04]  /*3b400*/  LDGSTS.E [R6+0x3800], desc[UR22][R4.64], P2 ;  /* 0x0380000004067fae */ /* 0x000be800091a1016 */
[----:B-1----:R-:W3:Y:S04]  /*3b410*/  LDL.LU R17, [R1+0x6b0] ;  /* 0x0006b00001117983 */ /* 0x002ee80000300800 */
[----:B------:R1:W-:Y:S04]  /*3b420*/  STL [R1+0x56c], R18 ;  /* 0x00056c1201007387 */ /* 0x0003e80000100800 */
[----:B------:R-:W3:Y:S01]  /*3b430*/  LDL.LU R8, [R1+0x6f0] ;  /* 0x0006f00001087983 */ /* 0x000ee20000300800 */
[----:B-----5:R-:W-:-:S03]  /*3b440*/  IMAD.MOV.U32 R5, RZ, RZ, R18 ;  /* 0x000000ffff057224 */ /* 0x020fc600078e0012 */
[----:B-1----:R-:W5:Y:S01]  /*3b450*/  LDL.LU R18, [R1+0x6ac] ;  /* 0x0006ac0001127983 */ /* 0x002f620000300800 */
[----:B------:R-:W-:-:S03]  /*3b460*/  IMAD.MOV.U32 R4, RZ, RZ, R13 ;  /* 0x000000ffff047224 */ /* 0x000fc600078e000d */
[----:B------:R-:W5:Y:S01]  /*3b470*/  LDL.LU R13, [R1+0x6ec] ;  /* 0x0006ec00010d7983 */ /* 0x000f620000300800 */
[-C--:B--2---:R-:W-:Y:S02]  /*3b480*/  IADD3 R7, P4, PT, R7, R134.reuse, RZ ;  /* 0x0000008607077210 */ /* 0x084fe40007f9e0ff */
[----:B----4-:R-:W-:Y:S01]  /*3b490*/  IADD3 R9, P5, PT, R9, R134, RZ ;  /* 0x0000008609097210 */ /* 0x010fe20007fbe0ff */
[----:B------:R1:W-:Y:S04]  /*3b4a0*/  LDGSTS.E [R6+0x3c00], desc[UR22][R4.64], P2 ;  /* 0x03c0000004067fae */ /* 0x0003e800091a1016 */
[----:B------:R-:W-:Y:S01]  /*3b4b0*/  STL [R1+0x5b0], R7 ;  /* 0x0005b00701007387 */ /* 0x000fe20000100800 */
[----:B------:R-:W-:Y:S02]  /*3b4c0*/  IMAD.X R10, R10, 0x1, R135, P4 ;  /* 0x000000010a0a7824 */ /* 0x000fe400020e0687 */
[----:B-1----:R-:W-:-:S02]  /*3b4d0*/  IMAD.MOV.U32 R4, RZ, RZ, R7 ;  /* 0x000000ffff047224 */ /* 0x002fc400078e0007 */
[----:B------:R-:W-:Y:S01]  /*3b4e0*/  IMAD.MOV.U32 R5, RZ, RZ, R10 ;  /* 0x000000ffff057224 */ /* 0x000fe200078e000a */
[----:B------:R1:W-:Y:S01]  /*3b4f0*/  STL [R1+0x5ac], R10 ;  /* 0x0005ac0a01007387 */ /* 0x0003e20000100800 */
[----:B------:R-:W-:-:S03]  /*3b500*/  IADD3.X R16, PT, PT, R16, R135, RZ, P5, !PT ;  /* 0x0000008710107210 */ /* 0x000fc60002ffe4ff */
[----:B------:R-:W-:Y:S04]  /*3b510*/  STL [R1+0x5f0], R9 ;  /* 0x0005f00901007387 */ /* 0x000fe80000100800 */
[----:B------:R2:W-:Y:S04]  /*3b520*/  LDGSTS.E [R6+0x4000], desc[UR22][R4.64], P2 ;  /* 0x0400000004067fae */ /* 0x0005e800091a1016 */
[----:B-1----:R-:W4:Y:S04]  /*3b530*/  LDL.LU R10, [R1+0x730] ;  /* 0x00073000010a7983 */ /* 0x002f280000300800 */
[----:B------:R1:W-:Y:S04]  /*3b540*/  STL [R1+0x5ec], R16 ;  /* 0x0005ec1001007387 */ /* 0x0003e80000100800 */
[----:B------:R-:W4:Y:S01]  /*3b550*/  LDL.LU R7, [R1+0x770] ;  /* 0x0007700001077983 */ /* 0x000f220000300800 */
[----:B--2---:R-:W-:Y:S01]  /*3b560*/  IMAD.MOV.U32 R5, RZ, RZ, R16 ;  /* 0x000000ffff057224 */ /* 0x004fe200078e0010 */
[----:B---3--:R-:W-:-:S02]  /*3b570*/  IADD3 R11, P4, PT, R11, R134, RZ ;  /* 0x000000860b0b7210 */ /* 0x008fc40007f9e0ff */
[----:B-1----:R-:W2:Y:S01]  /*3b580*/  LDL.LU R16, [R1+0x72c] ;  /* 0x00072c0001107983 */ /* 0x002ea20000300800 */
[----:B------:R-:W-:Y:S01]  /*3b590*/  IMAD.MOV.U32 R4, RZ, RZ, R9 ;  /* 0x000000ffff047224 */ /* 0x000fe200078e0009 */
[----:B------:R-:W-:Y:S02]  /*3b5a0*/  IADD3 R12, P5, PT, R12, R134, RZ ;  /* 0x000000860c0c7210 */ /* 0x000fe40007fbe0ff */
[----:B------:R-:W3:Y:S04]  /*3b5b0*/  LDL.LU R9, [R1+0x76c] ;  /* 0x00076c0001097983 */ /* 0x000ee80000300800 */
[----:B------:R1:W-:Y:S04]  /*3b5c0*/  LDGSTS.E [R6+0x4400], desc[UR22][R4.64], P2 ;  /* 0x0440000004067fae */ /* 0x0003e800091a1016 */
[----:B------:R1:W-:Y:S01]  /*3b5d0*/  STL [R1+0x630], R11 ;  /* 0x0006300b01007387 */ /* 0x0003e20000100800 */
[----:B------:R-:W-:-:S02]  /*3b5e0*/  IMAD.X R15, R15, 0x1, R135, P4 ;  /* 0x000000010f0f7824 */ /* 0x000fc400020e0687 */
[----:B-1----:R-:W-:Y:S02]  /*3b5f0*/  IMAD.MOV.U32 R4, RZ, RZ, R11 ;  /* 0x000000ffff047224 */ /* 0x002fe400078e000b */
[----:B------:R-:W-:Y:S01]  /*3b600*/  IMAD.MOV.U32 R5, RZ, RZ, R15 ;  /* 0x000000ffff057224 */ /* 0x000fe200078e000f */
[----:B------:R-:W-:Y:S01]  /*3b610*/  STL [R1+0x62c], R15 ;  /* 0x00062c0f01007387 */ /* 0x000fe20000100800 */
[----:B------:R-:W-:-:S03]  /*3b620*/  IADD3.X R14, PT, PT, R14, R135, RZ, P5, !PT ;  /* 0x000000870e0e7210 */ /* 0x000fc60002ffe4ff */
[----:B------:R1:W-:Y:S04]  /*3b630*/  STL [R1+0x670], R12 ;  /* 0x0006700c01007387 */ /* 0x0003e80000100800 */
[----:B------:R-:W3:Y:S04]  /*3b640*/  LDL.LU R11, [R1+0x7b0] ;  /* 0x0007b000010b7983 */ /* 0x000ee80000300800 */
[----:B------:R1:W-:Y:S04]  /*3b650*/  STL [R1+0x66c], R14 ;  /* 0x00066c0e01007387 */ /* 0x0003e80000100800 */
[----:B------:R1:W-:Y:S04]  /*3b660*/  LDGSTS.E [R6+0x4800], desc[UR22][R4.64], P2 ;  /* 0x0480000004067fae */ /* 0x0003e800091a1016 */
[----:B------:R-:W3:Y:S01]  /*3b670*/  LDL.LU R19, [R1+0x7f0] ;  /* 0x0007f00001137983 */ /* 0x000ee20000300800 */
[----:B-1----:R-:W-:-:S03]  /*3b680*/  IMAD.MOV.U32 R4, RZ, RZ, R12 ;  /* 0x000000ffff047224 */ /* 0x002fc600078e000c */
[----:B------:R-:W3:Y:S04]  /*3b690*/  LDL.LU R12, [R1+0x7ac] ;  /* 0x0007ac00010c7983 */ /* 0x000ee80000300800 */
[----:B------:R-:W3:Y:S01]  /*3b6a0*/  LDL.LU R20, [R1+0x7ec] ;  /* 0x0007ec0001147983 */ /* 0x000ee20000300800 */
[----:B------:R-:W-:-:S03]  /*3b6b0*/  IMAD.MOV.U32 R5, RZ, RZ, R14 ;  /* 0x000000ffff057224 */ /* 0x000fc600078e000e */
[----:B------:R-:W3:Y:S04]  /*3b6c0*/  LDL.LU R14, [R1+0x830] ;  /* 0x00083000010e7983 */ /* 0x000ee80000300800 */
[----:B------:R-:W3:Y:S04]  /*3b6d0*/  LDL.LU R15, [R1+0x870] ;  /* 0x00087000010f7983 */ /* 0x000ee80000300800 */
[----:B------:R1:W-:Y:S01]  /*3b6e0*/  LDGSTS.E [R6+0x4c00], desc[UR22][R4.64], P2 ;  /* 0x04c0000004067fae */ /* 0x0003e200091a1016 */
[----:B------:R-:W-:-:S05]  /*3b6f0*/  IADD3 R17, P4, PT, R17, R134, RZ ;  /* 0x0000008611117210 */ /* 0x000fca0007f9e0ff */
[----:B------:R-:W-:Y:S01]  /*3b700*/  STL [R1+0x6b0], R17 ;  /* 0x0006b01101007387 */ /* 0x000fe20000100800 */
[----:B------:R-:W-:Y:S01]  /*3b710*/  IADD3 R8, P5, PT, R8, R134, RZ ;  /* 0x0000008608087210 */ /* 0x000fe20007fbe0ff */
[----:B-----5:R-:W-:-:S03]  /*3b720*/  IMAD.X R18, R18, 0x1, R135, P4 ;  /* 0x0000000112127824 */ /* 0x020fc600020e0687 */
[----:B------:R-:W-:Y:S02]  /*3b730*/  IADD3.X R13, PT, PT, R13, R135, RZ, P5, !PT ;  /* 0x000000870d0d7210 */ /* 0x000fe40002ffe4ff */
[----:B------:R5:W-:Y:S01]  /*3b740*/  STL [R1+0x6ac], R18 ;  /* 0x0006ac1201007387 */ /* 0x000be20000100800 */
[----:B-1----:R-:W-:-:S03]  /*3b750*/  IMAD.MOV.U32 R5, RZ, RZ, R18 ;  /* 0x000000ffff057224 */ /* 0x002fc600078e0012 */
[----:B------:R1:W-:Y:S01]  /*3b760*/  STL [R1+0x6f0], R8 ;  /* 0x0006f00801007387 */ /* 0x0003e20000100800 */
[----:B------:R-:W-:-:S03]  /*3b770*/  IMAD.MOV.U32 R4, RZ, RZ, R17 ;  /* 0x000000ffff047224 */ /* 0x000fc600078e0011 */
[----:B-----5:R-:W5:Y:S04]  /*3b780*/  LDL.LU R18, [R1+0x82c] ;  /* 0x00082c0001127983 */ /* 0x020f680000300800 */
[----:B------:R1:W-:Y:S04]  /*3b790*/  STL [R1+0x6ec], R13 ;  /* 0x0006ec0d01007387 */ /* 0x0003e80000100800 */
[----:B------:R-:W5:Y:S04]  /*3b7a0*/  LDL.LU R17, [R1+0x86c] ;  /* 0x00086c0001117983 */ /* 0x000f680000300800 */
[----:B------:R1:W-:Y:S01]  /*3b7b0*/  LDGSTS.E [R6+0x5000], desc[UR22][R4.64], P2 ;  /* 0x0500000004067fae */ /* 0x0003e200091a1016 */
[----:B----4-:R-:W-:Y:S01]  /*3b7c0*/  IADD3 R10, P4, PT, R10, R134, RZ ;  /* 0x000000860a0a7210 */ /* 0x010fe20007f9e0ff */
[----:B-1----:R-:W-:-:S02]  /*3b7d0*/  IMAD.MOV.U32 R4, RZ, RZ, R8 ;  /* 0x000000ffff047224 */ /* 0x002fc400078e0008 */
[----:B------:R-:W-:Y:S01]  /*3b7e0*/  IMAD.MOV.U32 R5, RZ, RZ, R13 ;  /* 0x000000ffff057224 */ /* 0x000fe200078e000d */
[----:B------:R-:W4:Y:S01]  /*3b7f0*/  LDL.LU R8, [R1+0x8b0] ;  /* 0x0008b00001087983 */ /* 0x000f220000300800 */
[----:B------:R-:W-:-:S03]  /*3b800*/  IADD3 R7, P5, PT, R7, R134, RZ ;  /* 0x0000008607077210 */ /* 0x000fc60007fbe0ff */
[----:B------:R-:W4:Y:S01]  /*3b810*/  LDL.LU R13, [R1+0x8f0] ;  /* 0x0008f000010d7983 */ /* 0x000f220000300800 */
[----:B--2---:R-:W-:-:S03]  /*3b820*/  IMAD.X R16, R16, 0x1, R135, P4 ;  /* 0x0000000110107824 */ /* 0x004fc600020e0687 */
[----:B------:R1:W-:Y:S01]  /*3b830*/  STL [R1+0x730], R10 ;  /* 0x0007300a01007387 */ /* 0x0003e20000100800 */
[----:B---3--:R-:W-:-:S03]  /*3b840*/  IADD3.X R9, PT, PT, R9, R135, RZ, P5, !PT ;  /* 0x0000008709097210 */ /* 0x008fc60002ffe4ff */
[----:B------:R2:W-:Y:S04]  /*3b850*/  LDGSTS.E [R6+0x5400], desc[UR22][R4.64], P2 ;  /* 0x0540000004067fae */ /* 0x0005e800091a1016 */
[----:B------:R3:W-:Y:S04]  /*3b860*/  STL [R1+0x72c], R16 ;  /* 0x00072c1001007387 */ /* 0x0007e80000100800 */
[----:B------:R-:W-:Y:S01]  /*3b870*/  STL [R1+0x770], R7 ;  /* 0x0007700701007387 */ /* 0x000fe20000100800 */
[----:B--2---:R-:W-:-:S03]  /*3b880*/  IMAD.MOV.U32 R4, RZ, RZ, R10 ;  /* 0x000000ffff047224 */ /* 0x004fc600078e000a */
[----:B-1----:R-:W2:Y:S01]  /*3b890*/  LDL.LU R10, [R1+0x8ac] ;  /* 0x0008ac00010a7983 */ /* 0x002ea20000300800 */
[----:B------:R-:W-:-:S03]  /*3b8a0*/  IMAD.MOV.U32 R5, RZ, RZ, R16 ;  /* 0x000000ffff057224 */ /* 0x000fc600078e0010 */
[----:B------:R1:W-:Y:S04]  /*3b8b0*/  STL [R1+0x76c], R9 ;  /* 0x00076c0901007387 */ /* 0x0003e80000100800 */
[----:B---3--:R-:W3:Y:S04]  /*3b8c0*/  LDL.LU R16, [R1+0x8ec] ;  /* 0x0008ec0001107983 */ /* 0x008ee80000300800 */
[----:B------:R1:W-:Y:S01]  /*3b8d0*/  LDGSTS.E [R6+0x5800], desc[UR22][R4.64], P2 ;  /* 0x0580000004067fae */ /* 0x0003e200091a1016 */
[----:B------:R-:W-:Y:S01]  /*3b8e0*/  IADD3 R11, P4, PT, R11, R134, RZ ;  /* 0x000000860b0b7210 */ /* 0x000fe20007f9e0ff */
[----:B-1----:R-:W-:-:S02]  /*3b8f0*/  IMAD.MOV.U32 R4, RZ, RZ, R7 ;  /* 0x000000ffff047224 */ /* 0x002fc400078e0007 */
[----:B------:R-:W-:Y:S01]  /*3b900*/  IMAD.MOV.U32 R5, RZ, RZ, R9 ;  /* 0x000000ffff057224 */ /* 0x000fe200078e0009 */
[----:B------:R-:W-:Y:S01]  /*3b910*/  IADD3 R19, P5, PT, R19, R134, RZ ;  /* 0x0000008613137210 */ /* 0x000fe20007fbe0ff */
[----:B------:R-:W3:Y:S04]  /*3b920*/  LDL.LU R9, [R1+0x930] ;  /* 0x0009300001097983 */ /* 0x000ee80000300800 */
[----:B------:R-:W3:Y:S01]  /*3b930*/  LDL.LU R7, [R1+0x970] ;  /* 0x0009700001077983 */ /* 0x000ee20000300800 */
[----:B------:R-:W-:-:S03]  /*3b940*/  IMAD.X R12, R12, 0x1, R135, P4 ;  /* 0x000000010c0c7824 */ /* 0x000fc600020e0687 */
[----:B------:R-:W-:Y:S01]  /*3b950*/  STL [R1+0x7b0], R11 ;  /* 0x0007b00b01007387 */ /* 0x000fe20000100800 */
[----:B------:R-:W-:-:S03]  /*3b960*/  IADD3.X R20, PT, PT, R20, R135, RZ, P5, !PT ;  /* 0x0000008714147210 */ /* 0x000fc60002ffe4ff */
        /* <DEDUP_REMOVED lines=11> */
[----:B------:R5:W-:Y:S01]  /*3ba20*/  STL [R1+0x830], R14 ;  /* 0x0008300e01007387 */ /* 0x000be20000100800 */
[----:B-1----:R-:W-:Y:S02]  /*3ba30*/  IMAD.MOV.U32 R4, RZ, RZ, R19 ;  /* 0x000000ffff047224 */ /* 0x002fe400078e0013 */
[----:B------:R-:W-:-:S05]  /*3ba40*/  IMAD.MOV.U32 R5, RZ, RZ, R20 ;  /* 0x000000ffff057224 */ /* 0x000fca00078e0014 */
[----:B------:R1:W-:Y:S02]  /*3ba50*/  LDGSTS.E [R6+0x6400], desc[UR22][R4.64], P2 ;  /* 0x0640000004067fae */ /* 0x0003e400091a1016 */
[----:B-1----:R-:W-:Y:S02]  /*3ba60*/  IMAD.MOV.U32 R4, RZ, RZ, R14 ;  /* 0x000000ffff047224 */ /* 0x002fe400078e000e */
[----:B-----5:R-:W-:-:S04]  /*3ba70*/  IMAD.X R18, R18, 0x1, R135, P4 ;  /* 0x0000000112127824 */ /* 0x020fc800020e0687 */
[----:B------:R-:W-:Y:S01]  /*3ba80*/  IMAD.MOV.U32 R5, RZ, RZ, R18 ;  /* 0x000000ffff057224 */ /* 0x000fe200078e0012 */
[----:B------:R-:W-:Y:S01]  /*3ba90*/  STL [R1+0x82c], R18 ;  /* 0x00082c1201007387 */ /* 0x000fe20000100800 */
[----:B------:R-:W-:-:S03]  /*3baa0*/  IADD3.X R17, PT, PT, R17, R135, RZ, P5, !PT ;  /* 0x0000008711117210 */ /* 0x000fc60002ffe4ff */
[----:B------:R1:W-:Y:S04]  /*3bab0*/  STL [R1+0x870], R15 ;  /* 0x0008700f01007387 */ /* 0x0003e80000100800 */
[----:B------:R-:W5:Y:S04]  /*3bac0*/  LDL.LU R14, [R1+0x1b8] ;  /* 0x0001b800010e7983 */ /* 0x000f680000300800 */
[----:B------:R-:W-:Y:S04]  /*3bad0*/  STL [R1+0x86c], R17 ;  /* 0x00086c1101007387 */ /* 0x000fe80000100800 */
[----:B------:R1:W-:Y:S04]  /*3bae0*/  LDGSTS.E [R6+0x6800], desc[UR22][R4.64], P2 ;  /* 0x0680000004067fae */ /* 0x0003e800091a1016 */
[----:B------:R-:W5:Y:S01]  /*3baf0*/  LDL.LU R19, [R1+0x1f8] ;  /* 0x0001f80001137983 */ /* 0x000f620000300800 */
[----:B-1----:R-:W-:-:S03]  /*3bb00*/  IMAD.MOV.U32 R4, RZ, RZ, R15 ;  /* 0x000000ffff047224 */ /* 0x002fc600078e000f */
[----:B------:R-:W5:Y:S01]  /*3bb10*/  LDL.LU R15, [R1+0x1b4] ;  /* 0x0001b400010f7983 */ /* 0x000f620000300800 */
[-C--:B----4-:R-:W-:Y:S01]  /*3bb20*/  IADD3 R8, P4, PT, R8, R134.reuse, RZ ;  /* 0x0000008608087210 */ /* 0x090fe20007f9e0ff */
[----:B------:R-:W-:Y:S01]  /*3bb30*/  IMAD.MOV.U32 R5, RZ, RZ, R17 ;  /* 0x000000ffff057224 */ /* 0x000fe200078e0011 */
[----:B------:R-:W-:Y:S01]  /*3bb40*/  IADD3 R13, P5, PT, R13, R134, RZ ;  /* 0x000000860d0d7210 */ /* 0x000fe20007fbe0ff */
[----:B------:R-:W4:Y:S04]  /*3bb50*/  LDL.LU R20, [R1+0x1f4] ;  /* 0x0001f40001147983 */ /* 0x000f280000300800 */
[----:B------:R1:W-:Y:S04]  /*3bb60*/  STL [R1+0x8b0], R8 ;  /* 0x0008b00801007387 */ /* 0x0003e80000100800 */
[----:B------:R1:W-:Y:S01]  /*3bb70*/  LDGSTS.E [R6+0x6c00], desc[UR22][R4.64], P2 ;  /* 0x06c0000004067fae */ /* 0x0003e200091a1016 */
[----:B--2---:R-:W-:-:S02]  /*3bb80*/  IMAD.X R10, R10, 0x1, R135, P4 ;  /* 0x000000010a0a7824 */ /* 0x004fc400020e0687 */
[----:B-1----:R-:W-:-:S03]  /*3bb90*/  IMAD.MOV.U32 R4, RZ, RZ, R8 ;  /* 0x000000ffff047224 */ /* 0x002fc600078e0008 */
[----:B------:R1:W-:Y:S01]  /*3bba0*/  STL [R1+0x8ac], R10 ;  /* 0x0008ac0a01007387 */ /* 0x0003e20000100800 */
[----:B---3--:R-:W-:-:S03]  /*3bbb0*/  IADD3.X R16, PT, PT, R16, R135, RZ, P5, !PT ;  /* 0x0000008710107210 */ /* 0x008fc60002ffe4ff */
[----:B------:R-:W-:Y:S01]  /*3bbc0*/  STL [R1+0x8f0], R13 ;  /* 0x0008f00d01007387 */ /* 0x000fe20000100800 */
[----:B------:R-:W-:-:S03]  /*3bbd0*/  IMAD.MOV.U32 R5, RZ, RZ, R10 ;  /* 0x000000ffff057224 */ /* 0x000fc600078e000a */
[----:B------:R-:W2:Y:S04]  /*3bbe0*/  LDL.LU R8, [R1+0x238] ;  /* 0x0002380001087983 */ /* 0x000ea80000300800 */
[----:B------:R-:W-:Y:S04]  /*3bbf0*/  STL [R1+0x8ec], R16 ;  /* 0x0008ec1001007387 */ /* 0x000fe80000100800 */
[----:B-1----:R-:W3:Y:S04]  /*3bc00*/  LDL.LU R10, [R1+0x278] ;  /* 0x00027800010a7983 */ /* 0x002ee80000300800 */
[----:B------:R-:W3:Y:S01]  /*3bc10*/  LDL.LU R17, [R1+0x234] ;  /* 0x0002340001117983 */ /* 0x000ee20000300800 */
[----:B------:R-:W-:-:S03]  /*3bc20*/  IADD3 R9, P4, PT, R9, R134, RZ ;  /* 0x0000008609097210 */ /* 0x000fc60007f9e0ff */
[----:B------:R1:W-:Y:S01]  /*3bc30*/  LDGSTS.E [R6+0x7000], desc[UR22][R4.64], P2 ;  /* 0x0700000004067fae */ /* 0x0003e200091a1016 */
[----:B------:R-:W-:-:S03]  /*3bc40*/  IADD3 R7, P5, PT, R7, R134, RZ ;  /* 0x0000008607077210 */ /* 0x000fc60007fbe0ff */
[----:B------:R-:W3:Y:S01]  /*3bc50*/  LDL.LU R18, [R1+0x274] ;  /* 0x0002740001127983 */ /* 0x000ee20000300800 */
[----:B-1----:R-:W-:Y:S02]  /*3bc60*/  IMAD.MOV.U32 R4, RZ, RZ, R13 ;  /* 0x000000ffff047224 */ /* 0x002fe400078e000d */
[----:B------:R-:W-:Y:S01]  /*3bc70*/  IMAD.MOV.U32 R5, RZ, RZ, R16 ;  /* 0x000000ffff057224 */ /* 0x000fe200078e0010 */
[----:B------:R1:W-:Y:S04]  /*3bc80*/  STL [R1+0x930], R9 ;  /* 0x0009300901007387 */ /* 0x0003e80000100800 */
[----:B------:R1:W-:Y:S01]  /*3bc90*/  LDGSTS.E [R6+0x7400], desc[UR22][R4.64], P2 ;  /* 0x0740000004067fae */ /* 0x0003e200091a1016 */
[----:B------:R-:W-:Y:S02]  /*3bca0*/  IMAD.X R12, R12, 0x1, R135, P4 ;  /* 0x000000010c0c7824 */ /* 0x000fe400020e0687 */
[----:B-1----:R-:W-:-:S03]  /*3bcb0*/  IMAD.MOV.U32 R4, RZ, RZ, R9 ;  /* 0x000000ffff047224 */ /* 0x002fc600078e0009 */
[----:B------:R1:W-:Y:S01]  /*3bcc0*/  STL [R1+0x92c], R12 ;  /* 0x00092c0c01007387 */ /* 0x0003e20000100800 */
[----:B------:R-:W-:Y:S01]  /*3bcd0*/  IMAD.MOV.U32 R5, RZ, RZ, R12 ;  /* 0x000000ffff057224 */ /* 0x000fe200078e000c */
[----:B------:R-:W-:Y:S02]  /*3bce0*/  IADD3.X R11, PT, PT, R11, R135, RZ, P5, !PT ;  /* 0x000000870b0b7210 */ /* 0x000fe40002ffe4ff */
[----:B------:R-:W-:Y:S04]  /*3bcf0*/  STL [R1+0x970], R7 ;  /* 0x0009700701007387 */ /* 0x000fe80000100800 */
[----:B------:R-:W3:Y:S04]  /*3bd00*/  LDL.LU R9, [R1+0x2b8] ;  /* 0x0002b80001097983 */ /* 0x000ee80000300800 */
[----:B------:R1:W-:Y:S04]  /*3bd10*/  STL [R1+0x96c], R11 ;  /* 0x00096c0b01007387 */ /* 0x0003e80000100800 */
[----:B------:R1:W-:Y:S04]  /*3bd20*/  LDGSTS.E [R6+0x7800], desc[UR22][R4.64], P2 ;  /* 0x0780000004067fae */ /* 0x0003e800091a1016 */
[----:B-1----:R-:W3:Y:S01]  /*3bd30*/  LDL.LU R12, [R1+0x2f8] ;  /* 0x0002f800010c7983 */ /* 0x002ee20000300800 */
[----:B------:R-:W-:-:S03]  /*3bd40*/  IMAD.MOV.U32 R5, RZ, RZ, R11 ;  /* 0x000000ffff057224 */ /* 0x000fc600078e000b */
[----:B------:R-:W3:Y:S04]  /*3bd50*/  LDL.LU R11, [R1+0x2b4] ;  /* 0x0002b400010b7983 */ /* 0x000ee80000300800 */
[----:B------:R-:W3:Y:S01]  /*3bd60*/  LDL.LU R16, [R1+0x2f4] ;  /* 0x0002f40001107983 */ /* 0x000ee20000300800 */
[----:B------:R-:W-:-:S03]  /*3bd70*/  IMAD.MOV.U32 R4, RZ, RZ, R7 ;  /* 0x000000ffff047224 */ /* 0x000fc600078e0007 */
[----:B------:R-:W3:Y:S04]  /*3bd80*/  LDL.LU R13, [R1+0x338] ;  /* 0x00033800010d7983 */ /* 0x000ee80000300800 */
[----:B------:R-:W3:Y:S04]  /*3bd90*/  LDL.LU R7, [R1+0x378] ;  /* 0x0003780001077983 */ /* 0x000ee80000300800 */
[----:B------:R1:W-:Y:S01]  /*3bda0*/  LDGSTS.E [R6+0x7c00], desc[UR22][R4.64], P2 ;  /* 0x07c0000004067fae */ /* 0x0003e200091a1016 */
[----:B-----5:R-:W-:-:S05]  /*3bdb0*/  IADD3 R14, P4, PT, R14, R134, RZ ;  /* 0x000000860e0e7210 */ /* 0x020fca0007f9e0ff */
[----:B------:R-:W-:Y:S01]  /*3bdc0*/  STL [R1+0x1b8], R14 ;  /* 0x0001b80e01007387 */ /* 0x000fe20000100800 */
[----:B------:R-:W-:-:S05]  /*3bdd0*/  IADD3 R19, P5, PT, R19, R134, RZ ;  /* 0x0000008613137210 */ /* 0x000fca0007fbe0ff */
[----:B------:R-:W-:Y:S01]  /*3bde0*/  STL [R1+0x1f8], R19 ;  /* 0x0001f81301007387 */ /* 0x000fe20000100800 */
[----:B------:R-:W-:-:S04]  /*3bdf0*/  IMAD.X R15, R15, 0x1, R135, P4 ;  /* 0x000000010f0f7824 */ /* 0x000fc800020e0687 */
[----:B-1----:R-:W-:Y:S01]  /*3be00*/  IMAD.MOV.U32 R5, RZ, RZ, R15 ;  /* 0x000000ffff057224 */ /* 0x002fe200078e000f */
[----:B------:R1:W-:Y:S01]  /*3be10*/  STL [R1+0x1b4], R15 ;  /* 0x0001b40f01007387 */ /* 0x0003e20000100800 */
[----:B------:R-:W-:-:S03]  /*3be20*/  IMAD.MOV.U32 R4, RZ, RZ, R14 ;  /* 0x000000ffff047224 */ /* 0x000fc600078e000e */
[----:B-1----:R-:W5:Y:S04]  /*3be30*/  LDL.LU R15, [R1+0x334] ;  /* 0x00033400010f7983 */ /* 0x002f680000300800 */
[----:B------:R-:W5:Y:S01]  /*3be40*/  LDL.LU R14, [R1+0x374] ;  /* 0x00037400010e7983 */ /* 0x000f620000300800 */
[----:B------:R-:W-:Y:S01]  /*3be50*/  LOP3.LUT R6, R132, 0x10, RZ, 0x3c, !PT ;  /* 0x0000001084067812 */ /* 0x000fe200078e3cff */
[----:B----4-:R-:W-:-:S03]  /*3be60*/  IMAD.X R20, R20, 0x1, R135, P5 ;  /* 0x0000000114147824 */ /* 0x010fc600028e0687 */
[----:B------:R-:W-:-:S05]  /*3be70*/  IADD3 R6, PT, PT, R6, UR5, RZ ;  /* 0x0000000506067c10 */ /* 0x000fca000fffe0ff */
[----:B------:R1:W-:Y:S01]  /*3be80*/  LDGSTS.E [R6+0x80], desc[UR22][R4.64], P2 ;  /* 0x0008000004067fae */ /* 0x0003e200091a1016 */
[-C--:B--2---:R-:W-:Y:S01]  /*3be90*/  IADD3 R8, P4, PT, R8, R134.reuse, RZ ;  /* 0x0000008608087210 */ /* 0x084fe20007f9e0ff */
[----:B-1----:R-:W-:Y:S02]  /*3bea0*/  IMAD.MOV.U32 R4, RZ, RZ, R19 ;  /* 0x000000ffff047224 */ /* 0x002fe400078e0013 */
[----:B------:R-:W-:Y:S01]  /*3beb0*/  IMAD.MOV.U32 R5, RZ, RZ, R20 ;  /* 0x000000ffff057224 */ /* 0x000fe200078e0014 */
[----:B---3--:R-:W-:Y:S02]  /*3bec0*/  IADD3 R10, P5, PT, R10, R134, RZ ;  /* 0x000000860a0a7210 */ /* 0x008fe40007fbe0ff */
[----:B------:R-:W-:Y:S01]  /*3bed0*/  IADD3.X R17, PT, PT, R17, R135, RZ, P4, !PT ;  /* 0x0000008711117210 */ /* 0x000fe200027fe4ff */
[----:B------:R-:W-:Y:S04]  /*3bee0*/  STL [R1+0x1f4], R20 ;  /* 0x0001f41401007387 */ /* 0x000fe80000100800 */
[----:B------:R1:W-:Y:S01]  /*3bef0*/  LDGSTS.E [R6+0x480], desc[UR22][R4.64], P2 ;  /* 0x0048000004067fae */ /* 0x0003e200091a1016 */
[----:B------:R-:W-:-:S03]  /*3bf00*/  IMAD.X R18, R18, 0x1, R135, P5 ;  /* 0x0000000112127824 */ /* 0x000fc600028e0687 */
[----:B------:R-:W-:Y:S04]  /*3bf10*/  STL [R1+0x238], R8 ;  /* 0x0002380801007387 */ /* 0x000fe80000100800 */
[----:B------:R2:W-:Y:S01]  /*3bf20*/  STL [R1+0x234], R17 ;  /* 0x0002341101007387 */ /* 0x0005e20000100800 */
[----:B-1----:R-:W-:Y:S02]  /*3bf30*/  IMAD.MOV.U32 R4, RZ, RZ, R8 ;  /* 0x000000ffff047224 */ /* 0x002fe400078e0008 */
[----:B------:R-:W-:Y:S01]  /*3bf40*/  IMAD.MOV.U32 R5, RZ, RZ, R17 ;  /* 0x000000ffff057224 */ /* 0x000fe200078e0011 */
[----:B------:R-:W-:Y:S04]  /*3bf50*/  STL [R1+0x278], R10 ;  /* 0x0002780a01007387 */ /* 0x000fe80000100800 */
[----:B--2---:R-:W2:Y:S04]  /*3bf60*/  LDL.LU R17, [R1+0x3b8] ;  /* 0x0003b80001117983 */ /* 0x004ea80000300800 */
[----:B------:R1:W-:Y:S04]  /*3bf70*/  STL [R1+0x274], R18 ;  /* 0x0002741201007387 */ /* 0x0003e80000100800 */
[----:B------:R3:W-:Y:S04]  /*3bf80*/  LDGSTS.E [R6+0x880], desc[UR22][R4.64], P2 ;  /* 0x0088000004067fae */ /* 0x0007e800091a1016 */
[----:B------:R-:W4:Y:S01]  /*3bf90*/  LDL.LU R8, [R1+0x3f8] ;  /* 0x0003f80001087983 */ /* 0x000f220000300800 */
[----:B---3--:R-:W-:Y:S01]  /*3bfa0*/  IMAD.MOV.U32 R5, RZ, RZ, R18 ;  /* 0x000000ffff057224 */ /* 0x008fe200078e0012 */
[----:B------:R-:W-:-:S02]  /*3bfb0*/  IADD3 R9, P4, PT, R9, R134, RZ ;  /* 0x0000008609097210 */ /* 0x000fc40007f9e0ff */
[----:B-1----:R-:W3:Y:S01]  /*3bfc0*/  LDL.LU R18, [R1+0x3b4] ;  /* 0x0003b40001127983 */ /* 0x002ee20000300800 */
[----:B------:R-:W-:-:S03]  /*3bfd0*/  IMAD.MOV.U32 R4, RZ, RZ, R10 ;  /* 0x000000ffff047224 */ /* 0x000fc600078e000a */
[----:B------:R-:W3:Y:S04]  /*3bfe0*/  LDL.LU R10, [R1+0x3f4] ;  /* 0x0003f400010a7983 */ /* 0x000ee80000300800 */
[----:B------:R1:W-:Y:S01]  /*3bff0*/  LDGSTS.E [R6+0xc80], desc[UR22][R4.64], P2 ;  /* 0x00c8000004067fae */ /* 0x0003e200091a1016 */
[----:B------:R-:W-:-:S03]  /*3c000*/  IADD3 R12, P5, PT, R12, R134, RZ ;  /* 0x000000860c0c7210 */ /* 0x000fc60007fbe0ff */
[----:B------:R1:W-:Y:S01]  /*3c010*/  STL [R1+0x2b8], R9 ;  /* 0x0002b80901007387 */ /* 0x0003e20000100800 */
[----:B------:R-:W-:Y:S01]  /*3c020*/  IADD3.X R11, PT, PT, R11, R135, RZ, P4, !PT ;  /* 0x000000870b0b7210 */ /* 0x000fe200027fe4ff */
[----:B-1----:R-:W-:Y:S02]  /*3c030*/  IMAD.MOV.U32 R4, RZ, RZ, R9 ;  /* 0x000000ffff047224 */ /* 0x002fe400078e0009 */
[----:B------:R-:W-:Y:S02]  /*3c040*/  IMAD.X R16, R16, 0x1, R135, P5 ;  /* 0x0000000110107824 */ /* 0x000fe400028e0687 */
[----:B------:R1:W-:Y:S01]  /*3c050*/  STL [R1+0x2b4], R11 ;  /* 0x0002b40b01007387 */ /* 0x0003e20000100800 */
[----:B------:R-:W-:-:S03]  /*3c060*/  IMAD.MOV.U32 R5, RZ, RZ, R11 ;  /* 0x000000ffff057224 */ /* 0x000fc600078e000b */
[----:B------:R-:W-:Y:S04]  /*3c070*/  STL [R1+0x2f8], R12 ;  /* 0x0002f80c01007387 */ /* 0x000fe80000100800 */
[----:B------:R-:W3:Y:S04]  /*3c080*/  LDL.LU R9, [R1+0x438] ;  /* 0x0004380001097983 */ /* 0x000ee80000300800 */
[----:B------:R1:W-:Y:S04]  /*3c090*/  STL [R1+0x2f4], R16 ;  /* 0x0002f41001007387 */ /* 0x0003e80000100800 */
[----:B------:R1:W-:Y:S04]  /*3c0a0*/  LDGSTS.E [R6+0x1080], desc[UR22][R4.64], P2 ;  /* 0x0108000004067fae */ /* 0x0003e800091a1016 */
[----:B-1----:R-:W3:Y:S01]  /*3c0b0*/  LDL.LU R11, [R1+0x478] ;  /* 0x00047800010b7983 */ /* 0x002ee20000300800 */
[----:B------:R-:W-:Y:S01]  /*3c0c0*/  IADD3 R13, P4, PT, R13, R134, RZ ;  /* 0x000000860d0d7210 */ /* 0x000fe20007f9e0ff */
[----:B------:R-:W-:-:S02]  /*3c0d0*/  IMAD.MOV.U32 R5, RZ, RZ, R16 ;  /* 0x000000ffff057224 */ /* 0x000fc400078e0010 */
[----:B------:R-:W3:Y:S01]  /*3c0e0*/  LDL.LU R16, [R1+0x434] ;  /* 0x0004340001107983 */ /* 0x000ee20000300800 */
[----:B------:R-:W-:-:S03]  /*3c0f0*/  IMAD.MOV.U32 R4, RZ, RZ, R12 ;  /* 0x000000ffff047224 */ /* 0x000fc600078e000c */
[----:B------:R-:W3:Y:S01]  /*3c100*/  LDL.LU R12, [R1+0x474] ;  /* 0x00047400010c7983 */ /* 0x000ee20000300800 */
[----:B------:R-:W-:-:S03]  /*3c110*/  IADD3 R7, P5, PT, R7, R134, RZ ;  /* 0x0000008607077210 */ /* 0x000fc60007fbe0ff */
[----:B------:R1:W-:Y:S04]  /*3c120*/  STL [R1+0x338], R13 ;  /* 0x0003380d01007387 */ /* 0x0003e80000100800 */
[----:B------:R1:W-:Y:S02]  /*3c130*/  LDGSTS.E [R6+0x1480], desc[UR22][R4.64], P2 ;  /* 0x0148000004067fae */ /* 0x0003e400091a1016 */
[----:B-1----:R-:W-:Y:S01]  /*3c140*/  IMAD.MOV.U32 R4, RZ, RZ, R13 ;  /* 0x000000ffff047224 */ /* 0x002fe200078e000d */
[----:B-----5:R-:W-:Y:S01]  /*3c150*/  IADD3.X R15, PT, PT, R15, R135, RZ, P4, !PT ;  /* 0x000000870f0f7210 */ /* 0x020fe200027fe4ff */
[----:B------:R-:W-:-:S04]  /*3c160*/  IMAD.X R14, R14, 0x1, R135, P5 ;  /* 0x000000010e0e7824 */ /* 0x000fc800028e0687 */
[----:B------:R1:W-:Y:S04]  /*3c170*/  STL [R1+0x334], R15 ;  /* 0x0003340f01007387 */ /* 0x0003e80000100800 */
[----:B------:R5:W-:Y:S01]  /*3c180*/  STL [R1+0x378], R7 ;  /* 0x0003780701007387 */ /* 0x000be20000100800 */
[----:B------:R-:W-:-:S03]  /*3c190*/  IMAD.MOV.U32 R5, RZ, RZ, R15 ;  /* 0x000000ffff057224 */ /* 0x000fc600078e000f */
[----:B------:R-:W3:Y:S04]  /*3c1a0*/  LDL.LU R13, [R1+0x4b8] ;  /* 0x0004b800010d7983 */ /* 0x000ee80000300800 */
[----:B------:R5:W-:Y:S04]  /*3c1b0*/  STL [R1+0x374], R14 ;  /* 0x0003740e01007387 */ /* 0x000be80000100800 */
[----:B------:R-:W3:Y:S04]  /*3c1c0*/  LDL.LU R19, [R1+0x4f8] ;  /* 0x0004f80001137983 */ /* 0x000ee80000300800 */
[----:B-1----:R-:W3:Y:S04]  /*3c1d0*/  LDL.LU R15, [R1+0x4b4] ;  /* 0x0004b400010f7983 */ /* 0x002ee80000300800 */
[----:B------:R-:W3:Y:S04]  /*3c1e0*/  LDL.LU R20, [R1+0x4f4] ;  /* 0x0004f40001147983 */ /* 0x000ee80000300800 */
[----:B------:R1:W-:Y:S02]  /*3c1f0*/  LDGSTS.E [R6+0x1880], desc[UR22][R4.64], P2 ;  /* 0x0188000004067fae */ /* 0x0003e400091a1016 */
[----:B-1----:R-:W-:-:S02]  /*3c200*/  IMAD.MOV.U32 R4, RZ, RZ, R7 ;  /* 0x000000ffff047224 */ /* 0x002fc400078e0007 */
[----:B------:R-:W-:Y:S01]  /*3c210*/  IMAD.MOV.U32 R5, RZ, RZ, R14 ;  /* 0x000000ffff057224 */ /* 0x000fe200078e000e */
[----:B-----5:R-:W5:Y:S04]  /*3c220*/  LDL.LU R7, [R1+0x538] ;  /* 0x0005380001077983 */ /* 0x020f680000300800 */
[----:B------:R-:W5:Y:S04]  /*3c230*/  LDL.LU R14, [R1+0x578] ;  /* 0x00057800010e7983 */ /* 0x000f680000300800 */
[----:B------:R1:W-:Y:S01]  /*3c240*/  LDGSTS.E [R6+0x1c80], desc[UR22][R4.64], P2 ;  /* 0x01c8000004067fae */ /* 0x0003e200091a1016 */
[----:B--2---:R-:W-:-:S05]  /*3c250*/  IADD3 R17, P4, PT, R17, R134, RZ ;  /* 0x0000008611117210 */ /* 0x004fca0007f9e0ff */
[----:B------:R2:W-:Y:S01]  /*3c260*/  STL [R1+0x3b8], R17 ;  /* 0x0003b81101007387 */ /* 0x0005e20000100800 */
[----:B----4-:R-:W-:Y:S01]  /*3c270*/  IADD3 R8, P5, PT, R8, R134, RZ ;  /* 0x0000008608087210 */ /* 0x010fe20007fbe0ff */
[----:B-1----:R-:W-:Y:S01]  /*3c280*/  IMAD.MOV.U32 R4, RZ, RZ, R17 ;  /* 0x000000ffff047224 */ /* 0x002fe200078e0011 */
[----:B---3--:R-:W-:-:S03]  /*3c290*/  IADD3.X R18, PT, PT, R18, R135, RZ, P4, !PT ;  /* 0x0000008712127210 */ /* 0x008fc600027fe4ff */
[----:B------:R-:W-:Y:S02]  /*3c2a0*/  IMAD.X R10, R10, 0x1, R135, P5 ;  /* 0x000000010a0a7824 */ /* 0x000fe400028e0687 */
[----:B------:R1:W-:Y:S04]  /*3c2b0*/  STL [R1+0x3b4], R18 ;  /* 0x0003b41201007387 */ /* 0x0003e80000100800 */
[----:B------:R3:W-:Y:S04]  /*3c2c0*/  STL [R1+0x3f8], R8 ;  /* 0x0003f80801007387 */ /* 0x0007e80000100800 */
[----:B--2---:R-:W2:Y:S01]  /*3c2d0*/  LDL.LU R17, [R1+0x534] ;  /* 0x0005340001117983 */ /* 0x004ea20000300800 */
[----:B------:R-:W-:-:S03]  /*3c2e0*/  IMAD.MOV.U32 R5, RZ, RZ, R18 ;  /* 0x000000ffff057224 */ /* 0x000fc600078e0012 */
[----:B------:R4:W-:Y:S04]  /*3c2f0*/  STL [R1+0x3f4], R10 ;  /* 0x0003f40a01007387 */ /* 0x0009e80000100800 */
[----:B-1----:R-:W2:Y:S04]  /*3c300*/  LDL.LU R18, [R1+0x574] ;  /* 0x0005740001127983 */ /* 0x002ea80000300800 */
[----:B------:R1:W-:Y:S01]  /*3c310*/  LDGSTS.E [R6+0x2080], desc[UR22][R4.64], P2 ;  /* 0x0208000004067fae */ /* 0x0003e200091a1016 */
[----:B------:R-:W-:Y:S01]  /*3c320*/  IADD3 R9, P4, PT, R9, R134, RZ ;  /* 0x0000008609097210 */ /* 0x000fe20007f9e0ff */
[----:B-1----:R-:W-:-:S02]  /*3c330*/  IMAD.MOV.U32 R4, RZ, RZ, R8 ;  /* 0x000000ffff047224 */ /* 0x002fc400078e0008 */
[----:B------:R-:W-:Y:S01]  /*3c340*/  IMAD.MOV.U32 R5, RZ, RZ, R10 ;  /* 0x000000ffff057224 */ /* 0x000fe200078e000a */
[----:B---3--:R-:W3:Y:S04]  /*3c350*/  LDL.LU R8, [R1+0x5b8] ;  /* 0x0005b80001087983 */ /* 0x008ee80000300800 */
[----:B----4-:R-:W4:Y:S01]  /*3c360*/  LDL.LU R10, [R1+0x5f8] ;  /* 0x0005f800010a7983 */ /* 0x010f220000300800 */
[----:B------:R-:W-:-:S03]  /*3c370*/  IADD3 R11, P5, PT, R11, R134, RZ ;  /* 0x000000860b0b7210 */ /* 0x000fc60007fbe0ff */
[----:B------:R1:W-:Y:S04]  /*3c380*/  STL [R1+0x438], R9 ;  /* 0x0004380901007387 */ /* 0x0003e80000100800 */
[----:B------:R1:W-:Y:S01]  /*3c390*/  LDGSTS.E [R6+0x2480], desc[UR22][R4.64], P2 ;  /* 0x0248000004067fae */ /* 0x0003e200091a1016 */
[----:B------:R-:W-:Y:S01]  /*3c3a0*/  IADD3.X R16, PT, PT, R16, R135, RZ, P4, !PT ;  /* 0x0000008710107210 */ /* 0x000fe200027fe4ff */
[----:B------:R-:W-:-:S04]  /*3c3b0*/  IMAD.X R12, R12, 0x1, R135, P5 ;  /* 0x000000010c0c7824 */ /* 0x000fc800028e0687 */
[----:B------:R1:W-:Y:S02]  /*3c3c0*/  STL [R1+0x434], R16 ;  /* 0x0004341001007387 */ /* 0x0003e40000100800 */
[----:B-1----:R-:W-:Y:S02]  /*3c3d0*/  IMAD.MOV.U32 R4, RZ, RZ, R9 ;  /* 0x000000ffff047224 */ /* 0x002fe400078e0009 */
[----:B------:R1:W-:Y:S04]  /*3c3e0*/  STL [R1+0x478], R11 ;  /* 0x0004780b01007387 */ /* 0x0003e80000100800 */
[----:B------:R-:W4:Y:S01]  /*3c3f0*/  LDL.LU R9, [R1+0x5b4] ;  /* 0x0005b40001097983 */ /* 0x000f220000300800 */
[----:B------:R-:W-:-:S03]  /*3c400*/  IMAD.MOV.U32 R5, RZ, RZ, R16 ;  /* 0x000000ffff057224 */ /* 0x000fc600078e0010 */
[----:B------:R1:W-:Y:S04]  /*3c410*/  STL [R1+0x474], R12 ;  /* 0x0004740c01007387 */ /* 0x0003e80000100800 */
[----:B------:R-:W4:Y:S04]  /*3c420*/  LDL.LU R16, [R1+0x5f4] ;  /* 0x0005f40001107983 */ /* 0x000f280000300800 */
[----:B------:R1:W-:Y:S02]  /*3c430*/  LDGSTS.E [R6+0x2880], desc[UR22][R4.64], P2 ;  /* 0x0288000004067fae */ /* 0x0003e400091a1016 */
[----:B-1----:R-:W-:-:S02]  /*3c440*/  IMAD.MOV.U32 R4, RZ, RZ, R11 ;  /* 0x000000ffff047224 */ /* 0x002fc400078e000b */
[----:B------:R-:W-:Y:S01]  /*3c450*/  IMAD.MOV.U32 R5, RZ, RZ, R12 ;  /* 0x000000ffff057224 */ /* 0x000fe200078e000c */
[----:B------:R-:W4:Y:S04]  /*3c460*/  LDL.LU R11, [R1+0x638] ;  /* 0x00063800010b7983 */ /* 0x000f280000300800 */
[----:B------:R-:W4:Y:S04]  /*3c470*/  LDL.LU R12, [R1+0x678] ;  /* 0x00067800010c7983 */ /* 0x000f280000300800 */
[----:B------:R1:W-:Y:S01]  /*3c480*/  LDGSTS.E [R6+0x2c80], desc[UR22][R4.64], P2 ;  /* 0x02c8000004067fae */ /* 0x0003e200091a1016 */
[----:B------:R-:W-:-:S05]  /*3c490*/  IADD3 R13, P4, PT, R13, R134, RZ ;  /* 0x000000860d0d7210 */ /* 0x000fca0007f9e0ff */
[----:B------:R-:W-:Y:S01]  /*3c4a0*/  STL [R1+0x4b8], R13 ;  /* 0x0004b80d01007387 */ /* 0x000fe20000100800 */
[----:B------:R-:W-:Y:S02]  /*3c4b0*/  IADD3 R19, P5, PT, R19, R134, RZ ;  /* 0x0000008613137210 */ /* 0x000fe40007fbe0ff */
[----:B------:R-:W-:-:S03]  /*3c4c0*/  IADD3.X R15, PT, PT, R15, R135, RZ, P4, !PT ;  /* 0x000000870f0f7210 */ /* 0x000fc600027fe4ff */
[----:B------:R-:W-:Y:S02]  /*3c4d0*/  IMAD.X R20, R20, 0x1, R135, P5 ;  /* 0x0000000114147824 */ /* 0x000fe400028e0687 */
[----:B------:R1:W-:Y:S02]  /*3c4e0*/  STL [R1+0x4b4], R15 ;  /* 0x0004b40f01007387 */ /* 0x0003e40000100800 */
[----:B-1----:R-:W-:Y:S02]  /*3c4f0*/  IMAD.MOV.U32 R5, RZ, RZ, R15 ;  /* 0x000000ffff057224 */ /* 0x002fe400078e000f */
[----:B------:R-:W-:Y:S01]  /*3c500*/  STL [R1+0x4f8], R19 ;  /* 0x0004f81301007387 */ /* 0x000fe20000100800 */
[----:B------:R-:W-:-:S03]  /*3c510*/  IMAD.MOV.U32 R4, RZ, RZ, R13 ;  /* 0x000000ffff047224 */ /* 0x000fc600078e000d */
[----:B------:R-:W4:Y:S04]  /*3c520*/  LDL.LU R15, [R1+0x634] ;  /* 0x00063400010f7983 */ /* 0x000f280000300800 */
[----:B------:R-:W-:Y:S04]  /*3c530*/  STL [R1+0x4f4], R20 ;  /* 0x0004f41401007387 */ /* 0x000fe80000100800 */
[----:B------:R-:W4:Y:S01]  /*3c540*/  LDL.LU R13, [R1+0x674] ;  /* 0x00067400010d7983 */ /* 0x000f220000300800 */
[----:B-----5:R-:W-:-:S03]  /*3c550*/  IADD3 R7, P4, PT, R7, R134, RZ ;  /* 0x0000008607077210 */ /* 0x020fc60007f9e0ff */
[----:B------:R1:W-:Y:S01]  /*3c560*/  LDGSTS.E [R6+0x3080], desc[UR22][R4.64], P2 ;  /* 0x0308000004067fae */ /* 0x0003e200091a1016 */
[----:B------:R-:W-:-:S03]  /*3c570*/  IADD3 R14, P5, PT, R14, R134, RZ ;  /* 0x000000860e0e7210 */ /* 0x000fc60007fbe0ff */
[----:B------:R-:W-:Y:S01]  /*3c580*/  STL [R1+0x538], R7 ;  /* 0x0005380701007387 */ /* 0x000fe20000100800 */
[----:B-1----:R-:W-:Y:S02]  /*3c590*/  IMAD.MOV.U32 R4, RZ, RZ, R19 ;  /* 0x000000ffff047224 */ /* 0x002fe400078e0013 */
[----:B------:R-:W-:-:S05]  /*3c5a0*/  IMAD.MOV.U32 R5, RZ, RZ, R20 ;  /* 0x000000ffff057224 */ /* 0x000fca00078e0014 */
[----:B------:R1:W-:Y:S02]  /*3c5b0*/  LDGSTS.E [R6+0x3480], desc[UR22][R4.64], P2 ;  /* 0x0348000004067fae */ /* 0x0003e400091a1016 */
[----:B-1----:R-:W-:Y:S01]  /*3c5c0*/  IMAD.MOV.U32 R4, RZ, RZ, R7 ;  /* 0x000000ffff047224 */ /* 0x002fe200078e0007 */
[----:B--2---:R-:W-:-:S05]  /*3c5d0*/  IADD3.X R17, PT, PT, R17, R135, RZ, P4, !PT ;  /* 0x0000008711117210 */ /* 0x004fca00027fe4ff */
[----:B------:R-:W-:Y:S01]  /*3c5e0*/  IMAD.MOV.U32 R5, RZ, RZ, R17 ;  /* 0x000000ffff057224 */ /* 0x000fe200078e0011 */
[----:B------:R1:W-:Y:S01]  /*3c5f0*/  STL [R1+0x534], R17 ;  /* 0x0005341101007387 */ /* 0x0003e20000100800 */
[----:B------:R-:W-:-:S03]  /*3c600*/  IMAD.X R18, R18, 0x1, R135, P5 ;  /* 0x0000000112127824 */ /* 0x000fc600028e0687 */
[----:B------:R-:W-:Y:S04]  /*3c610*/  STL [R1+0x578], R14 ;  /* 0x0005780e01007387 */ /* 0x000fe80000100800 */
[----:B------:R2:W-:Y:S04]  /*3c620*/  LDGSTS.E [R6+0x3880], desc[UR22][R4.64], P2 ;  /* 0x0388000004067fae */ /* 0x0005e800091a1016 */
[----:B-1----:R-:W5:Y:S04]  /*3c630*/  LDL.LU R17, [R1+0x6b8] ;  /* 0x0006b80001117983 */ /* 0x002f680000300800 */
[----:B------:R1:W-:Y:S04]  /*3c640*/  STL [R1+0x574], R18 ;  /* 0x0005741201007387 */ /* 0x0003e80000100800 */
[----:B------:R-:W5:Y:S01]  /*3c650*/  LDL.LU R7, [R1+0x6f8] ;  /* 0x0006f80001077983 */ /* 0x000f620000300800 */
[----:B--2---:R-:W-:Y:S01]  /*3c660*/  IMAD.MOV.U32 R5, RZ, RZ, R18 ;  /* 0x000000ffff057224 */ /* 0x004fe200078e0012 */
[----:B---3--:R-:W-:-:S02]  /*3c670*/  IADD3 R8, P4, PT, R8, R134, RZ ;  /* 0x0000008608087210 */ /* 0x008fc40007f9e0ff */
[----:B-1----:R-:W2:Y:S01]  /*3c680*/  LDL.LU R18, [R1+0x6b4] ;  /* 0x0006b40001127983 */ /* 0x002ea20000300800 */
[----:B------:R-:W-:Y:S01]  /*3c690*/  IMAD.MOV.U32 R4, RZ, RZ, R14 ;  /* 0x000000ffff047224 */ /* 0x000fe200078e000e */
[----:B----4-:R-:W-:Y:S02]  /*3c6a0*/  IADD3 R10, P5, PT, R10, R134, RZ ;  /* 0x000000860a0a7210 */ /* 0x010fe40007fbe0ff */
[----:B------:R-:W3:Y:S04]  /*3c6b0*/  LDL.LU R14, [R1+0x6f4] ;  /* 0x0006f400010e7983 */ /* 0x000ee80000300800 */
[----:B------:R1:W-:Y:S04]  /*3c6c0*/  LDGSTS.E [R6+0x3c80], desc[UR22][R4.64], P2 ;  /* 0x03c8000004067fae */ /* 0x0003e800091a1016 */
[----:B------:R-:W-:Y:S01]  /*3c6d0*/  STL [R1+0x5b8], R8 ;  /* 0x0005b80801007387 */ /* 0x000fe20000100800 */
[----:B------:R-:W-:Y:S01]  /*3c6e0*/  IADD3.X R9, PT, PT, R9, R135, RZ, P4, !PT ;  /* 0x0000008709097210 */ /* 0x000fe200027fe4ff */
[----:B-1----:R-:W-:-:S04]  /*3c6f0*/  IMAD.MOV.U32 R4, RZ, RZ, R8 ;  /* 0x000000ffff047224 */ /* 0x002fc800078e0008 */
[----:B------:R-:W-:Y:S01]  /*3c700*/  IMAD.MOV.U32 R5, RZ, RZ, R9 ;  /* 0x000000ffff057224 */ /* 0x000fe200078e0009 */
[----:B------:R1:W-:Y:S01]  /*3c710*/  STL [R1+0x5b4], R9 ;  /* 0x0005b40901007387 */ /* 0x0003e20000100800 */
[----:B------:R-:W-:-:S03]  /*3c720*/  IMAD.X R16, R16, 0x1, R135, P5 ;  /* 0x0000000110107824 */ /* 0x000fc600028e0687 */
[----:B------:R-:W-:Y:S04]  /*3c730*/  STL [R1+0x5f8], R10 ;  /* 0x0005f80a01007387 */ /* 0x000fe80000100800 */
[----:B------:R4:W-:Y:S04]  /*3c740*/  LDGSTS.E [R6+0x4080], desc[UR22][R4.64], P2 ;  /* 0x0408000004067fae */ /* 0x0009e800091a1016 */
[----:B-1----:R-:W3:Y:S04]  /*3c750*/  LDL.LU R9, [R1+0x738] ;  /* 0x0007380001097983 */ /* 0x002ee80000300800 */
[----:B------:R1:W-:Y:S04]  /*3c760*/  STL [R1+0x5f4], R16 ;  /* 0x0005f41001007387 */ /* 0x0003e80000100800 */
[----:B------:R-:W3:Y:S01]  /*3c770*/  LDL.LU R8, [R1+0x778] ;  /* 0x0007780001087983 */ /* 0x000ee20000300800 */
[----:B----4-:R-:W-:-:S03]  /*3c780*/  IMAD.MOV.U32 R5, RZ, RZ, R16 ;  /* 0x000000ffff057224 */ /* 0x010fc600078e0010 */
[----:B-1----:R-:W4:Y:S01]  /*3c790*/  LDL.LU R16, [R1+0x734] ;  /* 0x0007340001107983 */ /* 0x002f220000300800 */
[----:B------:R-:W-:Y:S01]  /*3c7a0*/  IMAD.MOV.U32 R4, RZ, RZ, R10 ;  /* 0x000000ffff047224 */ /* 0x000fe200078e000a */
[-C--:B------:R-:W-:Y:S02]  /*3c7b0*/  IADD3 R11, P4, PT, R11, R134.reuse, RZ ;  /* 0x000000860b0b7210 */ /* 0x080fe40007f9e0ff */
[----:B------:R-:W4:Y:S01]  /*3c7c0*/  LDL.LU R10, [R1+0x774] ;  /* 0x00077400010a7983 */ /* 0x000f220000300800 */
[----:B------:R-:W-:-:S03]  /*3c7d0*/  IADD3 R12, P5, PT, R12, R134, RZ ;  /* 0x000000860c0c7210 */ /* 0x000fc60007fbe0ff */
[----:B------:R1:W-:Y:S04]  /*3c7e0*/  LDGSTS.E [R6+0x4480], desc[UR22][R4.64], P2 ;  /* 0x0448000004067fae */ /* 0x0003e800091a1016 */
[----:B------:R1:W-:Y:S02]  /*3c7f0*/  STL [R1+0x638], R11 ;  /* 0x0006380b01007387 */ /* 0x0003e40000100800 */
[----:B-1----:R-:W-:Y:S01]  /*3c800*/  IMAD.MOV.U32 R4, RZ, RZ, R11 ;  /* 0x000000ffff047224 */ /* 0x002fe200078e000b */
[----:B------:R-:W-:-:S05]  /*3c810*/  IADD3.X R15, PT, PT, R15, R135, RZ, P4, !PT ;  /* 0x000000870f0f7210 */ /* 0x000fca00027fe4ff */
[----:B------:R-:W-:Y:S01]  /*3c820*/  IMAD.MOV.U32 R5, RZ, RZ, R15 ;  /* 0x000000ffff057224 */ /* 0x000fe200078e000f */
[----:B------:R-:W-:Y:S01]  /*3c830*/  STL [R1+0x634], R15 ;  /* 0x0006340f01007387 */ /* 0x000fe20000100800 */
[----:B------:R-:W-:-:S03]  /*3c840*/  IMAD.X R13, R13, 0x1, R135, P5 ;  /* 0x000000010d0d7824 */ /* 0x000fc600028e0687 */
[----:B------:R1:W-:Y:S04]  /*3c850*/  STL [R1+0x678], R12 ;  /* 0x0006780c01007387 */ /* 0x0003e80000100800 */
[----:B------:R-:W4:Y:S04]  /*3c860*/  LDL.LU R11, [R1+0x7b8] ;  /* 0x0007b800010b7983 */ /* 0x000f280000300800 */
[----:B------:R1:W-:Y:S04]  /*3c870*/  STL [R1+0x674], R13 ;  /* 0x0006740d01007387 */ /* 0x0003e80000100800 */
[----:B------:R1:W-:Y:S04]  /*3c880*/  LDGSTS.E [R6+0x4880], desc[UR22][R4.64], P2 ;  /* 0x0488000004067fae */ /* 0x0003e800091a1016 */
[----:B------:R-:W4:Y:S01]  /*3c890*/  LDL.LU R19, [R1+0x7f8] ;  /* 0x0007f80001137983 */ /* 0x000f220000300800 */
[----:B-1----:R-:W-:-:S03]  /*3c8a0*/  IMAD.MOV.U32 R4, RZ, RZ, R12 ;  /* 0x000000ffff047224 */ /* 0x002fc600078e000c */
[----:B------:R-:W4:Y:S04]  /*3c8b0*/  LDL.LU R12, [R1+0x7b4] ;  /* 0x0007b400010c7983 */ /* 0x000f280000300800 */
[----:B------:R-:W4:Y:S01]  /*3c8c0*/  LDL.LU R20, [R1+0x7f4] ;  /* 0x0007f40001147983 */ /* 0x000f220000300800 */
[----:B------:R-:W-:-:S03]  /*3c8d0*/  IMAD.MOV.U32 R5, RZ, RZ, R13 ;  /* 0x000000ffff057224 */ /* 0x000fc600078e000d */
[----:B------:R-:W4:Y:S04]  /*3c8e0*/  LDL.LU R13, [R1+0x838] ;  /* 0x00083800010d7983 */ /* 0x000f280000300800 */
[----:B------:R-:W4:Y:S04]  /*3c8f0*/  LDL.LU R15, [R1+0x878] ;  /* 0x00087800010f7983 */ /* 0x000f280000300800 */
[----:B------:R1:W-:Y:S01]  /*3c900*/  LDGSTS.E [R6+0x4c80], desc[UR22][R4.64], P2 ;  /* 0x04c8000004067fae */ /* 0x0003e200091a1016 */
[----:B-----5:R-:W-:-:S05]  /*3c910*/  IADD3 R17, P4, PT, R17, R134, RZ ;  /* 0x0000008611117210 */ /* 0x020fca0007f9e0ff */
[----:B------:R-:W-:Y:S01]  /*3c920*/  STL [R1+0x6b8], R17 ;  /* 0x0006b81101007387 */ /* 0x000fe20000100800 */
[----:B------:R-:W-:Y:S02]  /*3c930*/  IADD3 R7, P5, PT, R7, R134, RZ ;  /* 0x0000008607077210 */ /* 0x000fe40007fbe0ff */
[----:B--2---:R-:W-:-:S03]  /*3c940*/  IADD3.X R18, PT, PT, R18, R135, RZ, P4, !PT ;  /* 0x0000008712127210 */ /* 0x004fc600027fe4ff */
[----:B---3--:R-:W-:Y:S02]  /*3c950*/  IMAD.X R14, R14, 0x1, R135, P5 ;  /* 0x000000010e0e7824 */ /* 0x008fe400028e0687 */
[----:B------:R2:W-:Y:S01]  /*3c960*/  STL [R1+0x6b4], R18 ;  /* 0x0006b41201007387 */ /* 0x0005e20000100800 */
[----:B-1----:R-:W-:-:S03]  /*3c970*/  IMAD.MOV.U32 R5, RZ, RZ, R18 ;  /* 0x000000ffff057224 */ /* 0x002fc600078e0012 */
[----:B------:R1:W-:Y:S01]  /*3c980*/  STL [R1+0x6f8], R7 ;  /* 0x0006f80701007387 */ /* 0x0003e20000100800 */
[----:B------:R-:W-:-:S03]  /*3c990*/  IMAD.MOV.U32 R4, RZ, RZ, R17 ;  /* 0x000000ffff047224 */ /* 0x000fc600078e0011 */
[----:B--2---:R-:W2:Y:S04]  /*3c9a0*/  LDL.LU R18, [R1+0x834] ;  /* 0x0008340001127983 */ /* 0x004ea80000300800 */
[----:B------:R3:W-:Y:S04]  /*3c9b0*/  STL [R1+0x6f4], R14 ;  /* 0x0006f40e01007387 */ /* 0x0007e80000100800 */
[----:B------:R-:W5:Y:S04]  /*3c9c0*/  LDL.LU R17, [R1+0x874] ;  /* 0x0008740001117983 */ /* 0x000f680000300800 */
[----:B------:R1:W-:Y:S01]  /*3c9d0*/  LDGSTS.E [R6+0x5080], desc[UR22][R4.64], P2 ;  /* 0x0508000004067fae */ /* 0x0003e200091a1016 */
[----:B------:R-:W-:Y:S01]  /*3c9e0*/  IADD3 R9, P4, PT, R9, R134, RZ ;  /* 0x0000008609097210 */ /* 0x000fe20007f9e0ff */
[----:B-1----:R-:W-:-:S02]  /*3c9f0*/  IMAD.MOV.U32 R4, RZ, RZ, R7 ;  /* 0x000000ffff047224 */ /* 0x002fc400078e0007 */
[----:B------:R-:W-:Y:S01]  /*3ca00*/  IMAD.MOV.U32 R5, RZ, RZ, R14 ;  /* 0x000000ffff057224 */ /* 0x000fe200078e000e */
[----:B------:R-:W5:Y:S01]  /*3ca10*/  LDL.LU R7, [R1+0x8b8] ;  /* 0x0008b80001077983 */ /* 0x000f620000300800 */
[----:B------:R-:W-:-:S03]  /*3ca20*/  IADD3 R8, P5, PT, R8, R134, RZ ;  /* 0x0000008608087210 */ /* 0x000fc60007fbe0ff */
[----:B---3--:R-:W3:Y:S01]  /*3ca30*/  LDL.LU R14, [R1+0x8f8] ;  /* 0x0008f800010e7983 */ /* 0x008ee20000300800 */
[----:B----4-:R-:W-:-:S03]  /*3ca40*/  IADD3.X R16, PT, PT, R16, R135, RZ, P4, !PT ;  /* 0x0000008710107210 */ /* 0x010fc600027fe4ff */
[----:B------:R1:W-:Y:S01]  /*3ca50*/  STL [R1+0x738], R9 ;  /* 0x0007380901007387 */ /* 0x0003e20000100800 */
[----:B------:R-:W-:-:S03]  /*3ca60*/  IMAD.X R10, R10, 0x1, R135, P5 ;  /* 0x000000010a0a7824 */ /* 0x000fc600028e0687 */
[----:B------:R4:W-:Y:S04]  /*3ca70*/  LDGSTS.E [R6+0x5480], desc[UR22][R4.64], P2 ;  /* 0x0548000004067fae */ /* 0x0009e800091a1016 */
[----:B------:R1:W-:Y:S04]  /*3ca80*/  STL [R1+0x734], R16 ;  /* 0x0007341001007387 */ /* 0x0003e80000100800 */
[----:B------:R-:W-:Y:S01]  /*3ca90*/  STL [R1+0x778], R8 ;  /* 0x0007780801007387 */ /* 0x000fe20000100800 */
[----:B----4-:R-:W-:-:S03]  /*3caa0*/  IMAD.MOV.U32 R4, RZ, RZ, R9 ;  /* 0x000000ffff047224 */ /* 0x010fc600078e0009 */
[----:B-1----:R-:W4:Y:S01]  /*3cab0*/  LDL.LU R9, [R1+0x8b4] ;  /* 0x0008b40001097983 */ /* 0x002f220000300800 */
[----:B------:R-:W-:-:S03]  /*3cac0*/  IMAD.MOV.U32 R5, RZ, RZ, R16 ;  /* 0x000000ffff057224 */ /* 0x000fc600078e0010 */
[----:B------:R1:W-:Y:S04]  /*3cad0*/  STL [R1+0x774], R10 ;  /* 0x0007740a01007387 */ /* 0x0003e80000100800 */
[----:B------:R-:W4:Y:S04]  /*3cae0*/  LDL.LU R16, [R1+0x8f4] ;  /* 0x0008f40001107983 */ /* 0x000f280000300800 */
[----:B------:R1:W-:Y:S02]  /*3caf0*/  LDGSTS.E [R6+0x5880], desc[UR22][R4.64], P2 ;  /* 0x0588000004067fae */ /* 0x0003e400091a1016 */
[----:B-1----:R-:W-:-:S02]  /*3cb00*/  IMAD.MOV.U32 R4, RZ, RZ, R8 ;  /* 0x000000ffff047224 */ /* 0x002fc400078e0008 */
[----:B------:R-:W-:Y:S02]  /*3cb10*/  IMAD.MOV.U32 R5, RZ, RZ, R10 ;  /* 0x000000ffff057224 */ /* 0x000fe400078e000a */
        /* <DEDUP_REMOVED lines=15> */
[----:B------:R-:W-:-:S03]  /*3cc10*/  IADD3 R13, P4, PT, R13, R134, RZ ;  /* 0x000000860d0d7210 */ /* 0x000fc60007f9e0ff */
[----:B------:R1:W-:Y:S01]  /*3cc20*/  LDGSTS.E [R6+0x6080], desc[UR22][R4.64], P2 ;  /* 0x0608000004067fae */ /* 0x0003e200091a1016 */
[----:B------:R-:W-:-:S03]  /*3cc30*/  IADD3 R15, P5, PT, R15, R134, RZ ;  /* 0x000000860f0f7210 */ /* 0x000fc60007fbe0ff */
[----:B------:R2:W-:Y:S01]  /*3cc40*/  STL [R1+0x838], R13 ;  /* 0x0008380d01007387 */ /* 0x0005e20000100800 */
[----:B-1----:R-:W-:Y:S02]  /*3cc50*/  IMAD.MOV.U32 R4, RZ, RZ, R19 ;  /* 0x000000ffff047224 */ /* 0x002fe400078e0013 */
[----:B------:R-:W-:-:S05]  /*3cc60*/  IMAD.MOV.U32 R5, RZ, RZ, R20 ;  /* 0x000000ffff057224 */ /* 0x000fca00078e0014 */
[----:B------:R1:W-:Y:S02]  /*3cc70*/  LDGSTS.E [R6+0x6480], desc[UR22][R4.64], P2 ;  /* 0x0648000004067fae */ /* 0x0003e400091a1016 */
[----:B-1----:R-:W-:Y:S01]  /*3cc80*/  IMAD.MOV.U32 R4, RZ, RZ, R13 ;  /* 0x000000ffff047224 */ /* 0x002fe200078e000d */
[----:B--2---:R-:W-:-:S05]  /*3cc90*/  IADD3.X R18, PT, PT, R18, R135, RZ, P4, !PT ;  /* 0x0000008712127210 */ /* 0x004fca00027fe4ff */
[----:B------:R-:W-:Y:S01]  /*3cca0*/  IMAD.MOV.U32 R5, RZ, RZ, R18 ;  /* 0x000000ffff057224 */ /* 0x000fe200078e0012 */
[----:B------:R-:W-:Y:S01]  /*3ccb0*/  STL [R1+0x834], R18 ;  /* 0x0008341201007387 */ /* 0x000fe20000100800 */
[----:B-----5:R-:W-:-:S03]  /*3ccc0*/  IMAD.X R17, R17, 0x1, R135, P5 ;  /* 0x0000000111117824 */ /* 0x020fc600028e0687 */
[----:B------:R1:W-:Y:S04]  /*3ccd0*/  STL [R1+0x878], R15 ;  /* 0x0008780f01007387 */ /* 0x0003e80000100800 */
[----:B------:R-:W2:Y:S04]  /*3cce0*/  LDL.LU R13, [R1+0x1c0] ;  /* 0x0001c000010d7983 */ /* 0x000ea80000300800 */
[----:B------:R-:W-:Y:S04]  /*3ccf0*/  STL [R1+0x874], R17 ;  /* 0x0008741101007387 */ /* 0x000fe80000100800 */
[----:B------:R5:W-:Y:S04]  /*3cd00*/  LDGSTS.E [R6+0x6880], desc[UR22][R4.64], P2 ;  /* 0x0688000004067fae */ /* 0x000be800091a1016 */
[----:B------:R-:W2:Y:S01]  /*3cd10*/  LDL.LU R19, [R1+0x200] ;  /* 0x0002000001137983 */ /* 0x000ea20000300800 */
[----:B------:R-:W-:Y:S01]  /*3cd20*/  IADD3 R7, P4, PT, R7, R134, RZ ;  /* 0x0000008607077210 */ /* 0x000fe20007f9e0ff */
[----:B-----5:R-:W-:-:S02]  /*3cd30*/  IMAD.MOV.U32 R4, RZ, RZ, R15 ;  /* 0x000000ffff047224 */ /* 0x020fc400078e000f */
[----:B-1----:R-:W5:Y:S01]  /*3cd40*/  LDL.LU R15, [R1+0x1bc] ;  /* 0x0001bc00010f7983 */ /* 0x002f620000300800 */
[----:B------:R-:W-:Y:S01]  /*3cd50*/  IMAD.MOV.U32 R5, RZ, RZ, R17 ;  /* 0x000000ffff057224 */ /* 0x000fe200078e0011 */
[----:B---3--:R-:W-:Y:S02]  /*3cd60*/  IADD3 R14, P5, PT, R14, R134, RZ ;  /* 0x000000860e0e7210 */ /* 0x008fe40007fbe0ff */
[----:B------:R-:W3:Y:S04]  /*3cd70*/  LDL.LU R20, [R1+0x1fc] ;  /* 0x0001fc0001147983 */ /* 0x000ee80000300800 */
[----:B------:R1:W-:Y:S04]  /*3cd80*/  STL [R1+0x8b8], R7 ;  /* 0x0008b80701007387 */ /* 0x0003e80000100800 */
[----:B------:R1:W-:Y:S01]  /*3cd90*/  LDGSTS.E [R6+0x6c80], desc[UR22][R4.64], P2 ;  /* 0x06c8000004067fae */ /* 0x0003e200091a1016 */
[----:B----4-:R-:W-:Y:S01]  /*3cda0*/  IADD3.X R9, PT, PT, R9, R135, RZ, P4, !PT ;  /* 0x0000008709097210 */ /* 0x010fe200027fe4ff */
[----:B-1----:R-:W-:-:S04]  /*3cdb0*/  IMAD.MOV.U32 R4, RZ, RZ, R7 ;  /* 0x000000ffff047224 */ /* 0x002fc800078e0007 */
[----:B------:R1:W-:Y:S01]  /*3cdc0*/  STL [R1+0x8b4], R9 ;  /* 0x0008b40901007387 */ /* 0x0003e20000100800 */
[----:B------:R-:W-:-:S03]  /*3cdd0*/  IMAD.X R16, R16, 0x1, R135, P5 ;  /* 0x0000000110107824 */ /* 0x000fc600028e0687 */
[----:B------:R-:W-:Y:S01]  /*3cde0*/  STL [R1+0x8f8], R14 ;  /* 0x0008f80e01007387 */ /* 0x000fe20000100800 */
[----:B------:R-:W-:-:S03]  /*3cdf0*/  IMAD.MOV.U32 R5, RZ, RZ, R9 ;  /* 0x000000ffff057224 */ /* 0x000fc600078e0009 */
[----:B------:R-:W4:Y:S04]  /*3ce00*/  LDL.LU R7, [R1+0x240] ;  /* 0x0002400001077983 */ /* 0x000f280000300800 */
[----:B------:R-:W-:Y:S04]  /*3ce10*/  STL [R1+0x8f4], R16 ;  /* 0x0008f41001007387 */ /* 0x000fe80000100800 */
[----:B-1----:R-:W4:Y:S04]  /*3ce20*/  LDL.LU R9, [R1+0x280] ;  /* 0x0002800001097983 */ /* 0x002f280000300800 */
[----:B------:R-:W4:Y:S01]  /*3ce30*/  LDL.LU R17, [R1+0x23c] ;  /* 0x00023c0001117983 */ /* 0x000f220000300800 */
[----:B------:R-:W-:-:S03]  /*3ce40*/  IADD3 R10, P4, PT, R10, R134, RZ ;  /* 0x000000860a0a7210 */ /* 0x000fc60007f9e0ff */
[----:B------:R-:W4:Y:S04]  /*3ce50*/  LDL.LU R18, [R1+0x27c] ;  /* 0x00027c0001127983 */ /* 0x000f280000300800 */
[----:B------:R1:W-:Y:S01]  /*3ce60*/  LDGSTS.E [R6+0x7080], desc[UR22][R4.64], P2 ;  /* 0x0708000004067fae */ /* 0x0003e200091a1016 */
[----:B------:R-:W-:-:S03]  /*3ce70*/  IADD3 R8, P5, PT, R8, R134, RZ ;  /* 0x0000008608087210 */ /* 0x000fc60007fbe0ff */
[----:B------:R1:W-:Y:S02]  /*3ce80*/  STL [R1+0x938], R10 ;  /* 0x0009380a01007387 */ /* 0x0003e40000100800 */
[----:B-1----:R-:W-:Y:S02]  /*3ce90*/  IMAD.MOV.U32 R4, RZ, RZ, R14 ;  /* 0x000000ffff047224 */ /* 0x002fe400078e000e */
[----:B------:R-:W-:-:S05]  /*3cea0*/  IMAD.MOV.U32 R5, RZ, RZ, R16 ;  /* 0x000000ffff057224 */ /* 0x000fca00078e0010 */
[----:B------:R1:W-:Y:S02]  /*3ceb0*/  LDGSTS.E [R6+0x7480], desc[UR22][R4.64], P2 ;  /* 0x0748000004067fae */ /* 0x0003e400091a1016 */
[----:B-1----:R-:W-:Y:S01]  /*3cec0*/  IMAD.MOV.U32 R4, RZ, RZ, R10 ;  /* 0x000000ffff047224 */ /* 0x002fe200078e000a */
[----:B------:R-:W-:-:S05]  /*3ced0*/  IADD3.X R12, PT, PT, R12, R135, RZ, P4, !PT ;  /* 0x000000870c0c7210 */ /* 0x000fca00027fe4ff */
[----:B------:R1:W-:Y:S01]  /*3cee0*/  STL [R1+0x934], R12 ;  /* 0x0009340c01007387 */ /* 0x0003e20000100800 */
[----:B------:R-:W-:Y:S02]  /*3cef0*/  IMAD.MOV.U32 R5, RZ, RZ, R12 ;  /* 0x000000ffff057224 */ /* 0x000fe400078e000c */
[----:B------:R-:W-:Y:S01]  /*3cf00*/  IMAD.X R11, R11, 0x1, R135, P5 ;  /* 0x000000010b0b7824 */ /* 0x000fe200028e0687 */
[----:B------:R-:W-:Y:S04]  /*3cf10*/  STL [R1+0x978], R8 ;  /* 0x0009780801007387 */ /* 0x000fe80000100800 */
[----:B------:R-:W4:Y:S04]  /*3cf20*/  LDL.LU R10, [R1+0x2c0] ;  /* 0x0002c000010a7983 */ /* 0x000f280000300800 */
[----:B------:R1:W-:Y:S04]  /*3cf30*/  STL [R1+0x974], R11 ;  /* 0x0009740b01007387 */ /* 0x0003e80000100800 */
[----:B------:R1:W-:Y:S04]  /*3cf40*/  LDGSTS.E [R6+0x7880], desc[UR22][R4.64], P2 ;  /* 0x0788000004067fae */ /* 0x0003e800091a1016 */
[----:B-1----:R-:W4:Y:S01]  /*3cf50*/  LDL.LU R12, [R1+0x300] ;  /* 0x00030000010c7983 */ /* 0x002f220000300800 */
[----:B------:R-:W-:-:S03]  /*3cf60*/  IMAD.MOV.U32 R5, RZ, RZ, R11 ;  /* 0x000000ffff057224 */ /* 0x000fc600078e000b */
[----:B------:R-:W4:Y:S04]  /*3cf70*/  LDL.LU R11, [R1+0x2bc] ;  /* 0x0002bc00010b7983 */ /* 0x000f280000300800 */
[----:B------:R-:W4:Y:S01]  /*3cf80*/  LDL.LU R16, [R1+0x2fc] ;  /* 0x0002fc0001107983 */ /* 0x000f220000300800 */
[----:B------:R-:W-:-:S03]  /*3cf90*/  IMAD.MOV.U32 R4, RZ, RZ, R8 ;  /* 0x000000ffff047224 */ /* 0x000fc600078e0008 */
[----:B------:R-:W4:Y:S04]  /*3cfa0*/  LDL.LU R14, [R1+0x340] ;  /* 0x00034000010e7983 */ /* 0x000f280000300800 */
[----:B------:R-:W4:Y:S04]  /*3cfb0*/  LDL.LU R8, [R1+0x380] ;  /* 0x0003800001087983 */ /* 0x000f280000300800 */
[----:B------:R1:W-:Y:S01]  /*3cfc0*/  LDGSTS.E [R6+0x7c80], desc[UR22][R4.64], P2 ;  /* 0x07c8000004067fae */ /* 0x0003e200091a1016 */
[----:B--2---:R-:W-:Y:S02]  /*3cfd0*/  IADD3 R13, P4, PT, R13, R134, RZ ;  /* 0x000000860d0d7210 */ /* 0x004fe40007f9e0ff */
[----:B-1----:R-:W-:-:S03]  /*3cfe0*/  LOP3.LUT R6, R132, 0x20, RZ, 0x3c, !PT ;  /* 0x0000002084067812 */ /* 0x002fc600078e3cff */
[----:B------:R-:W-:Y:S01]  /*3cff0*/  STL [R1+0x1c0], R13 ;  /* 0x0001c00d01007387 */ /* 0x000fe20000100800 */
[----:B------:R-:W-:-:S05]  /*3d000*/  IADD3 R19, P5, PT, R19, R134, RZ ;  /* 0x0000008613137210 */ /* 0x000fca0007fbe0ff */
[----:B------:R-:W-:Y:S01]  /*3d010*/  STL [R1+0x200], R19 ;  /* 0x0002001301007387 */ /* 0x000fe20000100800 */
[----:B-----5:R-:W-:-:S05]  /*3d020*/  IADD3.X R15, PT, PT, R15, R135, RZ, P4, !PT ;  /* 0x000000870f0f7210 */ /* 0x020fca00027fe4ff */
[----:B------:R1:W-:Y:S01]  /*3d030*/  STL [R1+0x1bc], R15 ;  /* 0x0001bc0f01007387 */ /* 0x0003e20000100800 */
[----:B------:R-:W-:Y:S02]  /*3d040*/  IMAD.MOV.U32 R5, RZ, RZ, R15 ;  /* 0x000000ffff057224 */ /* 0x000fe400078e000f */
[----:B------:R-:W-:Y:S02]  /*3d050*/  VIADD R6, R6, UR5 ;  /* 0x0000000506067c36 */ /* 0x000fe40008000000 */
[----:B------:R-:W-:Y:S01]  /*3d060*/  IMAD.MOV.U32 R4, RZ, RZ, R13 ;  /* 0x000000ffff047224 */ /* 0x000fe200078e000d */
[----:B-1----:R-:W2:Y:S01]  /*3d070*/  LDL.LU R15, [R1+0x33c] ;  /* 0x00033c00010f7983 */ /* 0x002ea20000300800 */
[----:B---3--:R-:W-:-:S03]  /*3d080*/  IMAD.X R20, R20, 0x1, R135, P5 ;  /* 0x0000000114147824 */ /* 0x008fc600028e0687 */
[----:B------:R-:W3:Y:S04]  /*3d090*/  LDL.LU R13, [R1+0x37c] ;  /* 0x00037c00010d7983 */ /* 0x000ee80000300800 */
[----:B------:R1:W-:Y:S04]  /*3d0a0*/  LDGSTS.E [R6+0x100], desc[UR22][R4.64], P2 ;  /* 0x0010000004067fae */ /* 0x0003e800091a1016 */
[----:B------:R-:W-:Y:S01]  /*3d0b0*/  STL [R1+0x1fc], R20 ;  /* 0x0001fc1401007387 */ /* 0x000fe20000100800 */
[----:B----4-:R-:W-:Y:S01]  /*3d0c0*/  IADD3 R7, P4, PT, R7, R134, RZ ;  /* 0x0000008607077210 */ /* 0x010fe20007f9e0ff */
[----:B-1----:R-:W-:Y:S01]  /*3d0d0*/  IMAD.MOV.U32 R4, RZ, RZ, R19 ;  /* 0x000000ffff047224 */ /* 0x002fe200078e0013 */
[----:B------:R-:W-:-:S02]  /*3d0e0*/  MOV R5, R20 ;  /* 0x0000001400057202 */ /* 0x000fc40000000f00 */
[----:B------:R-:W-:-:S03]  /*3d0f0*/  IADD3 R9, P5, PT, R9, R134, RZ ;  /* 0x0000008609097210 */ /* 0x000fc60007fbe0ff */
[----:B------:R1:W-:Y:S01]  /*3d100*/  LDGSTS.E [R6+0x500], desc[UR22][R4.64], P2 ;  /* 0x0050000004067fae */ /* 0x0003e200091a1016 */
[----:B------:R-:W-:-:S03]  /*3d110*/  IMAD.X R17, R17, 0x1, R135, P4 ;  /* 0x0000000111117824 */ /* 0x000fc600020e0687 */
[----:B------:R-:W-:Y:S01]  /*3d120*/  STL [R1+0x240], R7 ;  /* 0x0002400701007387 */ /* 0x000fe20000100800 */
[----:B------:R-:W-:-:S03]  /*3d130*/  IMAD.X R18, R18, 0x1, R135, P5 ;  /* 0x0000000112127824 */ /* 0x000fc600028e0687 */
[----:B------:R4:W-:Y:S01]  /*3d140*/  STL [R1+0x23c], R17 ;  /* 0x00023c1101007387 */ /* 0x0009e20000100800 */
[----:B-1----:R-:W-:-:S03]  /*3d150*/  IMAD.MOV.U32 R4, RZ, RZ, R7 ;  /* 0x000000ffff047224 */ /* 0x002fc600078e0007 */
[----:B------:R-:W-:Y:S01]  /*3d160*/  STL [R1+0x280], R9 ;  /* 0x0002800901007387 */ /* 0x000fe20000100800 */
[----:B------:R-:W-:-:S03]  /*3d170*/  IMAD.MOV.U32 R5, RZ, RZ, R17 ;  /* 0x000000ffff057224 */ /* 0x000fc600078e0011 */
[----:B----4-:R-:W4:Y:S04]  /*3d180*/  LDL.LU R17, [R1+0x3c0] ;  /* 0x0003c00001117983 */ /* 0x010f280000300800 */
[----:B------:R1:W-:Y:S04]  /*3d190*/  STL [R1+0x27c], R18 ;  /* 0x00027c1201007387 */ /* 0x0003e80000100800 */
[----:B------:R5:W-:Y:S04]  /*3d1a0*/  LDGSTS.E [R6+0x900], desc[UR22][R4.64], P2 ;  /* 0x0090000004067fae */ /* 0x000be800091a1016 */
[----:B------:R-:W4:Y:S01]  /*3d1b0*/  LDL.LU R7, [R1+0x400] ;  /* 0x0004000001077983 */ /* 0x000f220000300800 */
[----:B-----5:R-:W-:-:S03]  /*3d1c0*/  MOV R5, R18 ;  /* 0x0000001200057202 */ /* 0x020fc60000000f00 */
[----:B-1----:R-:W5:Y:S01]  /*3d1d0*/  LDL.LU R18, [R1+0x3bc] ;  /* 0x0003bc0001127983 */ /* 0x002f620000300800 */
[----:B------:R-:W-:-:S03]  /*3d1e0*/  IMAD.MOV.U32 R4, RZ, RZ, R9 ;  /* 0x000000ffff047224 */ /* 0x000fc600078e0009 */
[----:B------:R-:W5:Y:S04]  /*3d1f0*/  LDL.LU R9, [R1+0x3fc] ;  /* 0x0003fc0001097983 */ /* 0x000f680000300800 */
[----:B------:R1:W-:Y:S01]  /*3d200*/  LDGSTS.E [R6+0xd00], desc[UR22][R4.64], P2 ;  /* 0x00d0000004067fae */ /* 0x0003e200091a1016 */
[----:B------:R-:W-:-:S05]  /*3d210*/  IADD3 R10, P4, PT, R10, R134, RZ ;  /* 0x000000860a0a7210 */ /* 0x000fca0007f9e0ff */
[----:B------:R1:W-:Y:S02]  /*3d220*/  STL [R1+0x2c0], R10 ;  /* 0x0002c00a01007387 */ /* 0x0003e40000100800 */
[----:B-1----:R-:W-:Y:S01]  /*3d230*/  IMAD.MOV.U32 R4, RZ, RZ, R10 ;  /* 0x000000ffff047224 */ /* 0x002fe200078e000a */
[----:B------:R-:W-:Y:S01]  /*3d240*/  IADD3 R12, P5, PT, R12, R134, RZ ;  /* 0x000000860c0c7210 */ /* 0x000fe20007fbe0ff */
[----:B------:R-:W-:-:S04]  /*3d250*/  IMAD.X R11, R11, 0x1, R135, P4 ;  /* 0x000000010b0b7824 */ /* 0x000fc800020e0687 */
[----:B------:R-:W-:Y:S01]  /*3d260*/  IMAD.X R16, R16, 0x1, R135, P5 ;  /* 0x0000000110107824 */ /* 0x000fe200028e0687 */
[----:B------:R1:W-:Y:S01]  /*3d270*/  STL [R1+0x2bc], R11 ;  /* 0x0002bc0b01007387 */ /* 0x0003e20000100800 */
[----:B------:R-:W-:-:S03]  /*3d280*/  IMAD.MOV.U32 R5, RZ, RZ, R11 ;  /* 0x000000ffff057224 */ /* 0x000fc600078e000b */
[----:B------:R-:W-:Y:S04]  /*3d290*/  STL [R1+0x300], R12 ;  /* 0x0003000c01007387 */ /* 0x000fe80000100800 */
[----:B------:R-:W5:Y:S04]  /*3d2a0*/  LDL.LU R10, [R1+0x440] ;  /* 0x00044000010a7983 */ /* 0x000f680000300800 */
[----:B------:R1:W-:Y:S04]  /*3d2b0*/  STL [R1+0x2fc], R16 ;  /* 0x0002fc1001007387 */ /* 0x0003e80000100800 */
[----:B------:R1:W-:Y:S04]  /*3d2c0*/  LDGSTS.E [R6+0x1100], desc[UR22][R4.64], P2 ;  /* 0x0110000004067fae */ /* 0x0003e800091a1016 */
[----:B-1----:R-:W5:Y:S01]  /*3d2d0*/  LDL.LU R11, [R1+0x480] ;  /* 0x00048000010b7983 */ /* 0x002f620000300800 */
[----:B------:R-:W-:-:S03]  /*3d2e0*/  MOV R5, R16 ;  /* 0x0000001000057202 */ /* 0x000fc60000000f00 */
[----:B------:R-:W5:Y:S01]  /*3d2f0*/  LDL.LU R16, [R1+0x43c] ;  /* 0x00043c0001107983 */ /* 0x000f620000300800 */
[----:B------:R-:W-:-:S03]  /*3d300*/  IMAD.MOV.U32 R4, RZ, RZ, R12 ;  /* 0x000000ffff047224 */ /* 0x000fc600078e000c */
[----:B------:R-:W5:Y:S01]  /*3d310*/  LDL.LU R12, [R1+0x47c] ;  /* 0x00047c00010c7983 */ /* 0x000f620000300800 */
[-C--:B------:R-:W-:Y:S02]  /*3d320*/  IADD3 R14, P4, PT, R14, R134.reuse, RZ ;  /* 0x000000860e0e7210 */ /* 0x080fe40007f9e0ff */
[----:B------:R-:W-:Y:S01]  /*3d330*/  IADD3 R8, P5, PT, R8, R134, RZ ;  /* 0x0000008608087210 */ /* 0x000fe20007fbe0ff */
[----:B------:R1:W-:Y:S04]  /*3d340*/  LDGSTS.E [R6+0x1500], desc[UR22][R4.64], P2 ;  /* 0x0150000004067fae */ /* 0x0003e800091a1016 */
[----:B------:R2:W-:Y:S01]  /*3d350*/  STL [R1+0x340], R14 ;  /* 0x0003400e01007387 */ /* 0x0005e20000100800 */
[----:B-1----:R-:W-:Y:S02]  /*3d360*/  IMAD.MOV.U32 R4, RZ, RZ, R14 ;  /* 0x000000ffff047224 */ /* 0x002fe400078e000e */
[----:B--2---:R-:W-:-:S02]  /*3d370*/  IMAD.X R15, R15, 0x1, R135, P4 ;  /* 0x000000010f0f7824 */ /* 0x004fc400020e0687 */
[----:B---3--:R-:W-:-:S03]  /*3d380*/  IMAD.X R13, R13, 0x1, R135, P5 ;  /* 0x000000010d0d7824 */ /* 0x008fc600028e0687 */
[----:B------:R1:W-:Y:S04]  /*3d390*/  STL [R1+0x33c], R15 ;  /* 0x00033c0f01007387 */ /* 0x0003e80000100800 */
[----:B------:R2:W-:Y:S04]  /*3d3a0*/  STL [R1+0x380], R8 ;  /* 0x0003800801007387 */ /* 0x0005e80000100800 */
[----:B------:R-:W3:Y:S01]  /*3d3b0*/  LDL.LU R14, [R1+0x4c0] ;  /* 0x0004c000010e7983 */ /* 0x000ee20000300800 */
[----:B------:R-:W-:-:S03]  /*3d3c0*/  IMAD.MOV.U32 R5, RZ, RZ, R15 ;  /* 0x000000ffff057224 */ /* 0x000fc600078e000f */
[----:B------:R2:W-:Y:S04]  /*3d3d0*/  STL [R1+0x37c], R13 ;  /* 0x00037c0d01007387 */ /* 0x0005e80000100800 */
[----:B------:R-:W3:Y:S04]  /*3d3e0*/  LDL.LU R19, [R1+0x500] ;  /* 0x0005000001137983 */ /* 0x000ee80000300800 */
[----:B-1----:R-:W3:Y:S04]  /*3d3f0*/  LDL.LU R15, [R1+0x4bc] ;  /* 0x0004bc00010f7983 */ /* 0x002ee80000300800 */
[----:B------:R-:W3:Y:S04]  /*3d400*/  LDL.LU R20, [R1+0x4fc] ;  /* 0x0004fc0001147983 */ /* 0x000ee80000300800 */
[----:B------:R1:W-:Y:S01]  /*3d410*/  LDGSTS.E [R6+0x1900], desc[UR22][R4.64], P2 ;  /* 0x0190000004067fae */ /* 0x0003e200091a1016 */
[-C--:B----4-:R-:W-:Y:S01]  /*3d420*/  IADD3 R17, P4, PT, R17, R134.reuse, RZ ;  /* 0x0000008611117210 */ /* 0x090fe20007f9e0ff */
[----:B-1----:R-:W-:Y:S01]  /*3d430*/  IMAD.MOV.U32 R4, RZ, RZ, R8 ;  /* 0x000000ffff047224 */ /* 0x002fe200078e0008 */
[----:B------:R-:W-:Y:S01]  /*3d440*/  MOV R5, R13 ;  /* 0x0000000d00057202 */ /* 0x000fe20000000f00 */
[----:B--2---:R-:W2:Y:S04]  /*3d450*/  LDL.LU R8, [R1+0x540] ;  /* 0x0005400001087983 */ /* 0x004ea80000300800 */
[----:B------:R-:W4:Y:S01]  /*3d460*/  LDL.LU R13, [R1+0x580] ;  /* 0x00058000010d7983 */ /* 0x000f220000300800 */
[----:B------:R-:W-:-:S03]  /*3d470*/  IADD3 R7, P5, PT, R7, R134, RZ ;  /* 0x0000008607077210 */ /* 0x000fc60007fbe0ff */
[----:B------:R1:W-:Y:S04]  /*3d480*/  STL [R1+0x3c0], R17 ;  /* 0x0003c01101007387 */ /* 0x0003e80000100800 */
[----:B------:R1:W-:Y:S01]  /*3d490*/  LDGSTS.E [R6+0x1d00], desc[UR22][R4.64], P2 ;  /* 0x01d0000004067fae */ /* 0x0003e200091a1016 */
[--C-:B-----5:R-:W-:Y:S02]  /*3d4a0*/  IMAD.X R18, R18, 0x1, R135.reuse, P4 ;  /* 0x0000000112127824 */ /* 0x120fe400020e0687 */
[----:B------:R-:W-:-:S03]  /*3d4b0*/  IMAD.X R9, R9, 0x1, R135, P5 ;  /* 0x0000000109097824 */ /* 0x000fc600028e0687 */
[----:B------:R5:W-:Y:S01]  /*3d4c0*/  STL [R1+0x3bc], R18 ;  /* 0x0003bc1201007387 */ /* 0x000be20000100800 */
[----:B-1----:R-:W-:-:S03]  /*3d4d0*/  IMAD.MOV.U32 R4, RZ, RZ, R17 ;  /* 0x000000ffff047224 */ /* 0x002fc600078e0011 */
[----:B------:R1:W-:Y:S04]  /*3d4e0*/  STL [R1+0x400], R7 ;  /* 0x0004000701007387 */ /* 0x0003e80000100800 */
[----:B------:R-:W4:Y:S01]  /*3d4f0*/  LDL.LU R17, [R1+0x53c] ;  /* 0x00053c0001117983 */ /* 0x000f220000300800 */
[----:B------:R-:W-:-:S03]  /*3d500*/  IMAD.MOV.U32 R5, RZ, RZ, R18 ;  /* 0x000000ffff057224 */ /* 0x000fc600078e0012 */
[----:B------:R1:W-:Y:S04]  /*3d510*/  STL [R1+0x3fc], R9 ;  /* 0x0003fc0901007387 */ /* 0x0003e80000100800 */
[----:B-----5:R-:W5:Y:S04]  /*3d520*/  LDL.LU R18, [R1+0x57c] ;  /* 0x00057c0001127983 */ /* 0x020f680000300800 */
[----:B------:R1:W-:Y:S02]  /*3d530*/  LDGSTS.E [R6+0x2100], desc[UR22][R4.64], P2 ;  /* 0x0210000004067fae */ /* 0x0003e400091a1016 */
[----:B-1----:R-:W-:Y:S01]  /*3d540*/  IMAD.MOV.U32 R4, RZ, RZ, R7 ;  /* 0x000000ffff047224 */ /* 0x002fe200078e0007 */
[----:B------:R-:W-:Y:S01]  /*3d550*/  MOV R5, R9 ;  /* 0x0000000900057202 */ /* 0x000fe20000000f00 */
[----:B------:R-:W5:Y:S04]  /*3d560*/  LDL.LU R7, [R1+0x5c0] ;  /* 0x0005c00001077983 */ /* 0x000f680000300800 */
        /* <DEDUP_REMOVED lines=8> */
[----:B------:R1:W-:Y:S04]  /*3d5f0*/  STL [R1+0x43c], R16 ;  /* 0x00043c1001007387 */ /* 0x0003e80000100800 */
[----:B------:R1:W-:Y:S04]  /*3d600*/  STL [R1+0x480], R11 ;  /* 0x0004800b01007387 */ /* 0x0003e80000100800 */
[----:B------:R-:W5:Y:S01]  /*3d610*/  LDL.LU R10, [R1+0x5bc] ;  /* 0x0005bc00010a7983 */ /* 0x000f620000300800 */
[----:B------:R-:W-:-:S03]  /*3d620*/  IMAD.MOV.U32 R5, RZ, RZ, R16 ;  /* 0x000000ffff057224 */ /* 0x000fc600078e0010 */
[----:B------:R3:W-:Y:S04]  /*3d630*/  STL [R1+0x47c], R12 ;  /* 0x00047c0c01007387 */ /* 0x0007e80000100800 */
[----:B-1----:R-:W5:Y:S04]  /*3d640*/  LDL.LU R16, [R1+0x5fc] ;  /* 0x0005fc0001107983 */ /* 0x002f680000300800 */
[----:B------:R1:W-:Y:S02]  /*3d650*/  LDGSTS.E [R6+0x2900], desc[UR22][R4.64], P2 ;  /* 0x0290000004067fae */ /* 0x0003e400091a1016 */
[----:B-1----:R-:W-:Y:S01]  /*3d660*/  IMAD.MOV.U32 R4, RZ, RZ, R11 ;  /* 0x000000ffff047224 */ /* 0x002fe200078e000b */
[----:B---3--:R-:W-:Y:S01]  /*3d670*/  IADD3 R14, P4, PT, R14, R134, RZ ;  /* 0x000000860e0e7210 */ /* 0x008fe20007f9e0ff */
[----:B------:R-:W3:Y:S01]  /*3d680*/  LDL.LU R11, [R1+0x640] ;  /* 0x00064000010b7983 */ /* 0x000ee20000300800 */
[----:B------:R-:W-:-:S03]  /*3d690*/  MOV R5, R12 ;  /* 0x0000000c00057202 */ /* 0x000fc60000000f00 */
[----:B------:R-:W3:Y:S01]  /*3d6a0*/  LDL.LU R12, [R1+0x680] ;  /* 0x00068000010c7983 */ /* 0x000ee20000300800 */
[----:B------:R-:W-:Y:S01]  /*3d6b0*/  IADD3 R19, P5, PT, R19, R134, RZ ;  /* 0x0000008613137210 */ /* 0x000fe20007fbe0ff */
[--C-:B------:R-:W-:Y:S02]  /*3d6c0*/  IMAD.X R15, R15, 0x1, R135.reuse, P4 ;  /* 0x000000010f0f7824 */ /* 0x100fe400020e0687 */
[----:B------:R-:W-:Y:S02]  /*3d6d0*/  STL [R1+0x4c0], R14 ;  /* 0x0004c00e01007387 */ /* 0x000fe40000100800 */
[----:B------:R-:W-:Y:S02]  /*3d6e0*/  IMAD.X R20, R20, 0x1, R135, P5 ;  /* 0x0000000114147824 */ /* 0x000fe400028e0687 */
        /* <DEDUP_REMOVED lines=8> */
[----:B--2---:R-:W-:-:S03]  /*3d770*/  IADD3 R8, P4, PT, R8, R134, RZ ;  /* 0x0000008608087210 */ /* 0x004fc60007f9e0ff */
[----:B------:R1:W-:Y:S01]  /*3d780*/  LDGSTS.E [R6+0x3100], desc[UR22][R4.64], P2 ;  /* 0x0310000004067fae */ /* 0x0003e200091a1016 */
[----:B----4-:R-:W-:-:S03]  /*3d790*/  IADD3 R13, P5, PT, R13, R134, RZ ;  /* 0x000000860d0d7210 */ /* 0x010fc60007fbe0ff */
[----:B------:R-:W-:Y:S01]  /*3d7a0*/  STL [R1+0x540], R8 ;  /* 0x0005400801007387 */ /* 0x000fe20000100800 */
[----:B-1----:R-:W-:Y:S01]  /*3d7b0*/  IMAD.MOV.U32 R4, RZ, RZ, R19 ;  /* 0x000000ffff047224 */ /* 0x002fe200078e0013 */
[----:B------:R-:W-:-:S05]  /*3d7c0*/  MOV R5, R20 ;  /* 0x0000001400057202 */ /* 0x000fca0000000f00 */
[----:B------:R1:W-:Y:S01]  /*3d7d0*/  LDGSTS.E [R6+0x3500], desc[UR22][R4.64], P2 ;  /* 0x0350000004067fae */ /* 0x0003e200091a1016 */
[----:B------:R-:W-:Y:S02]  /*3d7e0*/  IMAD.X R17, R17, 0x1, R135, P4 ;  /* 0x0000000111117824 */ /* 0x000fe400020e0687 */
[----:B-1----:R-:W-:Y:S02]  /*3d7f0*/  IMAD.MOV.U32 R4, RZ, RZ, R8 ;  /* 0x000000ffff047224 */ /* 0x002fe400078e0008 */
[----:B------:R-:W-:Y:S01]  /*3d800*/  IMAD.MOV.U32 R5, RZ, RZ, R17 ;  /* 0x000000ffff057224 */ /* 0x000fe200078e0011 */
[----:B------:R1:W-:Y:S01]  /*3d810*/  STL [R1+0x53c], R17 ;  /* 0x00053c1101007387 */ /* 0x0003e20000100800 */
[----:B-----5:R-:W-:-:S03]  /*3d820*/  IMAD.X R18, R18, 0x1, R135, P5 ;  /* 0x0000000112127824 */ /* 0x020fc600028e0687 */
[----:B------:R-:W-:Y:S04]  /*3d830*/  STL [R1+0x580], R13 ;  /* 0x0005800d01007387 */ /* 0x000fe80000100800 */
[----:B------:R2:W-:Y:S04]  /*3d840*/  LDGSTS.E [R6+0x3900], desc[UR22][R4.64], P2 ;  /* 0x0390000004067fae */ /* 0x0005e800091a1016 */
[----:B-1----:R-:W4:Y:S04]  /*3d850*/  LDL.LU R17, [R1+0x6c0] ;  /* 0x0006c00001117983 */ /* 0x002f280000300800 */
[----:B------:R1:W-:Y:S04]  /*3d860*/  STL [R1+0x57c], R18 ;  /* 0x00057c1201007387 */ /* 0x0003e80000100800 */
[----:B------:R-:W5:Y:S01]  /*3d870*/  LDL.LU R8, [R1+0x700] ;  /* 0x0007000001087983 */ /* 0x000f620000300800 */
[----:B--2---:R-:W-:-:S03]  /*3d880*/  MOV R5, R18 ;  /* 0x0000001200057202 */ /* 0x004fc60000000f00 */
[----:B-1----:R-:W2:Y:S01]  /*3d890*/  LDL.LU R18, [R1+0x6bc] ;  /* 0x0006bc0001127983 */ /* 0x002ea20000300800 */
[-C--:B------:R-:W-:Y:S01]  /*3d8a0*/  IADD3 R7, P4, PT, R7, R134.reuse, RZ ;  /* 0x0000008607077210 */ /* 0x080fe20007f9e0ff */
[----:B------:R-:W-:Y:S02]  /*3d8b0*/  IMAD.MOV.U32 R4, RZ, RZ, R13 ;  /* 0x000000ffff047224 */ /* 0x000fe400078e000d */
[----:B------:R-:W2:Y:S01]  /*3d8c0*/  LDL.LU R13, [R1+0x6fc] ;  /* 0x0006fc00010d7983 */ /* 0x000ea20000300800 */
[----:B------:R-:W-:-:S03]  /*3d8d0*/  IADD3 R9, P5, PT, R9, R134, RZ ;  /* 0x0000008609097210 */ /* 0x000fc60007fbe0ff */
[----:B------:R1:W-:Y:S04]  /*3d8e0*/  LDGSTS.E [R6+0x3d00], desc[UR22][R4.64], P2 ;  /* 0x03d0000004067fae */ /* 0x0003e800091a1016 */
[----:B------:R-:W-:Y:S01]  /*3d8f0*/  STL [R1+0x5c0], R7 ;  /* 0x0005c00701007387 */ /* 0x000fe20000100800 */
[----:B-1----:R-:W-:Y:S02]  /*3d900*/  IMAD.MOV.U32 R4, RZ, RZ, R7 ;  /* 0x000000ffff047224 */ /* 0x002fe400078e0007 */
[----:B------:R-:W-:-:S04]  /*3d910*/  IMAD.X R10, R10, 0x1, R135, P4 ;  /* 0x000000010a0a7824 */ /* 0x000fc800020e0687 */
[----:B------:R-:W-:Y:S01]  /*3d920*/  IMAD.MOV.U32 R5, RZ, RZ, R10 ;  /* 0x000000ffff057224 */ /* 0x000fe200078e000a */
[----:B------:R1:W-:Y:S01]  /*3d930*/  STL [R1+0x5bc], R10 ;  /* 0x0005bc0a01007387 */ /* 0x0003e20000100800 */
[----:B------:R-:W-:-:S03]  /*3d940*/  IMAD.X R16, R16, 0x1, R135, P5 ;  /* 0x0000000110107824 */ /* 0x000fc600028e0687 */
[----:B------:R-:W-:Y:S04]  /*3d950*/  STL [R1+0x600], R9 ;  /* 0x0006000901007387 */ /* 0x000fe80000100800 */
[----:B------:R1:W-:Y:S04]  /*3d960*/  LDGSTS.E [R6+0x4100], desc[UR22][R4.64], P2 ;  /* 0x0410000004067fae */ /* 0x0003e800091a1016 */
[----:B-1----:R-:W2:Y:S04]  /*3d970*/  LDL.LU R10, [R1+0x740] ;  /* 0x00074000010a7983 */ /* 0x002ea80000300800 */
[----:B------:R1:W-:Y:S04]  /*3d980*/  STL [R1+0x5fc], R16 ;  /* 0x0005fc1001007387 */ /* 0x0003e80000100800 */
[----:B------:R-:W2:Y:S01]  /*3d990*/  LDL.LU R7, [R1+0x780] ;  /* 0x0007800001077983 */ /* 0x000ea20000300800 */
[----:B------:R-:W-:-:S03]  /*3d9a0*/  MOV R5, R16 ;  /* 0x0000001000057202 */ /* 0x000fc60000000f00 */
[----:B-1----:R-:W2:Y:S01]  /*3d9b0*/  LDL.LU R16, [R1+0x73c] ;  /* 0x00073c0001107983 */ /* 0x002ea20000300800 */
[----:B------:R-:W-:-:S03]  /*3d9c0*/  IMAD.MOV.U32 R4, RZ, RZ, R9 ;  /* 0x000000ffff047224 */ /* 0x000fc600078e0009 */
[----:B------:R-:W2:Y:S01]  /*3d9d0*/  LDL.LU R9, [R1+0x77c] ;  /* 0x00077c0001097983 */ /* 0x000ea20000300800 */
[-C--:B---3--:R-:W-:Y:S02]  /*3d9e0*/  IADD3 R11, P4, PT, R11, R134.reuse, RZ ;  /* 0x000000860b0b7210 */ /* 0x088fe40007f9e0ff */
[----:B------:R-:W-:Y:S01]  /*3d9f0*/  IADD3 R12, P5, PT, R12, R134, RZ ;  /* 0x000000860c0c7210 */ /* 0x000fe20007fbe0ff */
[----:B------:R1:W-:Y:S04]  /*3da00*/  LDGSTS.E [R6+0x4500], desc[UR22][R4.64], P2 ;  /* 0x0450000004067fae */ /* 0x0003e800091a1016 */
[----:B------:R3:W-:Y:S01]  /*3da10*/  STL [R1+0x640], R11 ;  /* 0x0006400b01007387 */ /* 0x0007e20000100800 */
[----:B-1----:R-:W-:Y:S02]  /*3da20*/  IMAD.MOV.U32 R4, RZ, RZ, R11 ;  /* 0x000000ffff047224 */ /* 0x002fe400078e000b */
[----:B------:R-:W-:-:S04]  /*3da30*/  IMAD.X R15, R15, 0x1, R135, P4 ;  /* 0x000000010f0f7824 */ /* 0x000fc800020e0687 */
[----:B------:R-:W-:Y:S01]  /*3da40*/  IMAD.MOV.U32 R5, RZ, RZ, R15 ;  /* 0x000000ffff057224 */ /* 0x000fe200078e000f */
[----:B------:R-:W-:Y:S01]  /*3da50*/  STL [R1+0x63c], R15 ;  /* 0x00063c0f01007387 */ /* 0x000fe20000100800 */
[----:B------:R-:W-:-:S03]  /*3da60*/  IMAD.X R14, R14, 0x1, R135, P5 ;  /* 0x000000010e0e7824 */ /* 0x000fc600028e0687 */
[----:B------:R1:W-:Y:S04]  /*3da70*/  STL [R1+0x680], R12 ;  /* 0x0006800c01007387 */ /* 0x0003e80000100800 */
[----:B---3--:R-:W3:Y:S04]  /*3da80*/  LDL.LU R11, [R1+0x7c0] ;  /* 0x0007c000010b7983 */ /* 0x008ee80000300800 */
[----:B------:R1:W-:Y:S04]  /*3da90*/  STL [R1+0x67c], R14 ;  /* 0x00067c0e01007387 */ /* 0x0003e80000100800 */
[----:B------:R1:W-:Y:S04]  /*3daa0*/  LDGSTS.E [R6+0x4900], desc[UR22][R4.64], P2 ;  /* 0x0490000004067fae */ /* 0x0003e800091a1016 */
[----:B------:R-:W3:Y:S01]  /*3dab0*/  LDL.LU R19, [R1+0x800] ;  /* 0x0008000001137983 */ /* 0x000ee20000300800 */
[----:B-1----:R-:W-:-:S03]  /*3dac0*/  IMAD.MOV.U32 R4, RZ, RZ, R12 ;  /* 0x000000ffff047224 */ /* 0x002fc600078e000c */
[----:B------:R-:W3:Y:S04]  /*3dad0*/  LDL.LU R12, [R1+0x7bc] ;  /* 0x0007bc00010c7983 */ /* 0x000ee80000300800 */
[----:B------:R-:W3:Y:S01]  /*3dae0*/  LDL.LU R20, [R1+0x7fc] ;  /* 0x0007fc0001147983 */ /* 0x000ee20000300800 */
[----:B------:R-:W-:-:S03]  /*3daf0*/  MOV R5, R14 ;  /* 0x0000000e00057202 */ /* 0x000fc60000000f00 */
[----:B------:R-:W3:Y:S04]  /*3db00*/  LDL.LU R14, [R1+0x840] ;  /* 0x00084000010e7983 */ /* 0x000ee80000300800 */
[----:B------:R-:W3:Y:S04]  /*3db10*/  LDL.LU R15, [R1+0x880] ;  /* 0x00088000010f7983 */ /* 0x000ee80000300800 */
[----:B------:R1:W-:Y:S01]  /*3db20*/  LDGSTS.E [R6+0x4d00], desc[UR22][R4.64], P2 ;  /* 0x04d0000004067fae */ /* 0x0003e200091a1016 */
[----:B----4-:R-:W-:-:S05]  /*3db30*/  IADD3 R17, P4, PT, R17, R134, RZ ;  /* 0x0000008611117210 */ /* 0x010fca0007f9e0ff */
[----:B------:R-:W-:Y:S01]  /*3db40*/  STL [R1+0x6c0], R17 ;  /* 0x0006c01101007387 */ /* 0x000fe20000100800 */
[----:B-----5:R-:W-:Y:S01]  /*3db50*/  IADD3 R8, P5, PT, R8, R134, RZ ;  /* 0x0000008608087210 */ /* 0x020fe20007fbe0ff */
[----:B--2---:R-:W-:-:S04]  /*3db60*/  IMAD.X R18, R18, 0x1, R135, P4 ;  /* 0x0000000112127824 */ /* 0x004fc800020e0687 */
[----:B------:R-:W-:Y:S01]  /*3db70*/  IMAD.X R13, R13, 0x1, R135, P5 ;  /* 0x000000010d0d7824 */ /* 0x000fe200028e0687 */
[----:B------:R2:W-:Y:S01]  /*3db80*/  STL [R1+0x6bc], R18 ;  /* 0x0006bc1201007387 */ /* 0x0005e20000100800 */
[----:B-1----:R-:W-:-:S03]  /*3db90*/  IMAD.MOV.U32 R5, RZ, RZ, R18 ;  /* 0x000000ffff057224 */ /* 0x002fc600078e0012 */
[----:B------:R1:W-:Y:S01]  /*3dba0*/  STL [R1+0x700], R8 ;  /* 0x0007000801007387 */ /* 0x0003e20000100800 */
[----:B------:R-:W-:-:S03]  /*3dbb0*/  IMAD.MOV.U32 R4, RZ, RZ, R17 ;  /* 0x000000ffff047224 */ /* 0x000fc600078e0011 */
[----:B--2---:R-:W2:Y:S04]  /*3dbc0*/  LDL.LU R18, [R1+0x83c] ;  /* 0x00083c0001127983 */ /* 0x004ea80000300800 */
[----:B------:R4:W-:Y:S04]  /*3dbd0*/  STL [R1+0x6fc], R13 ;  /* 0x0006fc0d01007387 */ /* 0x0009e80000100800 */
[----:B------:R-:W5:Y:S04]  /*3dbe0*/  LDL.LU R17, [R1+0x87c] ;  /* 0x00087c0001117983 */ /* 0x000f680000300800 */
[----:B------:R1:W-:Y:S02]  /*3dbf0*/  LDGSTS.E [R6+0x5100], desc[UR22][R4.64], P2 ;  /* 0x0510000004067fae */ /* 0x0003e400091a1016 */
[----:B-1----:R-:W-:Y:S01]  /*3dc00*/  IMAD.MOV.U32 R4, RZ, RZ, R8 ;  /* 0x000000ffff047224 */ /* 0x002fe200078e0008 */
[----:B------:R-:W-:Y:S01]  /*3dc10*/  MOV R5, R13 ;  /* 0x0000000d00057202 */ /* 0x000fe20000000f00 */
[----:B------:R-:W5:Y:S04]  /*3dc20*/  LDL.LU R8, [R1+0x8c0] ;  /* 0x0008c00001087983 */ /* 0x000f680000300800 */
[----:B----4-:R-:W4:Y:S04]  /*3dc30*/  LDL.LU R13, [R1+0x900] ;  /* 0x00090000010d7983 */ /* 0x010f280000300800 */
[----:B------:R1:W-:Y:S01]  /*3dc40*/  LDGSTS.E [R6+0x5500], desc[UR22][R4.64], P2 ;  /* 0x0550000004067fae */ /* 0x0003e200091a1016 */
[----:B------:R-:W-:-:S05]  /*3dc50*/  IADD3 R10, P4, PT, R10, R134, RZ ;  /* 0x000000860a0a7210 */ /* 0x000fca0007f9e0ff */
[----:B------:R1:W-:Y:S01]  /*3dc60*/  STL [R1+0x740], R10 ;  /* 0x0007400a01007387 */ /* 0x0003e20000100800 */
[----:B------:R-:W-:Y:S01]  /*3dc70*/  IADD3 R7, P5, PT, R7, R134, RZ ;  /* 0x0000008607077210 */ /* 0x000fe20007fbe0ff */
[--C-:B------:R-:W-:Y:S02]  /*3dc80*/  IMAD.X R16, R16, 0x1, R135.reuse, P4 ;  /* 0x0000000110107824 */ /* 0x100fe400020e0687 */
[----:B-1----:R-:W-:Y:S02]  /*3dc90*/  IMAD.MOV.U32 R4, RZ, RZ, R10 ;  /* 0x000000ffff047224 */ /* 0x002fe400078e000a */
[----:B------:R-:W-:Y:S01]  /*3dca0*/  IMAD.X R9, R9, 0x1, R135, P5 ;  /* 0x0000000109097824 */ /* 0x000fe200028e0687 */
[----:B------:R1:W-:Y:S04]  /*3dcb0*/  STL [R1+0x73c], R16 ;  /* 0x00073c1001007387 */ /* 0x0003e80000100800 */
[----:B------:R-:W-:Y:S04]  /*3dcc0*/  STL [R1+0x780], R7 ;  /* 0x0007800701007387 */ /* 0x000fe80000100800 */
[----:B------:R-:W4:Y:S01]  /*3dcd0*/  LDL.LU R10, [R1+0x8bc] ;  /* 0x0008bc00010a7983 */ /* 0x000f220000300800 */
[----:B------:R-:W-:-:S03]  /*3dce0*/  IMAD.MOV.U32 R5, RZ, RZ, R16 ;  /* 0x000000ffff057224 */ /* 0x000fc600078e0010 */
[----:B------:R3:W-:Y:S04]  /*3dcf0*/  STL [R1+0x77c], R9 ;  /* 0x00077c0901007387 */ /* 0x0007e80000100800 */
[----:B-1----:R-:W4:Y:S04]  /*3dd00*/  LDL.LU R16, [R1+0x8fc] ;  /* 0x0008fc0001107983 */ /* 0x002f280000300800 */
[----:B------:R1:W-:Y:S02]  /*3dd10*/  LDGSTS.E [R6+0x5900], desc[UR22][R4.64], P2 ;  /* 0x0590000004067fae */ /* 0x0003e400091a1016 */
[----:B-1----:R-:W-:Y:S01]  /*3dd20*/  IMAD.MOV.U32 R4, RZ, RZ, R7 ;  /* 0x000000ffff047224 */ /* 0x002fe200078e0007 */
[----:B---3--:R-:W-:-:S02]  /*3dd30*/  IADD3 R11, P4, PT, R11, R134, RZ ;  /* 0x000000860b0b7210 */ /* 0x008fc40007f9e0ff */
[----:B------:R-:W-:Y:S02]  /*3dd40*/  MOV R5, R9 ;  /* 0x0000000900057202 */ /* 0x000fe40000000f00 */
[----:B------:R-:W3:Y:S04]  /*3dd50*/  LDL.LU R9, [R1+0x940] ;  /* 0x0009400001097983 */ /* 0x000ee80000300800 */
[----:B------:R-:W3:Y:S01]  /*3dd60*/  LDL.LU R7, [R1+0x980] ;  /* 0x0009800001077983 */ /* 0x000ee20000300800 */
[----:B------:R-:W-:-:S03]  /*3dd70*/  IADD3 R19, P5, PT, R19, R134, RZ ;  /* 0x0000008613137210 */ /* 0x000fc60007fbe0ff */
[----:B------:R-:W-:Y:S04]  /*3dd80*/  STL [R1+0x7c0], R11 ;  /* 0x0007c00b01007387 */ /* 0x000fe80000100800 */
[----:B------:R1:W-:Y:S01]  /*3dd90*/  LDGSTS.E [R6+0x5d00], desc[UR22][R4.64], P2 ;  /* 0x05d0000004067fae */ /* 0x0003e200091a1016 */
[--C-:B------:R-:W-:Y:S02]  /*3dda0*/  IMAD.X R12, R12, 0x1, R135.reuse, P4 ;  /* 0x000000010c0c7824 */ /* 0x100fe400020e0687 */
[----:B------:R-:W-:-:S03]  /*3ddb0*/  IMAD.X R20, R20, 0x1, R135, P5 ;  /* 0x0000000114147824 */ /* 0x000fc600028e0687 */
[----:B------:R1:W-:Y:S02]  /*3ddc0*/  STL [R1+0x7bc], R12 ;  /* 0x0007bc0c01007387 */ /* 0x0003e40000100800 */
[----:B-1----:R-:W-:Y:S02]  /*3ddd0*/  IMAD.MOV.U32 R5, RZ, RZ, R12 ;  /* 0x000000ffff057224 */ /* 0x002fe400078e000c */
[----:B------:R-:W-:Y:S01]  /*3dde0*/  STL [R1+0x800], R19 ;  /* 0x0008001301007387 */ /* 0x000fe20000100800 */
[----:B------:R-:W-:-:S03]  /*3ddf0*/  IMAD.MOV.U32 R4, RZ, RZ, R11 ;  /* 0x000000ffff047224 */ /* 0x000fc600078e000b */
[----:B------:R-:W3:Y:S01]  /*3de00*/  LDL.LU R12, [R1+0x93c] ;  /* 0x00093c00010c7983 */ /* 0x000ee20000300800 */
[----:B------:R-:W-:-:S03]  /*3de10*/  IADD3 R14, P4, PT, R14, R134, RZ ;  /* 0x000000860e0e7210 */ /* 0x000fc60007f9e0ff */
[----:B------:R-:W-:Y:S04]  /*3de20*/  STL [R1+0x7fc], R20 ;  /* 0x0007fc1401007387 */ /* 0x000fe80000100800 */
[----:B------:R-:W3:Y:S01]  /*3de30*/  LDL.LU R11, [R1+0x97c] ;  /* 0x00097c00010b7983 */ /* 0x000ee20000300800 */
[----:B------:R-:W-:-:S03]  /*3de40*/  IADD3 R15, P5, PT, R15, R134, RZ ;  /* 0x000000860f0f7210 */ /* 0x000fc60007fbe0ff */
[----:B------:R1:W-:Y:S04]  /*3de50*/  LDGSTS.E [R6+0x6100], desc[UR22][R4.64], P2 ;  /* 0x0610000004067fae */ /* 0x0003e800091a1016 */
[----:B------:R2:W-:Y:S01]  /*3de60*/  STL [R1+0x840], R14 ;  /* 0x0008400e01007387 */ /* 0x0005e20000100800 */
[----:B-1----:R-:W-:Y:S01]  /*3de70*/  IMAD.MOV.U32 R4, RZ, RZ, R19 ;  /* 0x000000ffff047224 */ /* 0x002fe200078e0013 */
[----:B------:R-:W-:-:S05]  /*3de80*/  MOV R5, R20 ;  /* 0x0000001400057202 */ /* 0x000fca0000000f00 */
[----:B------:R1:W-:Y:S01]  /*3de90*/  LDGSTS.E [R6+0x6500], desc[UR22][R4.64], P2 ;  /* 0x0650000004067fae */ /* 0x0003e200091a1016 */
[----:B--2---:R-:W-:-:S05]  /*3dea0*/  IMAD.X R18, R18, 0x1, R135, P4 ;  /* 0x0000000112127824 */ /* 0x004fca00020e0687 */
[----:B------:R-:W-:Y:S01]  /*3deb0*/  STL [R1+0x83c], R18 ;  /* 0x00083c1201007387 */ /* 0x000fe20000100800 */
[----:B-1----:R-:W-:Y:S02]  /*3dec0*/  IMAD.MOV.U32 R4, RZ, RZ, R14 ;  /* 0x000000ffff047224 */ /* 0x002fe400078e000e */
[----:B-----5:R-:W-:Y:S01]  /*3ded0*/  IMAD.X R17, R17, 0x1, R135, P5 ;  /* 0x0000000111117824 */ /* 0x020fe200028e0687 */
[----:B------:R1:W-:Y:S01]  /*3dee0*/  STL [R1+0x880], R15 ;  /* 0x0008800f01007387 */ /* 0x0003e20000100800 */
[----:B------:R-:W-:-:S03]  /*3def0*/  IMAD.MOV.U32 R5, RZ, RZ, R18 ;  /* 0x000000ffff057224 */ /* 0x000fc600078e0012 */
[----:B------:R-:W2:Y:S04]  /*3df00*/  LDL.LU R14, [R1+0x1c8] ;  /* 0x0001c800010e7983 */ /* 0x000ea80000300800 */
[----:B------:R-:W-:Y:S04]  /*3df10*/  STL [R1+0x87c], R17 ;  /* 0x00087c1101007387 */ /* 0x000fe80000100800 */
[----:B------:R5:W-:Y:S04]  /*3df20*/  LDGSTS.E [R6+0x6900], desc[UR22][R4.64], P2 ;  /* 0x0690000004067fae */ /* 0x000be800091a1016 */
[----:B------:R-:W2:Y:S01]  /*3df30*/  LDL.LU R19, [R1+0x208] ;  /* 0x0002080001137983 */ /* 0x000ea20000300800 */
[----:B------:R-:W-:Y:S01]  /*3df40*/  IADD3 R8, P4, PT, R8, R134, RZ ;  /* 0x0000008608087210 */ /* 0x000fe20007f9e0ff */
[----:B-----5:R-:W-:-:S02]  /*3df50*/  IMAD.MOV.U32 R4, RZ, RZ, R15 ;  /* 0x000000ffff047224 */ /* 0x020fc400078e000f */
[----:B-1----:R-:W5:Y:S01]  /*3df60*/  LDL.LU R15, [R1+0x1c4] ;  /* 0x0001c400010f7983 */ /* 0x002f620000300800 */
[----:B------:R-:W-:Y:S02]  /*3df70*/  MOV R5, R17 ;  /* 0x0000001100057202 */ /* 0x000fe40000000f00 */
[----:B----4-:R-:W-:Y:S01]  /*3df80*/  IADD3 R13, P5, PT, R13, R134, RZ ;  /* 0x000000860d0d7210 */ /* 0x010fe20007fbe0ff */
[----:B------:R-:W4:Y:S04]  /*3df90*/  LDL.LU R20, [R1+0x204] ;  /* 0x0002040001147983 */ /* 0x000f280000300800 */
[----:B------:R1:W-:Y:S04]  /*3dfa0*/  STL [R1+0x8c0], R8 ;  /* 0x0008c00801007387 */ /* 0x0003e80000100800 */
[----:B------:R1:W-:Y:S02]  /*3dfb0*/  LDGSTS.E [R6+0x6d00], desc[UR22][R4.64], P2 ;  /* 0x06d0000004067fae */ /* 0x0003e400091a1016 */
[----:B-1----:R-:W-:-:S02]  /*3dfc0*/  IMAD.MOV.U32 R4, RZ, RZ, R8 ;  /* 0x000000ffff047224 */ /* 0x002fc400078e0008 */
[----:B------:R-:W-:-:S05]  /*3dfd0*/  IMAD.X R10, R10, 0x1, R135, P4 ;  /* 0x000000010a0a7824 */ /* 0x000fca00020e0687 */
[----:B------:R1:W-:Y:S01]  /*3dfe0*/  STL [R1+0x8bc], R10 ;  /* 0x0008bc0a01007387 */ /* 0x0003e20000100800 */
[----:B------:R-:W-:-:S03]  /*3dff0*/  IMAD.X R16, R16, 0x1, R135, P5 ;  /* 0x0000000110107824 */ /* 0x000fc600028e0687 */
[----:B------:R-:W-:Y:S01]  /*3e000*/  STL [R1+0x900], R13 ;  /* 0x0009000d01007387 */ /* 0x000fe20000100800 */
[----:B------:R-:W-:-:S03]  /*3e010*/  IMAD.MOV.U32 R5, RZ, RZ, R10 ;  /* 0x000000ffff057224 */ /* 0x000fc600078e000a */
[----:B------:R-:W4:Y:S04]  /*3e020*/  LDL.LU R8, [R1+0x248] ;  /* 0x0002480001087983 */ /* 0x000f280000300800 */
[----:B------:R-:W-:Y:S04]  /*3e030*/  STL [R1+0x8fc], R16 ;  /* 0x0008fc1001007387 */ /* 0x000fe80000100800 */
[----:B-1----:R-:W4:Y:S04]  /*3e040*/  LDL.LU R10, [R1+0x288] ;  /* 0x00028800010a7983 */ /* 0x002f280000300800 */
[----:B------:R-:W4:Y:S04]  /*3e050*/  LDL.LU R17, [R1+0x244] ;  /* 0x0002440001117983 */ /* 0x000f280000300800 */
[----:B------:R-:W4:Y:S01]  /*3e060*/  LDL.LU R18, [R1+0x284] ;  /* 0x0002840001127983 */ /* 0x000f220000300800 */
[----:B---3--:R-:W-:-:S03]  /*3e070*/  IADD3 R9, P4, PT, R9, R134, RZ ;  /* 0x0000008609097210 */ /* 0x008fc60007f9e0ff */
[----:B------:R1:W-:Y:S01]  /*3e080*/  LDGSTS.E [R6+0x7100], desc[UR22][R4.64], P2 ;  /* 0x0710000004067fae */ /* 0x0003e200091a1016 */
[----:B------:R-:W-:-:S03]  /*3e090*/  IADD3 R7, P5, PT, R7, R134, RZ ;  /* 0x0000008607077210 */ /* 0x000fc60007fbe0ff */
[----:B------:R3:W-:Y:S01]  /*3e0a0*/  STL [R1+0x940], R9 ;  /* 0x0009400901007387 */ /* 0x0007e20000100800 */
[----:B-1----:R-:W-:Y:S01]  /*3e0b0*/  IMAD.MOV.U32 R4, RZ, RZ, R13 ;  /* 0x000000ffff047224 */ /* 0x002fe200078e000d */
[----:B------:R-:W-:-:S05]  /*3e0c0*/  MOV R5, R16 ;  /* 0x0000001000057202 */ /* 0x000fca0000000f00 */
[----:B------:R1:W-:Y:S01]  /*3e0d0*/  LDGSTS.E [R6+0x7500], desc[UR22][R4.64], P2 ;  /* 0x0750000004067fae */ /* 0x0003e200091a1016 */
[----:B------:R-:W-:Y:S02]  /*3e0e0*/  IMAD.X R12, R12, 0x1, R135, P4 ;  /* 0x000000010c0c7824 */ /* 0x000fe400020e0687 */
[----:B-1----:R-:W-:Y:S02]  /*3e0f0*/  IMAD.MOV.U32 R4, RZ, RZ, R9 ;  /* 0x000000ffff047224 */ /* 0x002fe400078e0009 */
[----:B------:R-:W-:Y:S01]  /*3e100*/  IMAD.MOV.U32 R5, RZ, RZ, R12 ;  /* 0x000000ffff057224 */ /* 0x000fe200078e000c */
[----:B------:R1:W-:Y:S01]  /*3e110*/  STL [R1+0x93c], R12 ;  /* 0x00093c0c01007387 */ /* 0x0003e20000100800 */
[----:B------:R-:W-:-:S03]  /*3e120*/  IMAD.X R11, R11, 0x1, R135, P5 ;  /* 0x000000010b0b7824 */ /* 0x000fc600028e0687 */
[----:B------:R-:W-:Y:S04]  /*3e130*/  STL [R1+0x980], R7 ;  /* 0x0009800701007387 */ /* 0x000fe80000100800 */
[----:B---3--:R-:W3:Y:S04]  /*3e140*/  LDL.LU R9, [R1+0x2c8] ;  /* 0x0002c80001097983 */ /* 0x008ee80000300800 */
[----:B------:R1:W-:Y:S04]  /*3e150*/  STL [R1+0x97c], R11 ;  /* 0x00097c0b01007387 */ /* 0x0003e80000100800 */
[----:B------:R1:W-:Y:S04]  /*3e160*/  LDGSTS.E [R6+0x7900], desc[UR22][R4.64], P2 ;  /* 0x0790000004067fae */ /* 0x0003e800091a1016 */
[----:B-1----:R-:W3:Y:S01]  /*3e170*/  LDL.LU R12, [R1+0x308] ;  /* 0x00030800010c7983 */ /* 0x002ee20000300800 */
[----:B------:R-:W-:-:S03]  /*3e180*/  MOV R5, R11 ;  /* 0x0000000b00057202 */ /* 0x000fc60000000f00 */
[----:B------:R-:W3:Y:S04]  /*3e190*/  LDL.LU R11, [R1+0x2c4] ;  /* 0x0002c400010b7983 */ /* 0x000ee80000300800 */
[----:B------:R-:W3:Y:S01]  /*3e1a0*/  LDL.LU R16, [R1+0x304] ;  /* 0x0003040001107983 */ /* 0x000ee20000300800 */
[----:B------:R-:W-:-:S03]  /*3e1b0*/  IMAD.MOV.U32 R4, RZ, RZ, R7 ;  /* 0x000000ffff047224 */ /* 0x000fc600078e0007 */
[----:B------:R-:W3:Y:S04]  /*3e1c0*/  LDL.LU R13, [R1+0x348] ;  /* 0x00034800010d7983 */ /* 0x000ee80000300800 */
[----:B------:R-:W3:Y:S01]  /*3e1d0*/  LDL.LU R7, [R1+0x388] ;  /* 0x0003880001077983 */ /* 0x000ee20000300800 */
[----:B--2---:R-:W-:-:S03]  /*3e1e0*/  IADD3 R14, P4, PT, R14, R134, RZ ;  /* 0x000000860e0e7210 */ /* 0x004fc60007f9e0ff */
[----:B------:R1:W-:Y:S04]  /*3e1f0*/  LDGSTS.E [R6+0x7d00], desc[UR22][R4.64], P2 ;  /* 0x07d0000004067fae */ /* 0x0003e800091a1016 */
[----:B------:R-:W-:Y:S01]  /*3e200*/  STL [R1+0x1c8], R14 ;  /* 0x0001c80e01007387 */ /* 0x000fe20000100800 */
[----:B------:R-:W-:-:S05]  /*3e210*/  IADD3 R19, P5, PT, R19, R134, RZ ;  /* 0x0000008613137210 */ /* 0x000fca0007fbe0ff */
[----:B------:R-:W-:Y:S01]  /*3e220*/  STL [R1+0x208], R19 ;  /* 0x0002081301007387 */ /* 0x000fe20000100800 */
[----:B-----5:R-:W-:-:S04]  /*3e230*/  IMAD.X R15, R15, 0x1, R135, P4 ;  /* 0x000000010f0f7824 */ /* 0x020fc800020e0687 */
[----:B-1----:R-:W-:Y:S01]  /*3e240*/  IMAD.MOV.U32 R5, RZ, RZ, R15 ;  /* 0x000000ffff057224 */ /* 0x002fe200078e000f */
[----:B------:R1:W-:Y:S01]  /*3e250*/  STL [R1+0x1c4], R15 ;  /* 0x0001c40f01007387 */ /* 0x0003e20000100800 */
[----:B------:R-:W-:Y:S01]  /*3e260*/  LOP3.LUT R6, R132, 0x30, RZ, 0x3c, !PT ;  /* 0x0000003084067812 */ /* 0x000fe200078e3cff */
[----:B------:R-:W-:Y:S02]  /*3e270*/  IMAD.MOV.U32 R4, RZ, RZ, R14 ;  /* 0x000000ffff047224 */ /* 0x000fe400078e000e */
[----:B-1----:R-:W2:Y:S02]  /*3e280*/  LDL.LU R15, [R1+0x344] ;  /* 0x00034400010f7983 */ /* 0x002ea40000300800 */
[----:B------:R-:W-:Y:S02]  /*3e290*/  VIADD R6, R6, UR5 ;  /* 0x0000000506067c36 */ /* 0x000fe40008000000 */
[----:B------:R-:W5:Y:S01]  /*3e2a0*/  LDL.LU R14, [R1+0x384] ;  /* 0x00038400010e7983 */ /* 0x000f620000300800 */
[----:B----4-:R-:W-:-:S03]  /*3e2b0*/  IMAD.X R20, R20, 0x1, R135, P5 ;  /* 0x0000000114147824 */ /* 0x010fc600028e0687 */
[----:B------:R1:W-:Y:S04]  /*3e2c0*/  LDGSTS.E [R6+0x180], desc[UR22][R4.64], P2 ;  /* 0x0018000004067fae */ /* 0x0003e800091a1016 */
[----:B------:R-:W-:Y:S01]  /*3e2d0*/  STL [R1+0x204], R20 ;  /* 0x0002041401007387 */ /* 0x000fe20000100800 */
[----:B-1----:R-:W-:Y:S01]  /*3e2e0*/  MOV R4, R19 ;  /* 0x0000001300047202 */ /* 0x002fe20000000f00 */
[----:B------:R-:W-:-:S05]  /*3e2f0*/  IMAD.MOV.U32 R5, RZ, RZ, R20 ;  /* 0x000000ffff057224 */ /* 0x000fca00078e0014 */
[----:B------:R1:W-:Y:S01]  /*3e300*/  LDGSTS.E [R6+0x580], desc[UR22][R4.64], P2 ;  /* 0x0058000004067fae */ /* 0x0003e200091a1016 */
[-C--:B------:R-:W-:Y:S02]  /*3e310*/  IADD3 R8, P4, PT, R8, R134.reuse, RZ ;  /* 0x0000008608087210 */ /* 0x080fe40007f9e0ff */
[----:B------:R-:W-:-:S03]  /*3e320*/  IADD3 R10, P5, PT, R10, R134, RZ ;  /* 0x000000860a0a7210 */ /* 0x000fc60007fbe0ff */
[--C-:B------:R-:W-:Y:S01]  /*3e330*/  IMAD.X R17, R17, 0x1, R135.reuse, P4 ;  /* 0x0000000111117824 */ /* 0x100fe200020e0687 */
[----:B------:R-:W-:Y:S01]  /*3e340*/  STL [R1+0x248], R8 ;  /* 0x0002480801007387 */ /* 0x000fe20000100800 */
[----:B-1----:R-:W-:Y:S02]  /*3e350*/  IMAD.MOV.U32 R4, RZ, RZ, R8 ;  /* 0x000000ffff047224 */ /* 0x002fe400078e0008 */
[----:B------:R-:W-:Y:S01]  /*3e360*/  IMAD.X R18, R18, 0x1, R135, P5 ;  /* 0x0000000112127824 */ /* 0x000fe200028e0687 */
[----:B------:R1:W-:Y:S01]  /*3e370*/  STL [R1+0x244], R17 ;  /* 0x0002441101007387 */ /* 0x0003e20000100800 */
[----:B------:R-:W-:-:S03]  /*3e380*/  IMAD.MOV.U32 R5, RZ, RZ, R17 ;  /* 0x000000ffff057224 */ /* 0x000fc600078e0011 */
[----:B------:R-:W-:Y:S04]  /*3e390*/  STL [R1+0x288], R10 ;  /* 0x0002880a01007387 */ /* 0x000fe80000100800 */
[----:B------:R4:W-:Y:S04]  /*3e3a0*/  LDGSTS.E [R6+0x980], desc[UR22][R4.64], P2 ;  /* 0x0098000004067fae */ /* 0x0009e800091a1016 */
[----:B-1----:R-:W5:Y:S04]  /*3e3b0*/  LDL.LU R17, [R1+0x3c8] ;  /* 0x0003c80001117983 */ /* 0x002f680000300800 */
[----:B------:R1:W-:Y:S04]  /*3e3c0*/  STL [R1+0x284], R18 ;  /* 0x0002841201007387 */ /* 0x0003e80000100800 */
[----:B------:R-:W5:Y:S01]  /*3e3d0*/  LDL.LU R8, [R1+0x408] ;  /* 0x0004080001087983 */ /* 0x000f620000300800 */
[----:B----4-:R-:W-:-:S03]  /*3e3e0*/  IMAD.MOV.U32 R5, RZ, RZ, R18 ;  /* 0x000000ffff057224 */ /* 0x010fc600078e0012 */
[----:B-1----:R-:W4:Y:S01]  /*3e3f0*/  LDL.LU R18, [R1+0x3c4] ;  /* 0x0003c40001127983 */ /* 0x002f220000300800 */
[----:B------:R-:W-:-:S03]  /*3e400*/  MOV R4, R10 ;  /* 0x0000000a00047202 */ /* 0x000fc60000000f00 */
[----:B------:R-:W4:Y:S04]  /*3e410*/  LDL.LU R10, [R1+0x404] ;  /* 0x00040400010a7983 */ /* 0x000f280000300800 */
[----:B------:R1:W-:Y:S01]  /*3e420*/  LDGSTS.E [R6+0xd80], desc[UR22][R4.64], P2 ;  /* 0x00d8000004067fae */ /* 0x0003e200091a1016 */
[----:B---3--:R-:W-:-:S05]  /*3e430*/  IADD3 R9, P4, PT, R9, R134, RZ ;  /* 0x0000008609097210 */ /* 0x008fca0007f9e0ff */
[----:B------:R3:W-:Y:S01]  /*3e440*/  STL [R1+0x2c8], R9 ;  /* 0x0002c80901007387 */ /* 0x0007e20000100800 */
[----:B-1----:R-:W-:Y:S01]  /*3e450*/  IMAD.MOV.U32 R4, RZ, RZ, R9 ;  /* 0x000000ffff047224 */ /* 0x002fe200078e0009 */
[----:B------:R-:W-:Y:S01]  /*3e460*/  IADD3 R12, P5, PT, R12, R134, RZ ;  /* 0x000000860c0c7210 */ /* 0x000fe20007fbe0ff */
[----:B------:R-:W-:-:S04]  /*3e470*/  IMAD.X R11, R11, 0x1, R135, P4 ;  /* 0x000000010b0b7824 */ /* 0x000fc800020e0687 */
[----:B------:R-:W-:Y:S01]  /*3e480*/  IMAD.X R16, R16, 0x1, R135, P5 ;  /* 0x0000000110107824 */ /* 0x000fe200028e0687 */
[----:B------:R1:W-:Y:S01]  /*3e490*/  STL [R1+0x2c4], R11 ;  /* 0x0002c40b01007387 */ /* 0x0003e20000100800 */
[----:B------:R-:W-:-:S03]  /*3e4a0*/  IMAD.MOV.U32 R5, RZ, RZ, R11 ;  /* 0x000000ffff057224 */ /* 0x000fc600078e000b */
[----:B------:R-:W-:Y:S04]  /*3e4b0*/  STL [R1+0x308], R12 ;  /* 0x0003080c01007387 */ /* 0x000fe80000100800 */
[----:B---3--:R-:W3:Y:S01]  /*3e4c0*/  LDL.LU R9, [R1+0x448] ;  /* 0x0004480001097983 */ /* 0x008ee20000300800 */
[----:B------:R-:W-:-:S03]  /*3e4d0*/  IADD3 R13, P4, PT, R13, R134, RZ ;  /* 0x000000860d0d7210 */ /* 0x000fc60007f9e0ff */
[----:B------:R1:W-:Y:S04]  /*3e4e0*/  STL [R1+0x304], R16 ;  /* 0x0003041001007387 */ /* 0x0003e80000100800 */
[----:B------:R1:W-:Y:S04]  /*3e4f0*/  LDGSTS.E [R6+0x1180], desc[UR22][R4.64], P2 ;  /* 0x0118000004067fae */ /* 0x0003e800091a1016 */
[----:B-1----:R-:W3:Y:S01]  /*3e500*/  LDL.LU R11, [R1+0x488] ;  /* 0x00048800010b7983 */ /* 0x002ee20000300800 */
[----:B------:R-:W-:Y:S01]  /*3e510*/  IADD3 R7, P5, PT, R7, R134, RZ ;  /* 0x0000008607077210 */ /* 0x000fe20007fbe0ff */
[----:B------:R-:W-:-:S02]  /*3e520*/  IMAD.MOV.U32 R5, RZ, RZ, R16 ;  /* 0x000000ffff057224 */ /* 0x000fc400078e0010 */
[----:B------:R-:W3:Y:S01]  /*3e530*/  LDL.LU R16, [R1+0x444] ;  /* 0x0004440001107983 */ /* 0x000ee20000300800 */
[----:B------:R-:W-:-:S03]  /*3e540*/  MOV R4, R12 ;  /* 0x0000000c00047202 */ /* 0x000fc60000000f00 */
[----:B------:R-:W3:Y:S04]  /*3e550*/  LDL.LU R12, [R1+0x484] ;  /* 0x00048400010c7983 */ /* 0x000ee80000300800 */
[----:B------:R1:W-:Y:S04]  /*3e560*/  STL [R1+0x348], R13 ;  /* 0x0003480d01007387 */ /* 0x0003e80000100800 */
[----:B------:R1:W-:Y:S01]  /*3e570*/  LDGSTS.E [R6+0x1580], desc[UR22][R4.64], P2 ;  /* 0x0158000004067fae */ /* 0x0003e200091a1016 */
[--C-:B--2---:R-:W-:Y:S02]  /*3e580*/  IMAD.X R15, R15, 0x1, R135.reuse, P4 ;  /* 0x000000010f0f7824 */ /* 0x104fe400020e0687 */
[----:B-----5:R-:W-:-:S03]  /*3e590*/  IMAD.X R14, R14, 0x1, R135, P5 ;  /* 0x000000010e0e7824 */ /* 0x020fc600028e0687 */
[----:B------:R2:W-:Y:S01]  /*3e5a0*/  STL [R1+0x344], R15 ;  /* 0x0003440f01007387 */ /* 0x0005e20000100800 */
[----:B-1----:R-:W-:-:S03]  /*3e5b0*/  IMAD.MOV.U32 R4, RZ, RZ, R13 ;  /* 0x000000ffff047224 */ /* 0x002fc600078e000d */
[----:B------:R1:W-:Y:S04]  /*3e5c0*/  STL [R1+0x388], R7 ;  /* 0x0003880701007387 */ /* 0x0003e80000100800 */
[----:B------:R-:W5:Y:S01]  /*3e5d0*/  LDL.LU R13, [R1+0x4c8] ;  /* 0x0004c800010d7983 */ /* 0x000f620000300800 */
[----:B------:R-:W-:-:S03]  /*3e5e0*/  IMAD.MOV.U32 R5, RZ, RZ, R15 ;  /* 0x000000ffff057224 */ /* 0x000fc600078e000f */
[----:B------:R1:W-:Y:S04]  /*3e5f0*/  STL [R1+0x384], R14 ;  /* 0x0003840e01007387 */ /* 0x0003e80000100800 */
[----:B------:R-:W5:Y:S04]  /*3e600*/  LDL.LU R19, [R1+0x508] ;  /* 0x0005080001137983 */ /* 0x000f680000300800 */
[----:B--2---:R-:W2:Y:S04]  /*3e610*/  LDL.LU R15, [R1+0x4c4] ;  /* 0x0004c400010f7983 */ /* 0x004ea80000300800 */
[----:B------:R-:W2:Y:S04]  /*3e620*/  LDL.LU R20, [R1+0x504] ;  /* 0x0005040001147983 */ /* 0x000ea80000300800 */
[----:B------:R1:W-:Y:S02]  /*3e630*/  LDGSTS.E [R6+0x1980], desc[UR22][R4.64], P2 ;  /* 0x0198000004067fae */ /* 0x0003e400091a1016 */
[----:B-1----:R-:W-:Y:S01]  /*3e640*/  MOV R4, R7 ;  /* 0x0000000700047202 */ /* 0x002fe20000000f00 */
[----:B------:R-:W-:Y:S01]  /*3e650*/  IMAD.MOV.U32 R5, RZ, RZ, R14 ;  /* 0x000000ffff057224 */ /* 0x000fe200078e000e */
[----:B------:R-:W2:Y:S04]  /*3e660*/  LDL.LU R7, [R1+0x548] ;  /* 0x0005480001077983 */ /* 0x000ea80000300800 */
[----:B------:R-:W2:Y:S04]  /*3e670*/  LDL.LU R14, [R1+0x588] ;  /* 0x00058800010e7983 */ /* 0x000ea80000300800 */
[----:B------:R1:W-:Y:S01]  /*3e680*/  LDGSTS.E [R6+0x1d80], desc[UR22][R4.64], P2 ;  /* 0x01d8000004067fae */ /* 0x0003e200091a1016 */
[----:B------:R-:W-:-:S05]  /*3e690*/  IADD3 R17, P4, PT, R17, R134, RZ ;  /* 0x0000008611117210 */ /* 0x000fca0007f9e0ff */
[----:B------:R4:W-:Y:S01]  /*3e6a0*/  STL [R1+0x3c8], R17 ;  /* 0x0003c81101007387 */ /* 0x0009e20000100800 */
[----:B------:R-:W-:Y:S01]  /*3e6b0*/  IADD3 R8, P5, PT, R8, R134, RZ ;  /* 0x0000008608087210 */ /* 0x000fe20007fbe0ff */
[----:B----4-:R-:W-:Y:S02]  /*3e6c0*/  IMAD.X R18, R18, 0x1, R135, P4 ;  /* 0x0000000112127824 */ /* 0x010fe400020e0687 */
[----:B-1----:R-:W-:Y:S02]  /*3e6d0*/  IMAD.MOV.U32 R4, RZ, RZ, R17 ;  /* 0x000000ffff047224 */ /* 0x002fe400078e0011 */
[----:B------:R-:W-:Y:S01]  /*3e6e0*/  IMAD.X R10, R10, 0x1, R135, P5 ;  /* 0x000000010a0a7824 */ /* 0x000fe200028e0687 */
[----:B------:R1:W-:Y:S04]  /*3e6f0*/  STL [R1+0x3c4], R18 ;  /* 0x0003c41201007387 */ /* 0x0003e80000100800 */
[----:B------:R4:W-:Y:S04]  /*3e700*/  STL [R1+0x408], R8 ;  /* 0x0004080801007387 */ /* 0x0009e80000100800 */
[----:B------:R-:W2:Y:S01]  /*3e710*/  LDL.LU R17, [R1+0x544] ;  /* 0x0005440001117983 */ /* 0x000ea20000300800 */
[----:B------:R-:W-:-:S03]  /*3e720*/  IMAD.MOV.U32 R5, RZ, RZ, R18 ;  /* 0x000000ffff057224 */ /* 0x000fc600078e0012 */
[----:B------:R4:W-:Y:S04]  /*3e730*/  STL [R1+0x404], R10 ;  /* 0x0004040a01007387 */ /* 0x0009e80000100800 */
[----:B-1----:R-:W2:Y:S04]  /*3e740*/  LDL.LU R18, [R1+0x584] ;  /* 0x0005840001127983 */ /* 0x002ea80000300800 */
[----:B------:R1:W-:Y:S02]  /*3e750*/  LDGSTS.E [R6+0x2180], desc[UR22][R4.64], P2 ;  /* 0x0218000004067fae */ /* 0x0003e400091a1016 */
[----:B-1----:R-:W-:Y:S01]  /*3e760*/  MOV R4, R8 ;  /* 0x0000000800047202 */ /* 0x002fe20000000f00 */
[----:B------:R-:W-:Y:S01]  /*3e770*/  IMAD.MOV.U32 R5, RZ, RZ, R10 ;  /* 0x000000ffff057224 */ /* 0x000fe200078e000a */
[----:B----4-:R-:W4:Y:S04]  /*3e780*/  LDL.LU R8, [R1+0x5c8] ;  /* 0x0005c80001087983 */ /* 0x010f280000300800 */
        /* <DEDUP_REMOVED lines=8> */
[----:B------:R1:W-:Y:S04]  /*3e810*/  STL [R1+0x444], R16 ;  /* 0x0004441001007387 */ /* 0x0003e80000100800 */
[----:B------:R1:W-:Y:S04]  /*3e820*/  STL [R1+0x488], R11 ;  /* 0x0004880b01007387 */ /* 0x0003e80000100800 */
[----:B---3--:R-:W3:Y:S01]  /*3e830*/  LDL.LU R9, [R1+0x5c4] ;  /* 0x0005c40001097983 */ /* 0x008ee20000300800 */
[----:B------:R-:W-:-:S03]  /*3e840*/  IMAD.MOV.U32 R5, RZ, RZ, R16 ;  /* 0x000000ffff057224 */ /* 0x000fc600078e0010 */
[----:B------:R2:W-:Y:S04]  /*3e850*/  STL [R1+0x484], R12 ;  /* 0x0004840c01007387 */ /* 0x0005e80000100800 */
[----:B-1----:R-:W3:Y:S04]  /*3e860*/  LDL.LU R16, [R1+0x604] ;  /* 0x0006040001107983 */ /* 0x002ee80000300800 */
[----:B------:R1:W-:Y:S01]  /*3e870*/  LDGSTS.E [R6+0x2980], desc[UR22][R4.64], P2 ;  /* 0x0298000004067fae */ /* 0x0003e200091a1016 */
[-C--:B-----5:R-:W-:Y:S02]  /*3e880*/  IADD3 R13, P4, PT, R13, R134.reuse, RZ ;  /* 0x000000860d0d7210 */ /* 0x0a0fe40007f9e0ff */
[----:B-1----:R-:W-:Y:S01]  /*3e890*/  MOV R4, R11 ;  /* 0x0000000b00047202 */ /* 0x002fe20000000f00 */
[----:B------:R-:W-:Y:S01]  /*3e8a0*/  IMAD.MOV.U32 R5, RZ, RZ, R12 ;  /* 0x000000ffff057224 */ /* 0x000fe200078e000c */
[----:B------:R-:W-:Y:S01]  /*3e8b0*/  IADD3 R19, P5, PT, R19, R134, RZ ;  /* 0x0000008613137210 */ /* 0x000fe20007fbe0ff */
[----:B------:R-:W5:Y:S01]  /*3e8c0*/  LDL.LU R11, [R1+0x648] ;  /* 0x00064800010b7983 */ /* 0x000f620000300800 */
[----:B--2---:R-:W-:-:S03]  /*3e8d0*/  IMAD.X R15, R15, 0x1, R135, P4 ;  /* 0x000000010f0f7824 */ /* 0x004fc600020e0687 */
[----:B------:R-:W2:Y:S01]  /*3e8e0*/  LDL.LU R12, [R1+0x688] ;  /* 0x00068800010c7983 */ /* 0x000ea20000300800 */
[----:B------:R-:W-:-:S03]  /*3e8f0*/  IMAD.X R20, R20, 0x1, R135, P5 ;  /* 0x0000000114147824 */ /* 0x000fc600028e0687 */
[----:B------:R-:W-:Y:S04]  /*3e900*/  STL [R1+0x4c8], R13 ;  /* 0x0004c80d01007387 */ /* 0x000fe80000100800 */
[----:B------:R1:W-:Y:S04]  /*3e910*/  LDGSTS.E [R6+0x2d80], desc[UR22][R4.64], P2 ;  /* 0x02d8000004067fae */ /* 0x0003e800091a1016 */
[----:B------:R1:W-:Y:S04]  /*3e920*/  STL [R1+0x4c4], R15 ;  /* 0x0004c40f01007387 */ /* 0x0003e80000100800 */
[----:B------:R-:W-:Y:S01]  /*3e930*/  STL [R1+0x508], R19 ;  /* 0x0005081301007387 */ /* 0x000fe20000100800 */
[----:B-1----:R-:W-:-:S03]  /*3e940*/  IMAD.MOV.U32 R5, RZ, RZ, R15 ;  /* 0x000000ffff057224 */ /* 0x002fc600078e000f */
[----:B------:R-:W2:Y:S01]  /*3e950*/  LDL.LU R15, [R1+0x644] ;  /* 0x00064400010f7983 */ /* 0x000ea20000300800 */
[----:B------:R-:W-:-:S03]  /*3e960*/  IMAD.MOV.U32 R4, RZ, RZ, R13 ;  /* 0x000000ffff047224 */ /* 0x000fc600078e000d */
[----:B------:R-:W-:Y:S04]  /*3e970*/  STL [R1+0x504], R20 ;  /* 0x0005041401007387 */ /* 0x000fe80000100800 */
[----:B------:R-:W2:Y:S01]  /*3e980*/  LDL.LU R13, [R1+0x684] ;  /* 0x00068400010d7983 */ /* 0x000ea20000300800 */
[----:B------:R-:W-:-:S03]  /*3e990*/  IADD3 R7, P4, PT, R7, R134, RZ ;  /* 0x0000008607077210 */ /* 0x000fc60007f9e0ff */
[----:B------:R1:W-:Y:S01]  /*3e9a0*/  LDGSTS.E [R6+0x3180], desc[UR22][R4.64], P2 ;  /* 0x0318000004067fae */ /* 0x0003e200091a1016 */
[----:B------:R-:W-:-:S03]  /*3e9b0*/  IADD3 R14, P5, PT, R14, R134, RZ ;  /* 0x000000860e0e7210 */ /* 0x000fc60007fbe0ff */
[----:B------:R-:W-:Y:S01]  /*3e9c0*/  STL [R1+0x548], R7 ;  /* 0x0005480701007387 */ /* 0x000fe20000100800 */
[----:B-1----:R-:W-:Y:S01]  /*3e9d0*/  MOV R4, R19 ;  /* 0x0000001300047202 */ /* 0x002fe20000000f00 */
[----:B------:R-:W-:-:S05]  /*3e9e0*/  IMAD.MOV.U32 R5, RZ, RZ, R20 ;  /* 0x000000ffff057224 */ /* 0x000fca00078e0014 */
[----:B------:R1:W-:Y:S02]  /*3e9f0*/  LDGSTS.E [R6+0x3580], desc[UR22][R4.64], P2 ;  /* 0x0358000004067fae */ /* 0x0003e400091a1016 */
        /* <DEDUP_REMOVED lines=10> */
[----:B----4-:R-:W-:-:S03]  /*3eaa0*/  IMAD.MOV.U32 R5, RZ, RZ, R18 ;  /* 0x000000ffff057224 */ /* 0x010fc600078e0012 */
[----:B-1----:R-:W4:Y:S01]  /*3eab0*/  LDL.LU R18, [R1+0x6c4] ;  /* 0x0006c40001127983 */ /* 0x002f220000300800 */
[----:B------:R-:W-:-:S03]  /*3eac0*/  MOV R4, R14 ;  /* 0x0000000e00047202 */ /* 0x000fc60000000f00 */
[----:B------:R-:W4:Y:S01]  /*3ead0*/  LDL.LU R14, [R1+0x704] ;  /* 0x00070400010e7983 */ /* 0x000f220000300800 */
[-C--:B------:R-:W-:Y:S02]  /*3eae0*/  IADD3 R8, P4, PT, R8, R134.reuse, RZ ;  /* 0x0000008608087210 */ /* 0x080fe40007f9e0ff */
[----:B------:R-:W-:Y:S01]  /*3eaf0*/  IADD3 R10, P5, PT, R10, R134, RZ ;  /* 0x000000860a0a7210 */ /* 0x000fe20007fbe0ff */
[----:B------:R1:W-:Y:S04]  /*3eb00*/  LDGSTS.E [R6+0x3d80], desc[UR22][R4.64], P2 ;  /* 0x03d8000004067fae */ /* 0x0003e800091a1016 */
[----:B------:R-:W-:Y:S01]  /*3eb10*/  STL [R1+0x5c8], R8 ;  /* 0x0005c80801007387 */ /* 0x000fe20000100800 */
[----:B-1----:R-:W-:Y:S02]  /*3eb20*/  IMAD.MOV.U32 R4, RZ, RZ, R8 ;  /* 0x000000ffff047224 */ /* 0x002fe400078e0008 */
[----:B---3--:R-:W-:-:S04]  /*3eb30*/  IMAD.X R9, R9, 0x1, R135, P4 ;  /* 0x0000000109097824 */ /* 0x008fc800020e0687 */
[----:B------:R-:W-:Y:S01]  /*3eb40*/  IMAD.MOV.U32 R5, RZ, RZ, R9 ;  /* 0x000000ffff057224 */ /* 0x000fe200078e0009 */
[----:B------:R1:W-:Y:S01]  /*3eb50*/  STL [R1+0x5c4], R9 ;  /* 0x0005c40901007387 */ /* 0x0003e20000100800 */
[----:B------:R-:W-:-:S03]  /*3eb60*/  IMAD.X R16, R16, 0x1, R135, P5 ;  /* 0x0000000110107824 */ /* 0x000fc600028e0687 */
[----:B------:R-:W-:Y:S04]  /*3eb70*/  STL [R1+0x608], R10 ;  /* 0x0006080a01007387 */ /* 0x000fe80000100800 */
[----:B------:R3:W-:Y:S04]  /*3eb80*/  LDGSTS.E [R6+0x4180], desc[UR22][R4.64], P2 ;  /* 0x0418000004067fae */ /* 0x0007e800091a1016 */
[----:B-1----:R-:W4:Y:S04]  /*3eb90*/  LDL.LU R9, [R1+0x748] ;  /* 0x0007480001097983 */ /* 0x002f280000300800 */
[----:B------:R1:W-:Y:S04]  /*3eba0*/  STL [R1+0x604], R16 ;  /* 0x0006041001007387 */ /* 0x0003e80000100800 */
[----:B------:R-:W4:Y:S01]  /*3ebb0*/  LDL.LU R8, [R1+0x788] ;  /* 0x0007880001087983 */ /* 0x000f220000300800 */
[----:B---3--:R-:W-:Y:S01]  /*3ebc0*/  IMAD.MOV.U32 R5, RZ, RZ, R16 ;  /* 0x000000ffff057224 */ /* 0x008fe200078e0010 */
[----:B-----5:R-:W-:-:S02]  /*3ebd0*/  IADD3 R11, P4, PT, R11, R134, RZ ;  /* 0x000000860b0b7210 */ /* 0x020fc40007f9e0ff */
[----:B-1----:R-:W3:Y:S01]  /*3ebe0*/  LDL.LU R16, [R1+0x744] ;  /* 0x0007440001107983 */ /* 0x002ee20000300800 */
[----:B------:R-:W-:Y:S02]  /*3ebf0*/  MOV R4, R10 ;  /* 0x0000000a00047202 */ /* 0x000fe40000000f00 */
[----:B--2---:R-:W-:Y:S01]  /*3ec00*/  IADD3 R12, P5, PT, R12, R134, RZ ;  /* 0x000000860c0c7210 */ /* 0x004fe20007fbe0ff */
[----:B------:R-:W2:Y:S04]  /*3ec10*/  LDL.LU R10, [R1+0x784] ;  /* 0x00078400010a7983 */ /* 0x000ea80000300800 */
[----:B------:R1:W-:Y:S04]  /*3ec20*/  LDGSTS.E [R6+0x4580], desc[UR22][R4.64], P2 ;  /* 0x0458000004067fae */ /* 0x0003e800091a1016 */
[----:B------:R5:W-:Y:S01]  /*3ec30*/  STL [R1+0x648], R11 ;  /* 0x0006480b01007387 */ /* 0x000be20000100800 */
[----:B------:R-:W-:-:S02]  /*3ec40*/  IMAD.X R15, R15, 0x1, R135, P4 ;  /* 0x000000010f0f7824 */ /* 0x000fc400020e0687 */
[----:B-1----:R-:W-:Y:S02]  /*3ec50*/  IMAD.MOV.U32 R4, RZ, RZ, R11 ;  /* 0x000000ffff047224 */ /* 0x002fe400078e000b */
[----:B------:R-:W-:Y:S01]  /*3ec60*/  IMAD.MOV.U32 R5, RZ, RZ, R15 ;  /* 0x000000ffff057224 */ /* 0x000fe200078e000f */
[----:B------:R-:W-:Y:S01]  /*3ec70*/  STL [R1+0x644], R15 ;  /* 0x0006440f01007387 */ /* 0x000fe20000100800 */
[----:B------:R-:W-:-:S03]  /*3ec80*/  IMAD.X R13, R13, 0x1, R135, P5 ;  /* 0x000000010d0d7824 */ /* 0x000fc600028e0687 */
[----:B------:R1:W-:Y:S04]  /*3ec90*/  STL [R1+0x688], R12 ;  /* 0x0006880c01007387 */ /* 0x0003e80000100800 */
[----:B-----5:R-:W5:Y:S04]  /*3eca0*/  LDL.LU R11, [R1+0x7c8] ;  /* 0x0007c800010b7983 */ /* 0x020f680000300800 */
[----:B------:R1:W-:Y:S04]  /*3ecb0*/  STL [R1+0x684], R13 ;  /* 0x0006840d01007387 */ /* 0x0003e80000100800 */
[----:B------:R1:W-:Y:S04]  /*3ecc0*/  LDGSTS.E [R6+0x4980], desc[UR22][R4.64], P2 ;  /* 0x0498000004067fae */ /* 0x0003e800091a1016 */
[----:B------:R-:W5:Y:S01]  /*3ecd0*/  LDL.LU R19, [R1+0x808] ;  /* 0x0008080001137983 */ /* 0x000f620000300800 */
[----:B-1----:R-:W-:-:S03]  /*3ece0*/  MOV R4, R12 ;  /* 0x0000000c00047202 */ /* 0x002fc60000000f00 */
[----:B------:R-:W5:Y:S04]  /*3ecf0*/  LDL.LU R12, [R1+0x7c4] ;  /* 0x0007c400010c7983 */ /* 0x000f680000300800 */
[----:B------:R-:W5:Y:S01]  /*3ed00*/  LDL.LU R20, [R1+0x804] ;  /* 0x0008040001147983 */ /* 0x000f620000300800 */
[----:B------:R-:W-:-:S03]  /*3ed10*/  IMAD.MOV.U32 R5, RZ, RZ, R13 ;  /* 0x000000ffff057224 */ /* 0x000fc600078e000d */
[----:B------:R-:W5:Y:S04]  /*3ed20*/  LDL.LU R13, [R1+0x848] ;  /* 0x00084800010d7983 */ /* 0x000f680000300800 */
[----:B------:R-:W5:Y:S04]  /*3ed30*/  LDL.LU R15, [R1+0x888] ;  /* 0x00088800010f7983 */ /* 0x000f680000300800 */
[----:B------:R1:W-:Y:S01]  /*3ed40*/  LDGSTS.E [R6+0x4d80], desc[UR22][R4.64], P2 ;  /* 0x04d8000004067fae */ /* 0x0003e200091a1016 */
[----:B------:R-:W-:-:S05]  /*3ed50*/  IADD3 R17, P4, PT, R17, R134, RZ ;  /* 0x0000008611117210 */ /* 0x000fca0007f9e0ff */
[----:B------:R-:W-:Y:S01]  /*3ed60*/  STL [R1+0x6c8], R17 ;  /* 0x0006c81101007387 */ /* 0x000fe20000100800 */
[----:B------:R-:W-:Y:S01]  /*3ed70*/  IADD3 R7, P5, PT, R7, R134, RZ ;  /* 0x0000008607077210 */ /* 0x000fe20007fbe0ff */
[----:B----4-:R-:W-:-:S04]  /*3ed80*/  IMAD.X R18, R18, 0x1, R135, P4 ;  /* 0x0000000112127824 */ /* 0x010fc800020e0687 */
[----:B------:R-:W-:Y:S01]  /*3ed90*/  IMAD.X R14, R14, 0x1, R135, P5 ;  /* 0x000000010e0e7824 */ /* 0x000fe200028e0687 */
[----:B------:R4:W-:Y:S01]  /*3eda0*/  STL [R1+0x6c4], R18 ;  /* 0x0006c41201007387 */ /* 0x0009e20000100800 */
[----:B-1----:R-:W-:-:S03]  /*3edb0*/  IMAD.MOV.U32 R5, RZ, RZ, R18 ;  /* 0x000000ffff057224 */ /* 0x002fc600078e0012 */
[----:B------:R1:W-:Y:S01]  /*3edc0*/  STL [R1+0x708], R7 ;  /* 0x0007080701007387 */ /* 0x0003e20000100800 */
[----:B------:R-:W-:-:S03]  /*3edd0*/  IMAD.MOV.U32 R4, RZ, RZ, R17 ;  /* 0x000000ffff047224 */ /* 0x000fc600078e0011 */
[----:B----4-:R-:W4:Y:S04]  /*3ede0*/  LDL.LU R18, [R1+0x844] ;  /* 0x0008440001127983 */ /* 0x010f280000300800 */
[----:B------:R1:W-:Y:S04]  /*3edf0*/  STL [R1+0x704], R14 ;  /* 0x0007040e01007387 */ /* 0x0003e80000100800 */
[----:B------:R-:W4:Y:S04]  /*3ee00*/  LDL.LU R17, [R1+0x884] ;  /* 0x0008840001117983 */ /* 0x000f280000300800 */
[----:B------:R1:W-:Y:S02]  /*3ee10*/  LDGSTS.E [R6+0x5180], desc[UR22][R4.64], P2 ;  /* 0x0518000004067fae */ /* 0x0003e400091a1016 */
[----:B-1----:R-:W-:Y:S01]  /*3ee20*/  MOV R4, R7 ;  /* 0x0000000700047202 */ /* 0x002fe20000000f00 */
[----:B------:R-:W-:Y:S01]  /*3ee30*/  IMAD.MOV.U32 R5, RZ, RZ, R14 ;  /* 0x000000ffff057224 */ /* 0x000fe200078e000e */
[----:B------:R-:W4:Y:S04]  /*3ee40*/  LDL.LU R7, [R1+0x8c8] ;  /* 0x0008c80001077983 */ /* 0x000f280000300800 */
[----:B------:R-:W4:Y:S04]  /*3ee50*/  LDL.LU R14, [R1+0x908] ;  /* 0x00090800010e7983 */ /* 0x000f280000300800 */
[----:B------:R1:W-:Y:S01]  /*3ee60*/  LDGSTS.E [R6+0x5580], desc[UR22][R4.64], P2 ;  /* 0x0558000004067fae */ /* 0x0003e200091a1016 */
[----:B------:R-:W-:-:S05]  /*3ee70*/  IADD3 R9, P4, PT, R9, R134, RZ ;  /* 0x0000008609097210 */ /* 0x000fca0007f9e0ff */
[----:B------:R2:W-:Y:S01]  /*3ee80*/  STL [R1+0x748], R9 ;  /* 0x0007480901007387 */ /* 0x0005e20000100800 */
[----:B------:R-:W-:Y:S01]  /*3ee90*/  IADD3 R8, P5, PT, R8, R134, RZ ;  /* 0x0000008608087210 */ /* 0x000fe20007fbe0ff */
[----:B---3--:R-:W-:Y:S02]  /*3eea0*/  IMAD.X R16, R16, 0x1, R135, P4 ;  /* 0x0000000110107824 */ /* 0x008fe400020e0687 */
[----:B-1----:R-:W-:Y:S02]  /*3eeb0*/  IMAD.MOV.U32 R4, RZ, RZ, R9 ;  /* 0x000000ffff047224 */ /* 0x002fe400078e0009 */
[----:B--2---:R-:W-:Y:S01]  /*3eec0*/  IMAD.X R10, R10, 0x1, R135, P5 ;  /* 0x000000010a0a7824 */ /* 0x004fe200028e0687 */
[----:B------:R1:W-:Y:S04]  /*3eed0*/  STL [R1+0x744], R16 ;  /* 0x0007441001007387 */ /* 0x0003e80000100800 */
[----:B------:R-:W-:Y:S04]  /*3eee0*/  STL [R1+0x788], R8 ;  /* 0x0007880801007387 */ /* 0x000fe80000100800 */
[----:B------:R-:W2:Y:S01]  /*3eef0*/  LDL.LU R9, [R1+0x8c4] ;  /* 0x0008c40001097983 */ /* 0x000ea20000300800 */
[----:B------:R-:W-:-:S03]  /*3ef00*/  IMAD.MOV.U32 R5, RZ, RZ, R16 ;  /* 0x000000ffff057224 */ /* 0x000fc600078e0010 */
[----:B------:R3:W-:Y:S04]  /*3ef10*/  STL [R1+0x784], R10 ;  /* 0x0007840a01007387 */ /* 0x0007e80000100800 */
[----:B-1----:R-:W2:Y:S04]  /*3ef20*/  LDL.LU R16, [R1+0x904] ;  /* 0x0009040001107983 */ /* 0x002ea80000300800 */
[----:B------:R1:W-:Y:S01]  /*3ef30*/  LDGSTS.E [R6+0x5980], desc[UR22][R4.64], P2 ;  /* 0x0598000004067fae */ /* 0x0003e200091a1016 */
[----:B-----5:R-:W-:Y:S02]  /*3ef40*/  IADD3 R11, P4, PT, R11, R134, RZ ;  /* 0x000000860b0b7210 */ /* 0x020fe40007f9e0ff */
[----:B-1----:R-:W-:Y:S01]  /*3ef50*/  MOV R4, R8 ;  /* 0x0000000800047202 */ /* 0x002fe20000000f00 */
[----:B------:R-:W-:-:S02]  /*3ef60*/  IMAD.MOV.U32 R5, RZ, RZ, R10 ;  /* 0x000000ffff057224 */ /* 0x000fc400078e000a */
[----:B---3--:R-:W3:Y:S04]  /*3ef70*/  LDL.LU R10, [R1+0x948] ;  /* 0x00094800010a7983 */ /* 0x008ee80000300800 */
[----:B------:R-:W5:Y:S01]  /*3ef80*/  LDL.LU R8, [R1+0x988] ;  /* 0x0009880001087983 */ /* 0x000f620000300800 */
        /* <DEDUP_REMOVED lines=9> */
[----:B------:R-:W5:Y:S04]  /*3f020*/  LDL.LU R12, [R1+0x944] ;  /* 0x00094400010c7983 */ /* 0x000f680000300800 */
[----:B------:R-:W-:Y:S04]  /*3f030*/  STL [R1+0x804], R20 ;  /* 0x0008041401007387 */ /* 0x000fe80000100800 */
[----:B------:R-:W5:Y:S01]  /*3f040*/  LDL.LU R11, [R1+0x984] ;  /* 0x00098400010b7983 */ /* 0x000f620000300800 */
[----:B------:R-:W-:-:S03]  /*3f050*/  IADD3 R13, P4, PT, R13, R134, RZ ;  /* 0x000000860d0d7210 */ /* 0x000fc60007f9e0ff */
[----:B------:R1:W-:Y:S01]  /*3f060*/  LDGSTS.E [R6+0x6180], desc[UR22][R4.64], P2 ;  /* 0x0618000004067fae */ /* 0x0003e200091a1016 */
[----:B------:R-:W-:-:S03]  /*3f070*/  IADD3 R15, P5, PT, R15, R134, RZ ;  /* 0x000000860f0f7210 */ /* 0x000fc60007fbe0ff */
[----:B------:R4:W-:Y:S01]  /*3f080*/  STL [R1+0x848], R13 ;  /* 0x0008480d01007387 */ /* 0x0009e20000100800 */
[----:B-1----:R-:W-:Y:S01]  /*3f090*/  MOV R4, R19 ;  /* 0x0000001300047202 */ /* 0x002fe20000000f00 */
[----:B------:R-:W-:-:S05]  /*3f0a0*/  IMAD.MOV.U32 R5, RZ, RZ, R20 ;  /* 0x000000ffff057224 */ /* 0x000fca00078e0014 */
[----:B------:R1:W-:Y:S02]  /*3f0b0*/  LDGSTS.E [R6+0x6580], desc[UR22][R4.64], P2 ;  /* 0x0658000004067fae */ /* 0x0003e400091a1016 */
[----:B-1----:R-:W-:Y:S02]  /*3f0c0*/  IMAD.MOV.U32 R4, RZ, RZ, R13 ;  /* 0x000000ffff047224 */ /* 0x002fe400078e000d */
[----:B----4-:R-:W-:-:S04]  /*3f0d0*/  IMAD.X R18, R18, 0x1, R135, P4 ;  /* 0x0000000112127824 */ /* 0x010fc800020e0687 */
[----:B------:R-:W-:Y:S01]  /*3f0e0*/  IMAD.MOV.U32 R5, RZ, RZ, R18 ;  /* 0x000000ffff057224 */ /* 0x000fe200078e0012 */
[----:B------:R-:W-:Y:S01]  /*3f0f0*/  STL [R1+0x844], R18 ;  /* 0x0008441201007387 */ /* 0x000fe20000100800 */
[----:B------:R-:W-:-:S03]  /*3f100*/  IMAD.X R17, R17, 0x1, R135, P5 ;  /* 0x0000000111117824 */ /* 0x000fc600028e0687 */
[----:B------:R1:W-:Y:S04]  /*3f110*/  STL [R1+0x888], R15 ;  /* 0x0008880f01007387 */ /* 0x0003e80000100800 */
[----:B------:R-:W4:Y:S04]  /*3f120*/  LDL.LU R13, [R1+0x1d0] ;  /* 0x0001d000010d7983 */ /* 0x000f280000300800 */
[----:B------:R-:W-:Y:S04]  /*3f130*/  STL [R1+0x884], R17 ;  /* 0x0008841101007387 */ /* 0x000fe80000100800 */
[----:B------:R1:W-:Y:S04]  /*3f140*/  LDGSTS.E [R6+0x6980], desc[UR22][R4.64], P2 ;  /* 0x0698000004067fae */ /* 0x0003e800091a1016 */
[----:B------:R-:W4:Y:S01]  /*3f150*/  LDL.LU R19, [R1+0x210] ;  /* 0x0002100001137983 */ /* 0x000f220000300800 */
[----:B-1----:R-:W-:-:S03]  /*3f160*/  MOV R4, R15 ;  /* 0x0000000f00047202 */ /* 0x002fc60000000f00 */
[----:B------:R-:W4:Y:S01]  /*3f170*/  LDL.LU R15, [R1+0x1cc] ;  /* 0x0001cc00010f7983 */ /* 0x000f220000300800 */
[-C--:B------:R-:W-:Y:S01]  /*3f180*/  IADD3 R7, P4, PT, R7, R134.reuse, RZ ;  /* 0x0000008607077210 */ /* 0x080fe20007f9e0ff */
[----:B------:R-:W-:Y:S01]  /*3f190*/  IMAD.MOV.U32 R5, RZ, RZ, R17 ;  /* 0x000000ffff057224 */ /* 0x000fe200078e0011 */
[----:B------:R-:W-:Y:S01]  /*3f1a0*/  IADD3 R14, P5, PT, R14, R134, RZ ;  /* 0x000000860e0e7210 */ /* 0x000fe20007fbe0ff */
[----:B------:R-:W4:Y:S04]  /*3f1b0*/  LDL.LU R20, [R1+0x20c] ;  /* 0x00020c0001147983 */ /* 0x000f280000300800 */
[----:B------:R1:W-:Y:S04]  /*3f1c0*/  STL [R1+0x8c8], R7 ;  /* 0x0008c80701007387 */ /* 0x0003e80000100800 */
[----:B------:R1:W-:Y:S02]  /*3f1d0*/  LDGSTS.E [R6+0x6d80], desc[UR22][R4.64], P2 ;  /* 0x06d8000004067fae */ /* 0x0003e400091a1016 */
[----:B-1----:R-:W-:-:S02]  /*3f1e0*/  IMAD.MOV.U32 R4, RZ, RZ, R7 ;  /* 0x000000ffff047224 */ /* 0x002fc400078e0007 */
[----:B--2---:R-:W-:-:S05]  /*3f1f0*/  IMAD.X R9, R9, 0x1, R135, P4 ;  /* 0x0000000109097824 */ /* 0x004fca00020e0687 */
[----:B------:R1:W-:Y:S01]  /*3f200*/  STL [R1+0x8c4], R9 ;  /* 0x0008c40901007387 */ /* 0x0003e20000100800 */
[----:B------:R-:W-:-:S03]  /*3f210*/  IMAD.X R16, R16, 0x1, R135, P5 ;  /* 0x0000000110107824 */ /* 0x000fc600028e0687 */
[----:B------:R-:W-:Y:S01]  /*3f220*/  STL [R1+0x908], R14 ;  /* 0x0009080e01007387 */ /* 0x000fe20000100800 */
[----:B------:R-:W-:-:S03]  /*3f230*/  IMAD.MOV.U32 R5, RZ, RZ, R9 ;  /* 0x000000ffff057224 */ /* 0x000fc600078e0009 */
[----:B------:R-:W2:Y:S04]  /*3f240*/  LDL.LU R7, [R1+0x250] ;  /* 0x0002500001077983 */ /* 0x000ea80000300800 */
[----:B------:R-:W-:Y:S04]  /*3f250*/  STL [R1+0x904], R16 ;  /* 0x0009041001007387 */ /* 0x000fe80000100800 */
[----:B-1----:R-:W2:Y:S04]  /*3f260*/  LDL.LU R9, [R1+0x290] ;  /* 0x0002900001097983 */ /* 0x002ea80000300800 */
[----:B------:R-:W2:Y:S01]  /*3f270*/  LDL.LU R17, [R1+0x24c] ;  /* 0x00024c0001117983 */ /* 0x000ea20000300800 */
[----:B---3--:R-:W-:-:S03]  /*3f280*/  IADD3 R10, P4, PT, R10, R134, RZ ;  /* 0x000000860a0a7210 */ /* 0x008fc60007f9e0ff */
[----:B------:R1:W-:Y:S01]  /*3f290*/  LDGSTS.E [R6+0x7180], desc[UR22][R4.64], P2 ;  /* 0x0718000004067fae */ /* 0x0003e200091a1016 */
[----:B-----5:R-:W-:-:S03]  /*3f2a0*/  IADD3 R8, P5, PT, R8, R134, RZ ;  /* 0x0000008608087210 */ /* 0x020fc60007fbe0ff */
[----:B------:R-:W3:Y:S01]  /*3f2b0*/  LDL.LU R18, [R1+0x28c] ;  /* 0x00028c0001127983 */ /* 0x000ee20000300800 */
[----:B-1----:R-:W-:Y:S01]  /*3f2c0*/  MOV R4, R14 ;  /* 0x0000000e00047202 */ /* 0x002fe20000000f00 */
[----:B------:R-:W-:Y:S02]  /*3f2d0*/  IMAD.MOV.U32 R5, RZ, RZ, R16 ;  /* 0x000000ffff057224 */ /* 0x000fe400078e0010 */
[----:B------:R1:W-:Y:S04]  /*3f2e0*/  STL [R1+0x948], R10 ;  /* 0x0009480a01007387 */ /* 0x0003e80000100800 */
[----:B------:R5:W-:Y:S01]  /*3f2f0*/  LDGSTS.E [R6+0x7580], desc[UR22][R4.64], P2 ;  /* 0x0758000004067fae */ /* 0x000be200091a1016 */
[----:B------:R-:W-:Y:S02]  /*3f300*/  IMAD.X R12, R12, 0x1, R135, P4 ;  /* 0x000000010c0c7824 */ /* 0x000fe400020e0687 */
[----:B-----5:R-:W-:-:S02]  /*3f310*/  IMAD.MOV.U32 R4, RZ, RZ, R10 ;  /* 0x000000ffff047224 */ /* 0x020fc400078e000a */
[----:B------:R-:W-:Y:S01]  /*3f320*/  IMAD.MOV.U32 R5, RZ, RZ, R12 ;  /* 0x000000ffff057224 */ /* 0x000fe200078e000c */
[----:B------:R5:W-:Y:S01]  /*3f330*/  STL [R1+0x944], R12 ;  /* 0x0009440c01007387 */ /* 0x000be20000100800 */
[----:B------:R-:W-:-:S03]  /*3f340*/  IMAD.X R11, R11, 0x1, R135, P5 ;  /* 0x000000010b0b7824 */ /* 0x000fc600028e0687 */
[----:B------:R-:W-:Y:S04]  /*3f350*/  STL [R1+0x988], R8 ;  /* 0x0009880801007387 */ /* 0x000fe80000100800 */
[----:B-1----:R-:W3:Y:S04]  /*3f360*/  LDL.LU R10, [R1+0x2d0] ;  /* 0x0002d000010a7983 */ /* 0x002ee80000300800 */
[----:B------:R1:W-:Y:S04]  /*3f370*/  STL [R1+0x984], R11 ;  /* 0x0009840b01007387 */ /* 0x0003e80000100800 */
[----:B------:R1:W-:Y:S04]  /*3f380*/  LDGSTS.E [R6+0x7980], desc[UR22][R4.64], P2 ;  /* 0x0798000004067fae */ /* 0x0003e800091a1016 */
[----:B-----5:R-:W5:Y:S01]  /*3f390*/  LDL.LU R12, [R1+0x310] ;  /* 0x00031000010c7983 */ /* 0x020f620000300800 */
[----:B-1----:R-:W-:-:S03]  /*3f3a0*/  IMAD.MOV.U32 R5, RZ, RZ, R11 ;  /* 0x000000ffff057224 */ /* 0x002fc600078e000b */
[----:B------:R-:W5:Y:S04]  /*3f3b0*/  LDL.LU R11, [R1+0x2cc] ;  /* 0x0002cc00010b7983 */ /* 0x000f680000300800 */
[----:B------:R-:W5:Y:S01]  /*3f3c0*/  LDL.LU R16, [R1+0x30c] ;  /* 0x00030c0001107983 */ /* 0x000f620000300800 */
[----:B------:R-:W-:-:S03]  /*3f3d0*/  MOV R4, R8 ;  /* 0x0000000800047202 */ /* 0x000fc60000000f00 */
[----:B------:R-:W5:Y:S04]  /*3f3e0*/  LDL.LU R14, [R1+0x350] ;  /* 0x00035000010e7983 */ /* 0x000f680000300800 */
[----:B------:R-:W5:Y:S04]  /*3f3f0*/  LDL.LU R8, [R1+0x390] ;  /* 0x0003900001087983 */ /* 0x000f680000300800 */
[----:B------:R1:W-:Y:S01]  /*3f400*/  LDGSTS.E [R6+0x7d80], desc[UR22][R4.64], P2 ;  /* 0x07d8000004067fae */ /* 0x0003e200091a1016 */
[----:B----4-:R-:W-:-:S05]  /*3f410*/  IADD3 R13, P4, PT, R13, R134, RZ ;  /* 0x000000860d0d7210 */ /* 0x010fca0007f9e0ff */
[----:B------:R-:W-:Y:S01]  /*3f420*/  STL [R1+0x1d0], R13 ;  /* 0x0001d00d01007387 */ /* 0x000fe20000100800 */
[----:B------:R-:W-:-:S05]  /*3f430*/  IADD3 R19, P5, PT, R19, R134, RZ ;  /* 0x0000008613137210 */ /* 0x000fca0007fbe0ff */
[----:B------:R-:W-:Y:S01]  /*3f440*/  STL [R1+0x210], R19 ;  /* 0x0002101301007387 */ /* 0x000fe20000100800 */
[----:B------:R-:W-:-:S05]  /*3f450*/  IMAD.X R15, R15, 0x1, R135, P4 ;  /* 0x000000010f0f7824 */ /* 0x000fca00020e0687 */
[----:B------:R4:W-:Y:S01]  /*3f460*/  STL [R1+0x1cc], R15 ;  /* 0x0001cc0f01007387 */ /* 0x0009e20000100800 */
[----:B-1----:R-:W-:Y:S01]  /*3f470*/  MOV R5, R15 ;  /* 0x0000000f00057202 */ /* 0x002fe20000000f00 */
[----:B------:R-:W-:Y:S02]  /*3f480*/  IMAD.MOV.U32 R4, RZ, RZ, R13 ;  /* 0x000000ffff047224 */ /* 0x000fe400078e000d */
[----:B----4-:R-:W4:Y:S04]  /*3f490*/  LDL.LU R15, [R1+0x34c] ;  /* 0x00034c00010f7983 */ /* 0x010f280000300800 */
[----:B------:R-:W4:Y:S01]  /*3f4a0*/  LDL.LU R13, [R1+0x38c] ;  /* 0x00038c00010d7983 */ /* 0x000f220000300800 */
[----:B------:R-:W-:Y:S01]  /*3f4b0*/  LOP3.LUT R6, R132, 0x40, RZ, 0x3c, !PT ;  /* 0x0000004084067812 */ /* 0x000fe200078e3cff */
[----:B------:R-:W-:-:S04]  /*3f4c0*/  IMAD.X R20, R20, 0x1, R135, P5 ;  /* 0x0000000114147824 */ /* 0x000fc800028e0687 */
[----:B------:R-:W-:-:S05]  /*3f4d0*/  VIADD R6, R6, UR5 ;  /* 0x0000000506067c36 */ /* 0x000fca0008000000 */
[----:B------:R1:W-:Y:S04]  /*3f4e0*/  LDGSTS.E [R6+0x200], desc[UR22][R4.64], P2 ;  /* 0x0020000004067fae */ /* 0x0003e800091a1016 */
[----:B------:R-:W-:Y:S01]  /*3f4f0*/  STL [R1+0x20c], R20 ;  /* 0x00020c1401007387 */ /* 0x000fe20000100800 */
[----:B-1----:R-:W-:Y:S02]  /*3f500*/  IMAD.MOV.U32 R4, RZ, RZ, R19 ;  /* 0x000000ffff047224 */ /* 0x002fe400078e0013 */
[----:B------:R-:W-:-:S05]  /*3f510*/  IMAD.MOV.U32 R5, RZ, RZ, R20 ;  /* 0x000000ffff057224 */ /* 0x000fca00078e0014 */
[----:B------:R1:W-:Y:S01]  /*3f520*/  LDGSTS.E [R6+0x600], desc[UR22][R4.64], P2 ;  /* 0x0060000004067fae */ /* 0x0003e200091a1016 */
[-C--:B--2---:R-:W-:Y:S02]  /*3f530*/  IADD3 R7, P4, PT, R7, R134.reuse, RZ ;  /* 0x0000008607077210 */ /* 0x084fe40007f9e0ff */
[----:B------:R-:W-:-:S03]  /*3f540*/  IADD3 R9, P5, PT, R9, R134, RZ ;  /* 0x0000008609097210 */ /* 0x000fc60007fbe0ff */
[----:B------:R-:W-:Y:S01]  /*3f550*/  IMAD.X R17, R17, 0x1, R135, P4 ;  /* 0x0000000111117824 */ /* 0x000fe200020e0687 */
[----:B------:R-:W-:Y:S01]  /*3f560*/  STL [R1+0x250], R7 ;  /* 0x0002500701007387 */ /* 0x000fe20000100800 */
[----:B-1----:R-:W-:-:S03]  /*3f570*/  IMAD.MOV.U32 R4, RZ, RZ, R7 ;  /* 0x000000ffff047224 */ /* 0x002fc600078e0007 */
[----:B------:R1:W-:Y:S01]  /*3f580*/  STL [R1+0x24c], R17 ;  /* 0x00024c1101007387 */ /* 0x0003e20000100800 */
[----:B------:R-:W-:Y:S01]  /*3f590*/  MOV R5, R17 ;  /* 0x0000001100057202 */ /* 0x000fe20000000f00 */
[----:B---3--:R-:W-:Y:S02]  /*3f5a0*/  IMAD.X R18, R18, 0x1, R135, P5 ;  /* 0x0000000112127824 */ /* 0x008fe400028e0687 */
[----:B------:R-:W-:Y:S04]  /*3f5b0*/  STL [R1+0x290], R9 ;  /* 0x0002900901007387 */ /* 0x000fe80000100800 */
[----:B------:R2:W-:Y:S04]  /*3f5c0*/  LDGSTS.E [R6+0xa00], desc[UR22][R4.64], P2 ;  /* 0x00a0000004067fae */ /* 0x0005e800091a1016 */
[----:B-1----:R-:W3:Y:S04]  /*3f5d0*/  LDL.LU R17, [R1+0x3d0] ;  /* 0x0003d00001117983 */ /* 0x002ee80000300800 */
[----:B------:R1:W-:Y:S04]  /*3f5e0*/  STL [R1+0x28c], R18 ;  /* 0x00028c1201007387 */ /* 0x0003e80000100800 */
[----:B------:R-:W3:Y:S01]  /*3f5f0*/  LDL.LU R7, [R1+0x410] ;  /* 0x0004100001077983 */ /* 0x000ee20000300800 */
[----:B--2---:R-:W-:-:S03]  /*3f600*/  IMAD.MOV.U32 R5, RZ, RZ, R18 ;  /* 0x000000ffff057224 */ /* 0x004fc600078e0012 */
[----:B-1----:R-:W2:Y:S01]  /*3f610*/  LDL.LU R18, [R1+0x3cc] ;  /* 0x0003cc0001127983 */ /* 0x002ea20000300800 */
[----:B------:R-:W-:-:S03]  /*3f620*/  IMAD.MOV.U32 R4, RZ, RZ, R9 ;  /* 0x000000ffff047224 */ /* 0x000fc600078e0009 */
[----:B------:R-:W2:Y:S04]  /*3f630*/  LDL.LU R9, [R1+0x40c] ;  /* 0x00040c0001097983 */ /* 0x000ea80000300800 */
[----:B------:R1:W-:Y:S01]  /*3f640*/  LDGSTS.E [R6+0xe00], desc[UR22][R4.64], P2 ;  /* 0x00e0000004067fae */ /* 0x0003e200091a1016 */
[----:B------:R-:W-:-:S05]  /*3f650*/  IADD3 R10, P4, PT, R10, R134, RZ ;  /* 0x000000860a0a7210 */ /* 0x000fca0007f9e0ff */
[----:B------:R5:W-:Y:S01]  /*3f660*/  STL [R1+0x2d0], R10 ;  /* 0x0002d00a01007387 */ /* 0x000be20000100800 */
[----:B-1----:R-:W-:Y:S01]  /*3f670*/  IMAD.MOV.U32 R4, RZ, RZ, R10 ;  /* 0x000000ffff047224 */ /* 0x002fe200078e000a */
[----:B-----5:R-:W-:Y:S01]  /*3f680*/  IADD3 R12, P5, PT, R12, R134, RZ ;  /* 0x000000860c0c7210 */ /* 0x020fe20007fbe0ff */
[----:B------:R-:W-:-:S04]  /*3f690*/  IMAD.X R11, R11, 0x1, R135, P4 ;  /* 0x000000010b0b7824 */ /* 0x000fc800020e0687 */
[----:B------:R-:W-:Y:S01]  /*3f6a0*/  IMAD.X R16, R16, 0x1, R135, P5 ;  /* 0x0000000110107824 */ /* 0x000fe200028e0687 */
[----:B------:R1:W-:Y:S01]  /*3f6b0*/  STL [R1+0x2cc], R11 ;  /* 0x0002cc0b01007387 */ /* 0x0003e20000100800 */
[----:B------:R-:W-:-:S03]  /*3f6c0*/  MOV R5, R11 ;  /* 0x0000000b00057202 */ /* 0x000fc60000000f00 */
[----:B------:R-:W-:Y:S04]  /*3f6d0*/  STL [R1+0x310], R12 ;  /* 0x0003100c01007387 */ /* 0x000fe80000100800 */
[----:B------:R-:W5:Y:S04]  /*3f6e0*/  LDL.LU R10, [R1+0x450] ;  /* 0x00045000010a7983 */ /* 0x000f680000300800 */
[----:B------:R1:W-:Y:S04]  /*3f6f0*/  STL [R1+0x30c], R16 ;  /* 0x00030c1001007387 */ /* 0x0003e80000100800 */
[----:B------:R1:W-:Y:S04]  /*3f700*/  LDGSTS.E [R6+0x1200], desc[UR22][R4.64], P2 ;  /* 0x0120000004067fae */ /* 0x0003e800091a1016 */
[----:B-1----:R-:W5:Y:S01]  /*3f710*/  LDL.LU R11, [R1+0x490] ;  /* 0x00049000010b7983 */ /* 0x002f620000300800 */
[----:B------:R-:W-:Y:S01]  /*3f720*/  IADD3 R14, P4, PT, R14, R134, RZ ;  /* 0x000000860e0e7210 */ /* 0x000fe20007f9e0ff */
[----:B------:R-:W-:-:S02]  /*3f730*/  IMAD.MOV.U32 R5, RZ, RZ, R16 ;  /* 0x000000ffff057224 */ /* 0x000fc400078e0010 */
[----:B------:R-:W5:Y:S01]  /*3f740*/  LDL.LU R16, [R1+0x44c] ;  /* 0x00044c0001107983 */ /* 0x000f620000300800 */
[----:B------:R-:W-:-:S03]  /*3f750*/  IMAD.MOV.U32 R4, RZ, RZ, R12 ;  /* 0x000000ffff047224 */ /* 0x000fc600078e000c */
[----:B------:R-:W5:Y:S01]  /*3f760*/  LDL.LU R12, [R1+0x48c] ;  /* 0x00048c00010c7983 */ /* 0x000f620000300800 */
[----:B------:R-:W-:-:S03]  /*3f770*/  IADD3 R8, P5, PT, R8, R134, RZ ;  /* 0x0000008608087210 */ /* 0x000fc60007fbe0ff */
[----:B------:R1:W-:Y:S04]  /*3f780*/  STL [R1+0x350], R14 ;  /* 0x0003500e01007387 */ /* 0x0003e80000100800 */
[----:B------:R1:W-:Y:S02]  /*3f790*/  LDGSTS.E [R6+0x1600], desc[UR22][R4.64], P2 ;  /* 0x0160000004067fae */ /* 0x0003e400091a1016 */
[----:B-1----:R-:W-:Y:S02]  /*3f7a0*/  IMAD.MOV.U32 R4, RZ, RZ, R14 ;  /* 0x000000ffff047224 */ /* 0x002fe400078e000e */
[--C-:B----4-:R-:W-:Y:S02]  /*3f7b0*/  IMAD.X R15, R15, 0x1, R135.reuse, P4 ;  /* 0x000000010f0f7824 */ /* 0x110fe400020e0687 */
[----:B------:R-:W-:-:S03]  /*3f7c0*/  IMAD.X R13, R13, 0x1, R135, P5 ;  /* 0x000000010d0d7824 */ /* 0x000fc600028e0687 */
[----:B------:R1:W-:Y:S04]  /*3f7d0*/  STL [R1+0x34c], R15 ;  /* 0x00034c0f01007387 */ /* 0x0003e80000100800 */
[----:B------:R4:W-:Y:S04]  /*3f7e0*/  STL [R1+0x390], R8 ;  /* 0x0003900801007387 */ /* 0x0009e80000100800 */
[----:B------:R-:W5:Y:S01]  /*3f7f0*/  LDL.LU R14, [R1+0x4d0] ;  /* 0x0004d000010e7983 */ /* 0x000f620000300800 */
[----:B------:R-:W-:-:S03]  /*3f800*/  MOV R5, R15 ;  /* 0x0000000f00057202 */ /* 0x000fc60000000f00 */
[----:B------:R4:W-:Y:S04]  /*3f810*/  STL [R1+0x38c], R13 ;  /* 0x00038c0d01007387 */ /* 0x0009e80000100800 */
[----:B------:R-:W5:Y:S04]  /*3f820*/  LDL.LU R19, [R1+0x510] ;  /* 0x0005100001137983 */ /* 0x000f680000300800 */
[----:B-1----:R-:W5:Y:S04]  /*3f830*/  LDL.LU R15, [R1+0x4cc] ;  /* 0x0004cc00010f7983 */ /* 0x002f680000300800 */
[----:B------:R-:W5:Y:S04]  /*3f840*/  LDL.LU R20, [R1+0x50c] ;  /* 0x00050c0001147983 */ /* 0x000f680000300800 */
[----:B------:R1:W-:Y:S02]  /*3f850*/  LDGSTS.E [R6+0x1a00], desc[UR22][R4.64], P2 ;  /* 0x01a0000004067fae */ /* 0x0003e400091a1016 */
[----:B-1----:R-:W-:-:S02]  /*3f860*/  IMAD.MOV.U32 R4, RZ, RZ, R8 ;  /* 0x000000ffff047224 */ /* 0x002fc400078e0008 */
[----:B------:R-:W-:Y:S01]  /*3f870*/  IMAD.MOV.U32 R5, RZ, RZ, R13 ;  /* 0x000000ffff057224 */ /* 0x000fe200078e000d */
[----:B----4-:R-:W4:Y:S04]  /*3f880*/  LDL.LU R8, [R1+0x550] ;  /* 0x0005500001087983 */ /* 0x010f280000300800 */
[----:B------:R-:W4:Y:S04]  /*3f890*/  LDL.LU R13, [R1+0x590] ;  /* 0x00059000010d7983 */ /* 0x000f280000300800 */
[----:B------:R1:W-:Y:S01]  /*3f8a0*/  LDGSTS.E [R6+0x1e00], desc[UR22][R4.64], P2 ;  /* 0x01e0000004067fae */ /* 0x0003e200091a1016 */
[----:B---3--:R-:W-:-:S05]  /*3f8b0*/  IADD3 R17, P4, PT, R17, R134, RZ ;  /* 0x0000008611117210 */ /* 0x008fca0007f9e0ff */
[----:B------:R3:W-:Y:S01]  /*3f8c0*/  STL [R1+0x3d0], R17 ;  /* 0x0003d01101007387 */ /* 0x0007e20000100800 */
[----:B------:R-:W-:Y:S01]  /*3f8d0*/  IADD3 R7, P5, PT, R7, R134, RZ ;  /* 0x0000008607077210 */ /* 0x000fe20007fbe0ff */
[----:B--2---:R-:W-:Y:S02]  /*3f8e0*/  IMAD.X R18, R18, 0x1, R135, P4 ;  /* 0x0000000112127824 */ /* 0x004fe400020e0687 */
[----:B-1----:R-:W-:Y:S02]  /*3f8f0*/  IMAD.MOV.U32 R4, RZ, RZ, R17 ;  /* 0x000000ffff047224 */ /* 0x002fe400078e0011 */
[----:B------:R-:W-:Y:S01]  /*3f900*/  IMAD.X R9, R9, 0x1, R135, P5 ;  /* 0x0000000109097824 */ /* 0x000fe200028e0687 */
[----:B------:R1:W-:Y:S04]  /*3f910*/  STL [R1+0x3cc], R18 ;  /* 0x0003cc1201007387 */ /* 0x0003e80000100800 */
[----:B------:R2:W-:Y:S04]  /*3f920*/  STL [R1+0x410], R7 ;  /* 0x0004100701007387 */ /* 0x0005e80000100800 */
[----:B---3--:R-:W3:Y:S01]  /*3f930*/  LDL.LU R17, [R1+0x54c] ;  /* 0x00054c0001117983 */ /* 0x008ee20000300800 */
[----:B------:R-:W-:-:S03]  /*3f940*/  MOV R5, R18 ;  /* 0x0000001200057202 */ /* 0x000fc60000000f00 */
[----:B------:R2:W-:Y:S04]  /*3f950*/  STL [R1+0x40c], R9 ;  /* 0x00040c0901007387 */ /* 0x0005e80000100800 */
[----:B-1----:R-:W3:Y:S04]  /*3f960*/  LDL.LU R18, [R1+0x58c] ;  /* 0x00058c0001127983 */ /* 0x002ee80000300800 */
[----:B------:R1:W-:Y:S02]  /*3f970*/  LDGSTS.E [R6+0x2200], desc[UR22][R4.64], P2 ;  /* 0x0220000004067fae */ /* 0x0003e400091a1016 */
[----:B-1----:R-:W-:-:S02]  /*3f980*/  IMAD.MOV.U32 R4, RZ, RZ, R7 ;  /* 0x000000ffff047224 */ /* 0x002fc400078e0007 */
[----:B------:R-:W-:Y:S01]  /*3f990*/  IMAD.MOV.U32 R5, RZ, RZ, R9 ;  /* 0x000000ffff057224 */ /* 0x000fe200078e0009 */
[----:B--2---:R-:W2:Y:S04]  /*3f9a0*/  LDL.LU R7, [R1+0x5d0] ;  /* 0x0005d00001077983 */ /* 0x004ea80000300800 */
[----:B------:R-:W2:Y:S04]  /*3f9b0*/  LDL.LU R9, [R1+0x610] ;  /* 0x0006100001097983 */ /* 0x000ea80000300800 */
[----:B------:R1:W-:Y:S01]  /*3f9c0*/  LDGSTS.E [R6+0x2600], desc[UR22][R4.64], P2 ;  /* 0x0260000004067fae */ /* 0x0003e200091a1016 */
[----:B-----5:R-:W-:-:S05]  /*3f9d0*/  IADD3 R10, P4, PT, R10, R134, RZ ;  /* 0x000000860a0a7210 */ /* 0x020fca0007f9e0ff */
[----:B------:R5:W-:Y:S01]  /*3f9e0*/  STL [R1+0x450], R10 ;  /* 0x0004500a01007387 */ /* 0x000be20000100800 */
[----:B------:R-:W-:Y:S01]  /*3f9f0*/  IADD3 R11, P5, PT, R11, R134, RZ ;  /* 0x000000860b0b7210 */ /* 0x000fe20007fbe0ff */
[----:B-1----:R-:W-:Y:S02]  /*3fa00*/  IMAD.MOV.U32 R4, RZ, RZ, R10 ;  /* 0x000000ffff047224 */ /* 0x002fe400078e000a */
[--C-:B------:R-:W-:Y:S02]  /*3fa10*/  IMAD.X R16, R16, 0x1, R135.reuse, P4 ;  /* 0x0000000110107824 */ /* 0x100fe400020e0687 */
[----:B------:R-:W-:-:S03]  /*3fa20*/  IMAD.X R12, R12, 0x1, R135, P5 ;  /* 0x000000010c0c7824 */ /* 0x000fc600028e0687 */
[----:B------:R1:W-:Y:S04]  /*3fa30*/  STL [R1+0x44c], R16 ;  /* 0x00044c1001007387 */ /* 0x0003e80000100800 */
[----:B------:R1:W-:Y:S04]  /*3fa40*/  STL [R1+0x490], R11 ;  /* 0x0004900b01007387 */ /* 0x0003e80000100800 */
[----:B-----5:R-:W5:Y:S01]  /*3fa50*/  LDL.LU R10, [R1+0x5cc] ;  /* 0x0005cc00010a7983 */ /* 0x020f620000300800 */
[----:B------:R-:W-:-:S03]  /*3fa60*/  MOV R5, R16 ;  /* 0x0000001000057202 */ /* 0x000fc60000000f00 */
[----:B------:R1:W-:Y:S04]  /*3fa70*/  STL [R1+0x48c], R12 ;  /* 0x00048c0c01007387 */ /* 0x0003e80000100800 */
[----:B-1----:R-:W5:Y:S04]  /*3fa80*/  LDL.LU R16, [R1+0x60c] ;  /* 0x00060c0001107983 */ /* 0x002f680000300800 */
[----:B------:R1:W-:Y:S02]  /*3fa90*/  LDGSTS.E [R6+0x2a00], desc[UR22][R4.64], P2 ;  /* 0x02a0000004067fae */ /* 0x0003e400091a1016 */
[----:B-1----:R-:W-:-:S02]  /*3faa0*/  IMAD.MOV.U32 R4, RZ, RZ, R11 ;  /* 0x000000ffff047224 */ /* 0x002fc400078e000b */
[----:B------:R-:W-:Y:S01]  /*3fab0*/  IMAD.MOV.U32 R5, RZ, RZ, R12 ;  /* 0x000000ffff057224 */ /* 0x000fe200078e000c */
[----:B------:R-:W5:Y:S04]  /*3fac0*/  LDL.LU R11, [R1+0x650] ;  /* 0x00065000010b7983 */ /* 0x000f680000300800 */
[----:B------:R-:W5:Y:S04]  /*3fad0*/  LDL.LU R12, [R1+0x690] ;  /* 0x00069000010c7983 */ /* 0x000f680000300800 */
[----:B------:R1:W-:Y:S01]  /*3fae0*/  LDGSTS.E [R6+0x2e00], desc[UR22][R4.64], P2 ;  /* 0x02e0000004067fae */ /* 0x0003e200091a1016 */
[----:B------:R-:W-:-:S05]  /*3faf0*/  IADD3 R14, P4, PT, R14, R134, RZ ;  /* 0x000000860e0e7210 */ /* 0x000fca0007f9e0ff */
[----:B------:R-:W-:Y:S01]  /*3fb00*/  STL [R1+0x4d0], R14 ;  /* 0x0004d00e01007387 */ /* 0x000fe20000100800 */
[----:B------:R-:W-:Y:S01]  /*3fb10*/  IADD3 R19, P5, PT, R19, R134, RZ ;  /* 0x0000008613137210 */ /* 0x000fe20007fbe0ff */
[----:B------:R-:W-:-:S04]  /*3fb20*/  IMAD.X R15, R15, 0x1, R135, P4 ;  /* 0x000000010f0f7824 */ /* 0x000fc800020e0687 */
[----:B------:R-:W-:Y:S01]  /*3fb30*/  IMAD.X R20, R20, 0x1, R135, P5 ;  /* 0x0000000114147824 */ /* 0x000fe200028e0687 */
[----:B------:R1:W-:Y:S02]  /*3fb40*/  STL [R1+0x4cc], R15 ;  /* 0x0004cc0f01007387 */ /* 0x0003e40000100800 */
[----:B-1----:R-:W-:Y:S02]  /*3fb50*/  MOV R5, R15 ;  /* 0x0000000f00057202 */ /* 0x002fe40000000f00 */
[----:B------:R-:W-:Y:S01]  /*3fb60*/  STL [R1+0x510], R19 ;  /* 0x0005101301007387 */ /* 0x000fe20000100800 */
[----:B------:R-:W-:-:S03]  /*3fb70*/  IMAD.MOV.U32 R4, RZ, RZ, R14 ;  /* 0x000000ffff047224 */ /* 0x000fc600078e000e */
[----:B------:R-:W5:Y:S04]  /*3fb80*/  LDL.LU R15, [R1+0x64c] ;  /* 0x00064c00010f7983 */ /* 0x000f680000300800 */
[----:B------:R-:W-:Y:S04]  /*3fb90*/  STL [R1+0x50c], R20 ;  /* 0x00050c1401007387 */ /* 0x000fe80000100800 */
[----:B------:R-:W5:Y:S01]  /*3fba0*/  LDL.LU R14, [R1+0x68c] ;  /* 0x00068c00010e7983 */ /* 0x000f620000300800 */
[----:B----4-:R-:W-:-:S03]  /*3fbb0*/  IADD3 R8, P4, PT, R8, R134, RZ ;  /* 0x0000008608087210 */ /* 0x010fc60007f9e0ff */
[----:B------:R1:W-:Y:S01]  /*3fbc0*/  LDGSTS.E [R6+0x3200], desc[UR22][R4.64], P2 ;  /* 0x0320000004067fae */ /* 0x0003e200091a1016 */
[----:B------:R-:W-:-:S03]  /*3fbd0*/  IADD3 R13, P5, PT, R13, R134, RZ ;  /* 0x000000860d0d7210 */ /* 0x000fc60007fbe0ff */
[----:B------:R-:W-:Y:S01]  /*3fbe0*/  STL [R1+0x550], R8 ;  /* 0x0005500801007387 */ /* 0x000fe20000100800 */
[----:B-1----:R-:W-:Y:S02]  /*3fbf0*/  IMAD.MOV.U32 R4, RZ, RZ, R19 ;  /* 0x000000ffff047224 */ /* 0x002fe400078e0013 */
[----:B------:R-:W-:-:S05]  /*3fc00*/  IMAD.MOV.U32 R5, RZ, RZ, R20 ;  /* 0x000000ffff057224 */ /* 0x000fca00078e0014 */
[----:B------:R1:W-:Y:S02]  /*3fc10*/  LDGSTS.E [R6+0x3600], desc[UR22][R4.64], P2 ;  /* 0x0360000004067fae */ /* 0x0003e400091a1016 */
[----:B-1----:R-:W-:Y:S02]  /*3fc20*/  IMAD.MOV.U32 R4, RZ, RZ, R8 ;  /* 0x000000ffff047224 */ /* 0x002fe400078e0008 */
[----:B---3--:R-:W-:-:S05]  /*3fc30*/  IMAD.X R17, R17, 0x1, R135, P4 ;  /* 0x0000000111117824 */ /* 0x008fca00020e0687 */
[----:B------:R1:W-:Y:S01]  /*3fc40*/  STL [R1+0x54c], R17 ;  /* 0x00054c1101007387 */ /* 0x0003e20000100800 */
[----:B------:R-:W-:Y:S01]  /*3fc50*/  MOV R5, R17 ;  /* 0x0000001100057202 */ /* 0x000fe20000000f00 */
[----:B------:R-:W-:Y:S02]  /*3fc60*/  IMAD.X R18, R18, 0x1, R135, P5 ;  /* 0x0000000112127824 */ /* 0x000fe400028e0687 */
[----:B------:R-:W-:Y:S04]  /*3fc70*/  STL [R1+0x590], R13 ;  /* 0x0005900d01007387 */ /* 0x000fe80000100800 */
[----:B------:R3:W-:Y:S04]  /*3fc80*/  LDGSTS.E [R6+0x3a00], desc[UR22][R4.64], P2 ;  /* 0x03a0000004067fae */ /* 0x0007e800091a1016 */
[----:B-1----:R-:W4:Y:S04]  /*3fc90*/  LDL.LU R17, [R1+0x6d0] ;  /* 0x0006d00001117983 */ /* 0x002f280000300800 */
[----:B------:R1:W-:Y:S04]  /*3fca0*/  STL [R1+0x58c], R18 ;  /* 0x00058c1201007387 */ /* 0x0003e80000100800 */
[----:B------:R-:W4:Y:S01]  /*3fcb0*/  LDL.LU R8, [R1+0x710] ;  /* 0x0007100001087983 */ /* 0x000f220000300800 */
[----:B---3--:R-:W-:Y:S01]  /*3fcc0*/  IMAD.MOV.U32 R5, RZ, RZ, R18 ;  /* 0x000000ffff057224 */ /* 0x008fe200078e0012 */
[----:B--2---:R-:W-:-:S02]  /*3fcd0*/  IADD3 R7, P4, PT, R7, R134, RZ ;  /* 0x0000008607077210 */ /* 0x004fc40007f9e0ff */
[----:B-1----:R-:W2:Y:S01]  /*3fce0*/  LDL.LU R18, [R1+0x6cc] ;  /* 0x0006cc0001127983 */ /* 0x002ea20000300800 */
[----:B------:R-:W-:Y:S01]  /*3fcf0*/  IMAD.MOV.U32 R4, RZ, RZ, R13 ;  /* 0x000000ffff047224 */ /* 0x000fe200078e000d */
[----:B------:R-:W-:Y:S02]  /*3fd00*/  IADD3 R9, P5, PT, R9, R134, RZ ;  /* 0x0000008609097210 */ /* 0x000fe40007fbe0ff */
[----:B------:R-:W3:Y:S04]  /*3fd10*/  LDL.LU R13, [R1+0x70c] ;  /* 0x00070c00010d7983 */ /* 0x000ee80000300800 */
[----:B------:R1:W-:Y:S04]  /*3fd20*/  LDGSTS.E [R6+0x3e00], desc[UR22][R4.64], P2 ;  /* 0x03e0000004067fae */ /* 0x0003e800091a1016 */
[----:B------:R-:W-:Y:S01]  /*3fd30*/  STL [R1+0x5d0], R7 ;  /* 0x0005d00701007387 */ /* 0x000fe20000100800 */
[----:B-1----:R-:W-:-:S02]  /*3fd40*/  IMAD.MOV.U32 R4, RZ, RZ, R7 ;  /* 0x000000ffff047224 */ /* 0x002fc400078e0007 */
[----:B-----5:R-:W-:-:S05]  /*3fd50*/  IMAD.X R10, R10, 0x1, R135, P4 ;  /* 0x000000010a0a7824 */ /* 0x020fca00020e0687 */
[----:B------:R1:W-:Y:S01]  /*3fd60*/  STL [R1+0x5cc], R10 ;  /* 0x0005cc0a01007387 */ /* 0x0003e20000100800 */
[----:B------:R-:W-:Y:S01]  /*3fd70*/  MOV R5, R10 ;  /* 0x0000000a00057202 */ /* 0x000fe20000000f00 */
[----:B------:R-:W-:Y:S02]  /*3fd80*/  IMAD.X R16, R16, 0x1, R135, P5 ;  /* 0x0000000110107824 */ /* 0x000fe400028e0687 */
[----:B------:R-:W-:Y:S04]  /*3fd90*/  STL [R1+0x610], R9 ;  /* 0x0006100901007387 */ /* 0x000fe80000100800 */
[----:B------:R5:W-:Y:S04]  /*3fda0*/  LDGSTS.E [R6+0x4200], desc[UR22][R4.64], P2 ;  /* 0x0420000004067fae */ /* 0x000be800091a1016 */
[----:B-1----:R-:W3:Y:S04]  /*3fdb0*/  LDL.LU R10, [R1+0x750] ;  /* 0x00075000010a7983 */ /* 0x002ee80000300800 */
[----:B------:R1:W-:Y:S04]  /*3fdc0*/  STL [R1+0x60c], R16 ;  /* 0x00060c1001007387 */ /* 0x0003e80000100800 */
[----:B------:R-:W3:Y:S01]  /*3fdd0*/  LDL.LU R7, [R1+0x790] ;  /* 0x0007900001077983 */ /* 0x000ee20000300800 */
[----:B-----5:R-:W-:Y:S01]  /*3fde0*/  IMAD.MOV.U32 R5, RZ, RZ, R16 ;  /* 0x000000ffff057224 */ /* 0x020fe200078e0010 */
[----:B------:R-:W-:-:S02]  /*3fdf0*/  IADD3 R11, P4, PT, R11, R134, RZ ;  /* 0x000000860b0b7210 */ /* 0x000fc40007f9e0ff */
[----:B-1----:R-:W5:Y:S01]  /*3fe00*/  LDL.LU R16, [R1+0x74c] ;  /* 0x00074c0001107983 */ /* 0x002f620000300800 */
[----:B------:R-:W-:-:S03]  /*3fe10*/  IMAD.MOV.U32 R4, RZ, RZ, R9 ;  /* 0x000000ffff047224 */ /* 0x000fc600078e0009 */
[----:B------:R-:W5:Y:S01]  /*3fe20*/  LDL.LU R9, [R1+0x78c] ;  /* 0x00078c0001097983 */ /* 0x000f620000300800 */
[----:B------:R-:W-:-:S03]  /*3fe30*/  IADD3 R12, P5, PT, R12, R134, RZ ;  /* 0x000000860c0c7210 */ /* 0x000fc60007fbe0ff */
[----:B------:R1:W-:Y:S04]  /*3fe40*/  LDGSTS.E [R6+0x4600], desc[UR22][R4.64], P2 ;  /* 0x0460000004067fae */ /* 0x0003e800091a1016 */
[----:B------:R1:W-:Y:S02]  /*3fe50*/  STL [R1+0x650], R11 ;  /* 0x0006500b01007387 */ /* 0x0003e40000100800 */
[----:B-1----:R-:W-:Y:S02]  /*3fe60*/  IMAD.MOV.U32 R4, RZ, RZ, R11 ;  /* 0x000000ffff047224 */ /* 0x002fe400078e000b */
[----:B------:R-:W-:-:S05]  /*3fe70*/  IMAD.X R15, R15, 0x1, R135, P4 ;  /* 0x000000010f0f7824 */ /* 0x000fca00020e0687 */
[----:B------:R-:W-:Y:S01]  /*3fe80*/  STL [R1+0x64c], R15 ;  /* 0x00064c0f01007387 */ /* 0x000fe20000100800 */
[----:B------:R-:W-:Y:S01]  /*3fe90*/  MOV R5, R15 ;  /* 0x0000000f00057202 */ /* 0x000fe20000000f00 */
[----:B------:R-:W-:Y:S02]  /*3fea0*/  IMAD.X R14, R14, 0x1, R135, P5 ;  /* 0x000000010e0e7824 */ /* 0x000fe400028e0687 */
[----:B------:R1:W-:Y:S04]  /*3feb0*/  STL [R1+0x690], R12 ;  /* 0x0006900c01007387 */ /* 0x0003e80000100800 */
[----:B------:R-:W5:Y:S04]  /*3fec0*/  LDL.LU R11, [R1+0x7d0] ;  /* 0x0007d000010b7983 */ /* 0x000f680000300800 */
[----:B------:R1:W-:Y:S04]  /*3fed0*/  STL [R1+0x68c], R14 ;  /* 0x00068c0e01007387 */ /* 0x0003e80000100800 */
[----:B------:R1:W-:Y:S04]  /*3fee0*/  LDGSTS.E [R6+0x4a00], desc[UR22][R4.64], P2 ;  /* 0x04a0000004067fae */ /* 0x0003e800091a1016 */
[----:B------:R-:W5:Y:S01]  /*3fef0*/  LDL.LU R19, [R1+0x810] ;  /* 0x0008100001137983 */ /* 0x000f620000300800 */
[----:B-1----:R-:W-:-:S03]  /*3ff00*/  IMAD.MOV.U32 R4, RZ, RZ, R12 ;  /* 0x000000ffff047224 */ /* 0x002fc600078e000c */
[----:B------:R-:W5:Y:S04]  /*3ff10*/  LDL.LU R12, [R1+0x7cc] ;  /* 0x0007cc00010c7983 */ /* 0x000f680000300800 */
[----:B------:R-:W5:Y:S01]  /*3ff20*/  LDL.LU R20, [R1+0x80c] ;  /* 0x00080c0001147983 */ /* 0x000f620000300800 */
[----:B------:R-:W-:-:S03]  /*3ff30*/  IMAD.MOV.U32 R5, RZ, RZ, R14 ;  /* 0x000000ffff057224 */ /* 0x000fc600078e000e */
[----:B------:R-:W5:Y:S04]  /*3ff40*/  LDL.LU R14, [R1+0x850] ;  /* 0x00085000010e7983 */ /* 0x000f680000300800 */
[----:B------:R-:W5:Y:S04]  /*3ff50*/  LDL.LU R15, [R1+0x890] ;  /* 0x00089000010f7983 */ /* 0x000f680000300800 */
[----:B------:R1:W-:Y:S01]  /*3ff60*/  LDGSTS.E [R6+0x4e00], desc[UR22][R4.64], P2 ;  /* 0x04e0000004067fae */ /* 0x0003e200091a1016 */
[----:B----4-:R-:W-:-:S05]  /*3ff70*/  IADD3 R17, P4, PT, R17, R134, RZ ;  /* 0x0000008611117210 */ /* 0x010fca0007f9e0ff */
[----:B------:R-:W-:Y:S01]  /*3ff80*/  STL [R1+0x6d0], R17 ;  /* 0x0006d01101007387 */ /* 0x000fe20000100800 */
[----:B------:R-:W-:Y:S01]  /*3ff90*/  IADD3 R8, P5, PT, R8, R134, RZ ;  /* 0x0000008608087210 */ /* 0x000fe20007fbe0ff */
[----:B--2---:R-:W-:-:S04]  /*3ffa0*/  IMAD.X R18, R18, 0x1, R135, P4 ;  /* 0x0000000112127824 */ /* 0x004fc800020e0687 */
[----:B---3--:R-:W-:Y:S01]  /*3ffb0*/  IMAD.X R13, R13, 0x1, R135, P5 ;  /* 0x000000010d0d7824 */ /* 0x008fe200028e0687 */
[----:B------:R2:W-:Y:S01]  /*3ffc0*/  STL [R1+0x6cc], R18 ;  /* 0x0006cc1201007387 */ /* 0x0005e20000100800 */
[----:B-1----:R-:W-:-:S03]  /*3ffd0*/  MOV R5, R18 ;  /* 0x0000001200057202 */ /* 0x002fc60000000f00 */
[----:B------:R1:W-:Y:S01]  /*3ffe0*/  STL [R1+0x710], R8 ;  /* 0x0007100801007387 */ /* 0x0003e20000100800 */
[----:B------:R-:W-:-:S03]  /*3fff0*/  IMAD.MOV.U32 R4, RZ, RZ, R17 ;  /* 0x000000ffff047224 */ /* 0x000fc600078e0011 */
[----:B--2---:R-:W2:Y:S04]  /*40000*/  LDL.LU R18, [R1+0x84c] ;  /* 0x00084c0001127983 */ /* 0x004ea80000300800 */
[----:B------:R3:W-:Y:S04]  /*40010*/  STL [R1+0x70c], R13 ;  /* 0x00070c0d01007387 */ /* 0x0007e80000100800 */
[----:B------:R-:W4:Y:S04]  /*40020*/  LDL.LU R17, [R1+0x88c] ;  /* 0x00088c0001117983 */ /* 0x000f280000300800 */
[----:B------:R1:W-:Y:S02]  /*40030*/  LDGSTS.E [R6+0x5200], desc[UR22][R4.64], P2 ;  /* 0x0520000004067fae */ /* 0x0003e400091a1016 */
[----:B-1----:R-:W-:-:S02]  /*40040*/  IMAD.MOV.U32 R4, RZ, RZ, R8 ;  /* 0x000000ffff047224 */ /* 0x002fc400078e0008 */
[----:B------:R-:W-:Y:S01]  /*40050*/  IMAD.MOV.U32 R5, RZ, RZ, R13 ;  /* 0x000000ffff057224 */ /* 0x000fe200078e000d */
[----:B------:R-:W4:Y:S04]  /*40060*/  LDL.LU R8, [R1+0x8d0] ;  /* 0x0008d00001087983 */ /* 0x000f280000300800 */
[----:B---3--:R-:W3:Y:S04]  /*40070*/  LDL.LU R13, [R1+0x910] ;  /* 0x00091000010d7983 */ /* 0x008ee80000300800 */
[----:B------:R1:W-:Y:S01]  /*40080*/  LDGSTS.E [R6+0x5600], desc[UR22][R4.64], P2 ;  /* 0x0560000004067fae */ /* 0x0003e200091a1016 */
[----:B------:R-:W-:-:S05]  /*40090*/  IADD3 R10, P4, PT, R10, R134, RZ ;  /* 0x000000860a0a7210 */ /* 0x000fca0007f9e0ff */
[----:B------:R5:W-:Y:S01]  /*400a0*/  STL [R1+0x750], R10 ;  /* 0x0007500a01007387 */ /* 0x000be20000100800 */
[----:B------:R-:W-:Y:S01]  /*400b0*/  IADD3 R7, P5, PT, R7, R134, RZ ;  /* 0x0000008607077210 */ /* 0x000fe20007fbe0ff */
[--C-:B-----5:R-:W-:Y:S02]  /*400c0*/  IMAD.X R16, R16, 0x1, R135.reuse, P4 ;  /* 0x0000000110107824 */ /* 0x120fe400020e0687 */
[----:B-1----:R-:W-:Y:S02]  /*400d0*/  IMAD.MOV.U32 R4, RZ, RZ, R10 ;  /* 0x000000ffff047224 */ /* 0x002fe400078e000a */
[----:B------:R-:W-:Y:S01]  /*400e0*/  IMAD.X R9, R9, 0x1, R135, P5 ;  /* 0x0000000109097824 */ /* 0x000fe200028e0687 */
[----:B------:R1:W-:Y:S04]  /*400f0*/  STL [R1+0x74c], R16 ;  /* 0x00074c1001007387 */ /* 0x0003e80000100800 */
[----:B------:R-:W-:Y:S04]  /*40100*/  STL [R1+0x790], R7 ;  /* 0x0007900701007387 */ /* 0x000fe80000100800 */
[----:B------:R-:W5:Y:S01]  /*40110*/  LDL.LU R10, [R1+0x8cc] ;  /* 0x0008cc00010a7983 */ /* 0x000f620000300800 */
[----:B------:R-:W-:-:S03]  /*40120*/  MOV R5, R16 ;  /* 0x0000001000057202 */ /* 0x000fc60000000f00 */
[----:B------:R1:W-:Y:S04]  /*40130*/  STL [R1+0x78c], R9 ;  /* 0x00078c0901007387 */ /* 0x0003e80000100800 */
[----:B-1----:R-:W5:Y:S04]  /*40140*/  LDL.LU R16, [R1+0x90c] ;  /* 0x00090c0001107983 */ /* 0x002f680000300800 */
[----:B------:R1:W-:Y:S02]  /*40150*/  LDGSTS.E [R6+0x5a00], desc[UR22][R4.64], P2 ;  /* 0x05a0000004067fae */ /* 0x0003e400091a1016 */
[----:B-1----:R-:W-:-:S02]  /*40160*/  IMAD.MOV.U32 R4, RZ, RZ, R7 ;  /* 0x000000ffff047224 */ /* 0x002fc400078e0007 */
[----:B------:R-:W-:Y:S02]  /*40170*/  IMAD.MOV.U32 R5, RZ, RZ, R9 ;  /* 0x000000ffff057224 */ /* 0x000fe400078e0009 */
        /* <DEDUP_REMOVED lines=23> */
[----:B--2---:R-:W-:-:S05]  /*402f0*/  IMAD.X R18, R18, 0x1, R135, P4 ;  /* 0x0000000112127824 */ /* 0x004fca00020e0687 */
[----:B------:R-:W-:Y:S01]  /*40300*/  STL [R1+0x84c], R18 ;  /* 0x00084c1201007387 */ /* 0x000fe20000100800 */
[----:B------:R-:W-:Y:S01]  /*40310*/  MOV R5, R18 ;  /* 0x0000001200057202 */ /* 0x000fe20000000f00 */
[----:B----4-:R-:W-:Y:S02]  /*40320*/  IMAD.X R17, R17, 0x1, R135, P5 ;  /* 0x0000000111117824 */ /* 0x010fe400028e0687 */
[----:B------:R1:W-:Y:S04]  /*40330*/  STL [R1+0x890], R15 ;  /* 0x0008900f01007387 */ /* 0x0003e80000100800 */
[----:B------:R-:W2:Y:S04]  /*40340*/  LDL.LU R14, [R1+0x1d8] ;  /* 0x0001d800010e7983 */ /* 0x000ea80000300800 */
[----:B------:R-:W-:Y:S04]  /*40350*/  STL [R1+0x88c], R17 ;  /* 0x00088c1101007387 */ /* 0x000fe80000100800 */
[----:B------:R4:W-:Y:S04]  /*40360*/  LDGSTS.E [R6+0x6a00], desc[UR22][R4.64], P2 ;  /* 0x06a0000004067fae */ /* 0x0009e800091a1016 */
[----:B------:R-:W2:Y:S01]  /*40370*/  LDL.LU R19, [R1+0x218] ;  /* 0x0002180001137983 */ /* 0x000ea20000300800 */
[----:B------:R-:W-:Y:S01]  /*40380*/  IADD3 R8, P4, PT, R8, R134, RZ ;  /* 0x0000008608087210 */ /* 0x000fe20007f9e0ff */
[----:B----4-:R-:W-:-:S02]  /*40390*/  IMAD.MOV.U32 R4, RZ, RZ, R15 ;  /* 0x000000ffff047224 */ /* 0x010fc400078e000f */
[----:B-1----:R-:W4:Y:S01]  /*403a0*/  LDL.LU R15, [R1+0x1d4] ;  /* 0x0001d400010f7983 */ /* 0x002f220000300800 */
[----:B------:R-:W-:Y:S01]  /*403b0*/  IMAD.MOV.U32 R5, RZ, RZ, R17 ;  /* 0x000000ffff057224 */ /* 0x000fe200078e0011 */
[----:B---3--:R-:W-:Y:S02]  /*403c0*/  IADD3 R13, P5, PT, R13, R134, RZ ;  /* 0x000000860d0d7210 */ /* 0x008fe40007fbe0ff */
[----:B------:R-:W3:Y:S04]  /*403d0*/  LDL.LU R20, [R1+0x214] ;  /* 0x0002140001147983 */ /* 0x000ee80000300800 */
[----:B------:R1:W-:Y:S04]  /*403e0*/  STL [R1+0x8d0], R8 ;  /* 0x0008d00801007387 */ /* 0x0003e80000100800 */
[----:B------:R1:W-:Y:S02]  /*403f0*/  LDGSTS.E [R6+0x6e00], desc[UR22][R4.64], P2 ;  /* 0x06e0000004067fae */ /* 0x0003e400091a1016 */
[----:B-1----:R-:W-:-:S02]  /*40400*/  IMAD.MOV.U32 R4, RZ, RZ, R8 ;  /* 0x000000ffff047224 */ /* 0x002fc400078e0008 */
[----:B-----5:R-:W-:-:S05]  /*40410*/  IMAD.X R10, R10, 0x1, R135, P4 ;  /* 0x000000010a0a7824 */ /* 0x020fca00020e0687 */
[----:B------:R1:W-:Y:S01]  /*40420*/  STL [R1+0x8cc], R10 ;  /* 0x0008cc0a01007387 */ /* 0x0003e20000100800 */
[----:B------:R-:W-:-:S03]  /*40430*/  IMAD.X R16, R16, 0x1, R135, P5 ;  /* 0x0000000110107824 */ /* 0x000fc600028e0687 */
[----:B------:R-:W-:Y:S01]  /*40440*/  STL [R1+0x910], R13 ;  /* 0x0009100d01007387 */ /* 0x000fe20000100800 */
[----:B------:R-:W-:-:S03]  /*40450*/  MOV R5, R10 ;  /* 0x0000000a00057202 */ /* 0x000fc60000000f00 */
[----:B------:R-:W5:Y:S04]  /*40460*/  LDL.LU R8, [R1+0x258] ;  /* 0x0002580001087983 */ /* 0x000f680000300800 */
[----:B------:R-:W-:Y:S04]  /*40470*/  STL [R1+0x90c], R16 ;  /* 0x00090c1001007387 */ /* 0x000fe80000100800 */
[----:B-1----:R-:W5:Y:S04]  /*40480*/  LDL.LU R10, [R1+0x298] ;  /* 0x00029800010a7983 */ /* 0x002f680000300800 */
[----:B------:R-:W5:Y:S01]  /*40490*/  LDL.LU R17, [R1+0x254] ;  /* 0x0002540001117983 */ /* 0x000f620000300800 */
[----:B------:R-:W-:-:S03]  /*404a0*/  IADD3 R9, P4, PT, R9, R134, RZ ;  /* 0x0000008609097210 */ /* 0x000fc60007f9e0ff */
[----:B------:R-:W5:Y:S04]  /*404b0*/  LDL.LU R18, [R1+0x294] ;  /* 0x0002940001127983 */ /* 0x000f680000300800 */
[----:B------:R1:W-:Y:S01]  /*404c0*/  LDGSTS.E [R6+0x7200], desc[UR22][R4.64], P2 ;  /* 0x0720000004067fae */ /* 0x0003e200091a1016 */
[----:B------:R-:W-:-:S03]  /*404d0*/  IADD3 R7, P5, PT, R7, R134, RZ ;  /* 0x0000008607077210 */ /* 0x000fc60007fbe0ff */
[----:B------:R1:W-:Y:S02]  /*404e0*/  STL [R1+0x950], R9 ;  /* 0x0009500901007387 */ /* 0x0003e40000100800 */
[----:B-1----:R-:W-:Y:S02]  /*404f0*/  IMAD.MOV.U32 R4, RZ, RZ, R13 ;  /* 0x000000ffff047224 */ /* 0x002fe400078e000d */
[----:B------:R-:W-:-:S05]  /*40500*/  IMAD.MOV.U32 R5, RZ, RZ, R16 ;  /* 0x000000ffff057224 */ /* 0x000fca00078e0010 */
[----:B------:R1:W-:Y:S02]  /*40510*/  LDGSTS.E [R6+0x7600], desc[UR22][R4.64], P2 ;  /* 0x0760000004067fae */ /* 0x0003e400091a1016 */
[----:B-1----:R-:W-:Y:S02]  /*40520*/  IMAD.MOV.U32 R4, RZ, RZ, R9 ;  /* 0x000000ffff047224 */ /* 0x002fe400078e0009 */
[----:B------:R-:W-:-:S05]  /*40530*/  IMAD.X R12, R12, 0x1, R135, P4 ;  /* 0x000000010c0c7824 */ /* 0x000fca00020e0687 */
[----:B------:R1:W-:Y:S01]  /*40540*/  STL [R1+0x94c], R12 ;  /* 0x00094c0c01007387 */ /* 0x0003e20000100800 */
[----:B------:R-:W-:Y:S01]  /*40550*/  MOV R5, R12 ;  /* 0x0000000c00057202 */ /* 0x000fe20000000f00 */
[----:B------:R-:W-:Y:S02]  /*40560*/  IMAD.X R11, R11, 0x1, R135, P5 ;  /* 0x000000010b0b7824 */ /* 0x000fe400028e0687 */
[----:B------:R-:W-:Y:S04]  /*40570*/  STL [R1+0x990], R7 ;  /* 0x0009900701007387 */ /* 0x000fe80000100800 */
[----:B------:R-:W5:Y:S04]  /*40580*/  LDL.LU R9, [R1+0x2d8] ;  /* 0x0002d80001097983 */ /* 0x000f680000300800 */
[----:B------:R1:W-:Y:S04]  /*40590*/  STL [R1+0x98c], R11 ;  /* 0x00098c0b01007387 */ /* 0x0003e80000100800 */
[----:B------:R1:W-:Y:S04]  /*405a0*/  LDGSTS.E [R6+0x7a00], desc[UR22][R4.64], P2 ;  /* 0x07a0000004067fae */ /* 0x0003e800091a1016 */
[----:B-1----:R-:W5:Y:S01]  /*405b0*/  LDL.LU R12, [R1+0x318] ;  /* 0x00031800010c7983 */ /* 0x002f620000300800 */
[----:B------:R-:W-:-:S03]  /*405c0*/  IMAD.MOV.U32 R5, RZ, RZ, R11 ;  /* 0x000000ffff057224 */ /* 0x000fc600078e000b */
[----:B------:R-:W5:Y:S04]  /*405d0*/  LDL.LU R11, [R1+0x2d4] ;  /* 0x0002d400010b7983 */ /* 0x000f680000300800 */
[----:B------:R-:W5:Y:S01]  /*405e0*/  LDL.LU R16, [R1+0x314] ;  /* 0x0003140001107983 */ /* 0x000f620000300800 */
[----:B------:R-:W-:-:S03]  /*405f0*/  IMAD.MOV.U32 R4, RZ, RZ, R7 ;  /* 0x000000ffff047224 */ /* 0x000fc600078e0007 */
[----:B------:R-:W5:Y:S04]  /*40600*/  LDL.LU R13, [R1+0x358] ;  /* 0x00035800010d7983 */ /* 0x000f680000300800 */
[----:B------:R-:W5:Y:S04]  /*40610*/  LDL.LU R7, [R1+0x398] ;  /* 0x0003980001077983 */ /* 0x000f680000300800 */
[----:B------:R1:W-:Y:S01]  /*40620*/  LDGSTS.E [R6+0x7e00], desc[UR22][R4.64], P2 ;  /* 0x07e0000004067fae */ /* 0x0003e200091a1016 */
[----:B--2---:R-:W-:Y:S02]  /*40630*/  IADD3 R14, P4, PT, R14, R134, RZ ;  /* 0x000000860e0e7210 */ /* 0x004fe40007f9e0ff */
[----:B-1----:R-:W-:-:S03]  /*40640*/  LOP3.LUT R6, R132, 0x50, RZ, 0x3c, !PT ;  /* 0x0000005084067812 */ /* 0x002fc600078e3cff */
[----:B------:R-:W-:Y:S01]  /*40650*/  STL [R1+0x1d8], R14 ;  /* 0x0001d80e01007387 */ /* 0x000fe20000100800 */
[----:B------:R-:W-:-:S05]  /*40660*/  IADD3 R19, P5, PT, R19, R134, RZ ;  /* 0x0000008613137210 */ /* 0x000fca0007fbe0ff */
[----:B------:R-:W-:Y:S01]  /*40670*/  STL [R1+0x218], R19 ;  /* 0x0002181301007387 */ /* 0x000fe20000100800 */
[----:B----4-:R-:W-:-:S04]  /*40680*/  IMAD.X R15, R15, 0x1, R135, P4 ;  /* 0x000000010f0f7824 */ /* 0x010fc800020e0687 */
[----:B------:R-:W-:Y:S01]  /*40690*/  IMAD.MOV.U32 R5, RZ, RZ, R15 ;  /* 0x000000ffff057224 */ /* 0x000fe200078e000f */
[----:B------:R1:W-:Y:S01]  /*406a0*/  STL [R1+0x1d4], R15 ;  /* 0x0001d40f01007387 */ /* 0x0003e20000100800 */
[----:B------:R-:W-:Y:S01]  /*406b0*/  VIADD R6, R6, UR5 ;  /* 0x0000000506067c36 */ /* 0x000fe20008000000 */
[----:B------:R-:W-:Y:S01]  /*406c0*/  MOV R4, R14 ;  /* 0x0000000e00047202 */ /* 0x000fe20000000f00 */
[----:B---3--:R-:W-:-:S04]  /*406d0*/  IMAD.X R20, R20, 0x1, R135, P5 ;  /* 0x0000000114147824 */ /* 0x008fc800028e0687 */
[----:B------:R2:W-:Y:S04]  /*406e0*/  LDGSTS.E [R6+0x280], desc[UR22][R4.64], P2 ;  /* 0x0028000004067fae */ /* 0x0005e800091a1016 */
[----:B-1----:R-:W3:Y:S04]  /*406f0*/  LDL.LU R15, [R1+0x354] ;  /* 0x00035400010f7983 */ /* 0x002ee80000300800 */
[----:B------:R-:W4:Y:S01]  /*40700*/  LDL.LU R14, [R1+0x394] ;  /* 0x00039400010e7983 */ /* 0x000f220000300800 */
[----:B--2---:R-:W-:Y:S02]  /*40710*/  IMAD.MOV.U32 R4, RZ, RZ, R19 ;  /* 0x000000ffff047224 */ /* 0x004fe400078e0013 */
[----:B------:R-:W-:Y:S01]  /*40720*/  IMAD.MOV.U32 R5, RZ, RZ, R20 ;  /* 0x000000ffff057224 */ /* 0x000fe200078e0014 */
[----:B------:R-:W-:Y:S04]  /*40730*/  STL [R1+0x214], R20 ;  /* 0x0002141401007387 */ /* 0x000fe80000100800 */
[----:B------:R1:W-:Y:S01]  /*40740*/  LDGSTS.E [R6+0x680], desc[UR22][R4.64], P2 ;  /* 0x0068000004067fae */ /* 0x0003e200091a1016 */
[----:B-----5:R-:W-:-:S02]  /*40750*/  IADD3 R8, P4, PT, R8, R134, RZ ;  /* 0x0000008608087210 */ /* 0x020fc40007f9e0ff */
[----:B------:R-:W-:-:S03]  /*40760*/  IADD3 R10, P5, PT, R10, R134, RZ ;  /* 0x000000860a0a7210 */ /* 0x000fc60007fbe0ff */
[--C-:B------:R-:W-:Y:S01]  /*40770*/  IMAD.X R17, R17, 0x1, R135.reuse, P4 ;  /* 0x0000000111117824 */ /* 0x100fe200020e0687 */
[----:B------:R-:W-:Y:S01]  /*40780*/  STL [R1+0x258], R8 ;  /* 0x0002580801007387 */ /* 0x000fe20000100800 */
[----:B-1----:R-:W-:Y:S01]  /*40790*/  MOV R4, R8 ;  /* 0x0000000800047202 */ /* 0x002fe20000000f00 */
[----:B------:R-:W-:Y:S02]  /*407a0*/  IMAD.X R18, R18, 0x1, R135, P5 ;  /* 0x0000000112127824 */ /* 0x000fe400028e0687 */
        /* <DEDUP_REMOVED lines=10> */
[----:B------:R-:W2:Y:S04]  /*40850*/  LDL.LU R10, [R1+0x414] ;  /* 0x00041400010a7983 */ /* 0x000ea80000300800 */
[----:B------:R1:W-:Y:S01]  /*40860*/  LDGSTS.E [R6+0xe80], desc[UR22][R4.64], P2 ;  /* 0x00e8000004067fae */ /* 0x0003e200091a1016 */
[----:B------:R-:W-:-:S04]  /*40870*/  IADD3 R9, P4, PT, R9, R134, RZ ;  /* 0x0000008609097210 */ /* 0x000fc80007f9e0ff */
[----:B-1----:R-:W-:Y:S01]  /*40880*/  MOV R4, R9 ;  /* 0x0000000900047202 */ /* 0x002fe20000000f00 */
[----:B------:R1:W-:Y:S01]  /*40890*/  STL [R1+0x2d8], R9 ;  /* 0x0002d80901007387 */ /* 0x0003e20000100800 */
[----:B------:R-:W-:Y:S01]  /*408a0*/  IADD3 R12, P5, PT, R12, R134, RZ ;  /* 0x000000860c0c7210 */ /* 0x000fe20007fbe0ff */
[----:B------:R-:W-:-:S04]  /*408b0*/  IMAD.X R11, R11, 0x1, R135, P4 ;  /* 0x000000010b0b7824 */ /* 0x000fc800020e0687 */
[----:B------:R-:W-:Y:S01]  /*408c0*/  IMAD.X R16, R16, 0x1, R135, P5 ;  /* 0x0000000110107824 */ /* 0x000fe200028e0687 */
[----:B------:R1:W-:Y:S01]  /*408d0*/  STL [R1+0x2d4], R11 ;  /* 0x0002d40b01007387 */ /* 0x0003e20000100800 */
[----:B------:R-:W-:-:S03]  /*408e0*/  IMAD.MOV.U32 R5, RZ, RZ, R11 ;  /* 0x000000ffff057224 */ /* 0x000fc600078e000b */
[----:B------:R-:W-:Y:S04]  /*408f0*/  STL [R1+0x318], R12 ;  /* 0x0003180c01007387 */ /* 0x000fe80000100800 */
[----:B-1----:R-:W2:Y:S04]  /*40900*/  LDL.LU R9, [R1+0x458] ;  /* 0x0004580001097983 */ /* 0x002ea80000300800 */
[----:B------:R1:W-:Y:S04]  /*40910*/  STL [R1+0x314], R16 ;  /* 0x0003141001007387 */ /* 0x0003e80000100800 */
[----:B------:R1:W-:Y:S04]  /*40920*/  LDGSTS.E [R6+0x1280], desc[UR22][R4.64], P2 ;  /* 0x0128000004067fae */ /* 0x0003e800091a1016 */
[----:B------:R-:W2:Y:S01]  /*40930*/  LDL.LU R11, [R1+0x498] ;  /* 0x00049800010b7983 */ /* 0x000ea20000300800 */
[----:B-1----:R-:W-:-:S03]  /*40940*/  IMAD.MOV.U32 R5, RZ, RZ, R16 ;  /* 0x000000ffff057224 */ /* 0x002fc600078e0010 */
[----:B------:R-:W2:Y:S01]  /*40950*/  LDL.LU R16, [R1+0x454] ;  /* 0x0004540001107983 */ /* 0x000ea20000300800 */
[----:B------:R-:W-:-:S03]  /*40960*/  IMAD.MOV.U32 R4, RZ, RZ, R12 ;  /* 0x000000ffff047224 */ /* 0x000fc600078e000c */
[----:B------:R-:W2:Y:S01]  /*40970*/  LDL.LU R12, [R1+0x494] ;  /* 0x00049400010c7983 */ /* 0x000ea20000300800 */
[-C--:B------:R-:W-:Y:S02]  /*40980*/  IADD3 R13, P4, PT, R13, R134.reuse, RZ ;  /* 0x000000860d0d7210 */ /* 0x080fe40007f9e0ff */
[----:B------:R-:W-:Y:S01]  /*40990*/  IADD3 R7, P5, PT, R7, R134, RZ ;  /* 0x0000008607077210 */ /* 0x000fe20007fbe0ff */
[----:B------:R1:W-:Y:S04]  /*409a0*/  LDGSTS.E [R6+0x1680], desc[UR22][R4.64], P2 ;  /* 0x0168000004067fae */ /* 0x0003e800091a1016 */
[----:B------:R3:W-:Y:S01]  /*409b0*/  STL [R1+0x358], R13 ;  /* 0x0003580d01007387 */ /* 0x0007e20000100800 */
[----:B-1----:R-:W-:Y:S01]  /*409c0*/  MOV R4, R13 ;  /* 0x0000000d00047202 */ /* 0x002fe20000000f00 */
[----:B---3--:R-:W-:-:S02]  /*409d0*/  IMAD.X R15, R15, 0x1, R135, P4 ;  /* 0x000000010f0f7824 */ /* 0x008fc400020e0687 */
[----:B----4-:R-:W-:-:S03]  /*409e0*/  IMAD.X R14, R14, 0x1, R135, P5 ;  /* 0x000000010e0e7824 */ /* 0x010fc600028e0687 */
[----:B------:R1:W-:Y:S04]  /*409f0*/  STL [R1+0x354], R15 ;  /* 0x0003540f01007387 */ /* 0x0003e80000100800 */
[----:B------:R3:W-:Y:S04]  /*40a00*/  STL [R1+0x398], R7 ;  /* 0x0003980701007387 */ /* 0x0007e80000100800 */
[----:B------:R-:W4:Y:S01]  /*40a10*/  LDL.LU R13, [R1+0x4d8] ;  /* 0x0004d800010d7983 */ /* 0x000f220000300800 */
[----:B------:R-:W-:-:S03]  /*40a20*/  IMAD.MOV.U32 R5, RZ, RZ, R15 ;  /* 0x000000ffff057224 */ /* 0x000fc600078e000f */
[----:B------:R3:W-:Y:S04]  /*40a30*/  STL [R1+0x394], R14 ;  /* 0x0003940e01007387 */ /* 0x0007e80000100800 */
[----:B------:R-:W4:Y:S04]  /*40a40*/  LDL.LU R19, [R1+0x518] ;  /* 0x0005180001137983 */ /* 0x000f280000300800 */
[----:B-1----:R-:W4:Y:S04]  /*40a50*/  LDL.LU R15, [R1+0x4d4] ;  /* 0x0004d400010f7983 */ /* 0x002f280000300800 */
[----:B------:R-:W4:Y:S04]  /*40a60*/  LDL.LU R20, [R1+0x514] ;  /* 0x0005140001147983 */ /* 0x000f280000300800 */
[----:B------:R1:W-:Y:S02]  /*40a70*/  LDGSTS.E [R6+0x1a80], desc[UR22][R4.64], P2 ;  /* 0x01a8000004067fae */ /* 0x0003e400091a1016 */
[----:B-1----:R-:W-:-:S02]  /*40a80*/  IMAD.MOV.U32 R4, RZ, RZ, R7 ;  /* 0x000000ffff047224 */ /* 0x002fc400078e0007 */
[----:B------:R-:W-:Y:S01]  /*40a90*/  IMAD.MOV.U32 R5, RZ, RZ, R14 ;  /* 0x000000ffff057224 */ /* 0x000fe200078e000e */
[----:B---3--:R-:W3:Y:S04]  /*40aa0*/  LDL.LU R7, [R1+0x558] ;  /* 0x0005580001077983 */ /* 0x008ee80000300800 */
[----:B------:R-:W3:Y:S04]  /*40ab0*/  LDL.LU R14, [R1+0x598] ;  /* 0x00059800010e7983 */ /* 0x000ee80000300800 */
[----:B------:R1:W-:Y:S01]  /*40ac0*/  LDGSTS.E [R6+0x1e80], desc[UR22][R4.64], P2 ;  /* 0x01e8000004067fae */ /* 0x0003e200091a1016 */
[----:B-----5:R-:W-:-:S05]  /*40ad0*/  IADD3 R17, P4, PT, R17, R134, RZ ;  /* 0x0000008611117210 */ /* 0x020fca0007f9e0ff */
[----:B------:R5:W-:Y:S01]  /*40ae0*/  STL [R1+0x3d8], R17 ;  /* 0x0003d81101007387 */ /* 0x000be20000100800 */
[----:B------:R-:W-:Y:S01]  /*40af0*/  IADD3 R8, P5, PT, R8, R134, RZ ;  /* 0x0000008608087210 */ /* 0x000fe20007fbe0ff */
[----:B--2---:R-:W-:Y:S01]  /*40b00*/  IMAD.X R18, R18, 0x1, R135, P4 ;  /* 0x0000000112127824 */ /* 0x004fe200020e0687 */
[----:B-1----:R-:W-:-:S03]  /*40b10*/  MOV R4, R17 ;  /* 0x0000001100047202 */ /* 0x002fc60000000f00 */
[----:B------:R-:W-:Y:S01]  /*40b20*/  IMAD.X R10, R10, 0x1, R135, P5 ;  /* 0x000000010a0a7824 */ /* 0x000fe200028e0687 */
[----:B------:R1:W-:Y:S04]  /*40b30*/  STL [R1+0x3d4], R18 ;  /* 0x0003d41201007387 */ /* 0x0003e80000100800 */
[----:B------:R2:W-:Y:S04]  /*40b40*/  STL [R1+0x418], R8 ;  /* 0x0004180801007387 */ /* 0x0005e80000100800 */
[----:B-----5:R-:W5:Y:S01]  /*40b50*/  LDL.LU R17, [R1+0x554] ;  /* 0x0005540001117983 */ /* 0x020f620000300800 */
[----:B------:R-:W-:-:S03]  /*40b60*/  IMAD.MOV.U32 R5, RZ, RZ, R18 ;  /* 0x000000ffff057224 */ /* 0x000fc600078e0012 */
[----:B------:R2:W-:Y:S04]  /*40b70*/  STL [R1+0x414], R10 ;  /* 0x0004140a01007387 */ /* 0x0005e80000100800 */
[----:B-1----:R-:W5:Y:S04]  /*40b80*/  LDL.LU R18, [R1+0x594] ;  /* 0x0005940001127983 */ /* 0x002f680000300800 */
[----:B------:R1:W-:Y:S02]  /*40b90*/  LDGSTS.E [R6+0x2280], desc[UR22][R4.64], P2 ;  /* 0x0228000004067fae */ /* 0x0003e400091a1016 */
[----:B-1----:R-:W-:-:S02]  /*40ba0*/  IMAD.MOV.U32 R4, RZ, RZ, R8 ;  /* 0x000000ffff047224 */ /* 0x002fc400078e0008 */
[----:B------:R-:W-:Y:S01]  /*40bb0*/  IMAD.MOV.U32 R5, RZ, RZ, R10 ;  /* 0x000000ffff057224 */ /* 0x000fe200078e000a */
[----:B--2---:R-:W2:Y:S04]  /*40bc0*/  LDL.LU R8, [R1+0x5d8] ;  /* 0x0005d80001087983 */ /* 0x004ea80000300800 */
[----:B------:R-:W2:Y:S04]  /*40bd0*/  LDL.LU R10, [R1+0x618] ;  /* 0x00061800010a7983 */ /* 0x000ea80000300800 */
[----:B------:R1:W-:Y:S01]  /*40be0*/  LDGSTS.E [R6+0x2680], desc[UR22][R4.64], P2 ;  /* 0x0268000004067fae */ /* 0x0003e200091a1016 */
[----:B------:R-:W-:-:S05]  /*40bf0*/  IADD3 R9, P4, PT, R9, R134, RZ ;  /* 0x0000008609097210 */ /* 0x000fca0007f9e0ff */
[----:B------:R1:W-:Y:S02]  /*40c00*/  STL [R1+0x458], R9 ;  /* 0x0004580901007387 */ /* 0x0003e40000100800 */
[----:B-1----:R-:W-:Y:S02]  /*40c10*/  MOV R4, R9 ;  /* 0x0000000900047202 */ /* 0x002fe40000000f00 */
[----:B------:R-:W-:Y:S01]  /*40c20*/  IADD3 R11, P5, PT, R11, R134, RZ ;  /* 0x000000860b0b7210 */ /* 0x000fe20007fbe0ff */
[----:B------:R-:W-:-:S04]  /*40c30*/  IMAD.X R16, R16, 0x1, R135, P4 ;  /* 0x0000000110107824 */ /* 0x000fc800020e0687 */
        /* <DEDUP_REMOVED lines=8> */
[----:B-1----:R-:W-:-:S02]  /*40cc0*/  IMAD.MOV.U32 R4, RZ, RZ, R11 ;  /* 0x000000ffff047224 */ /* 0x002fc400078e000b */
[----:B------:R-:W-:Y:S01]  /*40cd0*/  IMAD.MOV.U32 R5, RZ, RZ, R12 ;  /* 0x000000ffff057224 */ /* 0x000fe200078e000c */
[----:B------:R-:W2:Y:S04]  /*40ce0*/  LDL.LU R11, [R1+0x658] ;  /* 0x00065800010b7983 */ /* 0x000ea80000300800 */
[----:B------:R-:W2:Y:S01]  /*40cf0*/  LDL.LU R12, [R1+0x698] ;  /* 0x00069800010c7983 */ /* 0x000ea20000300800 */
[----:B----4-:R-:W-:-:S03]  /*40d00*/  IADD3 R13, P4, PT, R13, R134, RZ ;  /* 0x000000860d0d7210 */ /* 0x010fc60007f9e0ff */
[----:B------:R1:W-:Y:S04]  /*40d10*/  LDGSTS.E [R6+0x2e80], desc[UR22][R4.64], P2 ;  /* 0x02e8000004067fae */ /* 0x0003e800091a1016 */
[----:B------:R-:W-:Y:S01]  /*40d20*/  STL [R1+0x4d8], R13 ;  /* 0x0004d80d01007387 */ /* 0x000fe20000100800 */
[----:B------:R-:W-:Y:S01]  /*40d30*/  IADD3 R19, P5, PT, R19, R134, RZ ;  /* 0x0000008613137210 */ /* 0x000fe20007fbe0ff */
[----:B------:R-:W-:-:S04]  /*40d40*/  IMAD.X R15, R15, 0x1, R135, P4 ;  /* 0x000000010f0f7824 */ /* 0x000fc800020e0687 */
[----:B------:R-:W-:Y:S01]  /*40d50*/  IMAD.X R20, R20, 0x1, R135, P5 ;  /* 0x0000000114147824 */ /* 0x000fe200028e0687 */
[----:B------:R4:W-:Y:S01]  /*40d60*/  STL [R1+0x4d4], R15 ;  /* 0x0004d40f01007387 */ /* 0x0009e20000100800 */
[----:B-1----:R-:W-:-:S03]  /*40d70*/  IMAD.MOV.U32 R5, RZ, RZ, R15 ;  /* 0x000000ffff057224 */ /* 0x002fc600078e000f */
[----:B------:R-:W-:Y:S01]  /*40d80*/  STL [R1+0x518], R19 ;  /* 0x0005181301007387 */ /* 0x000fe20000100800 */
[----:B------:R-:W-:-:S03]  /*40d90*/  MOV R4, R13 ;  /* 0x0000000d00047202 */ /* 0x000fc60000000f00 */
[----:B----4-:R-:W4:Y:S04]  /*40da0*/  LDL.LU R15, [R1+0x654] ;  /* 0x00065400010f7983 */ /* 0x010f280000300800 */
[----:B------:R-:W-:Y:S04]  /*40db0*/  STL [R1+0x514], R20 ;  /* 0x0005141401007387 */ /* 0x000fe80000100800 */
[----:B------:R-:W4:Y:S01]  /*40dc0*/  LDL.LU R13, [R1+0x694] ;  /* 0x00069400010d7983 */ /* 0x000f220000300800 */
[----:B---3--:R-:W-:-:S03]  /*40dd0*/  IADD3 R7, P4, PT, R7, R134, RZ ;  /* 0x0000008607077210 */ /* 0x008fc60007f9e0ff */
[----:B------:R1:W-:Y:S01]  /*40de0*/  LDGSTS.E [R6+0x3280], desc[UR22][R4.64], P2 ;  /* 0x0328000004067fae */ /* 0x0003e200091a1016 */
[----:B------:R-:W-:-:S03]  /*40df0*/  IADD3 R14, P5, PT, R14, R134, RZ ;  /* 0x000000860e0e7210 */ /* 0x000fc60007fbe0ff */
[----:B------:R-:W-:Y:S01]  /*40e00*/  STL [R1+0x558], R7 ;  /* 0x0005580701007387 */ /* 0x000fe20000100800 */
[----:B-1----:R-:W-:Y:S02]  /*40e10*/  IMAD.MOV.U32 R4, RZ, RZ, R19 ;  /* 0x000000ffff047224 */ /* 0x002fe400078e0013 */
[----:B------:R-:W-:-:S05]  /*40e20*/  IMAD.MOV.U32 R5, RZ, RZ, R20 ;  /* 0x000000ffff057224 */ /* 0x000fca00078e0014 */
[----:B------:R1:W-:Y:S02]  /*40e30*/  LDGSTS.E [R6+0x3680], desc[UR22][R4.64], P2 ;  /* 0x0368000004067fae */ /* 0x0003e400091a1016 */
[----:B-1----:R-:W-:Y:S01]  /*40e40*/  MOV R4, R7 ;  /* 0x0000000700047202 */ /* 0x002fe20000000f00 */
[----:B-----5:R-:W-:-:S04]  /*40e50*/  IMAD.X R17, R17, 0x1, R135, P4 ;  /* 0x0000000111117824 */ /* 0x020fc800020e0687 */
        /* <DEDUP_REMOVED lines=8> */
[----:B---3--:R-:W-:Y:S01]  /*40ee0*/  IMAD.MOV.U32 R5, RZ, RZ, R18 ;  /* 0x000000ffff057224 */ /* 0x008fe200078e0012 */
[----:B--2---:R-:W-:-:S02]  /*40ef0*/  IADD3 R8, P4, PT, R8, R134, RZ ;  /* 0x0000008608087210 */ /* 0x004fc40007f9e0ff */
[----:B-1----:R-:W2:Y:S01]  /*40f00*/  LDL.LU R18, [R1+0x6d4] ;  /* 0x0006d40001127983 */ /* 0x002ea20000300800 */
[----:B------:R-:W-:-:S03]  /*40f10*/  IMAD.MOV.U32 R4, RZ, RZ, R14 ;  /* 0x000000ffff047224 */ /* 0x000fc600078e000e */
[----:B------:R-:W3:Y:S01]  /*40f20*/  LDL.LU R14, [R1+0x714] ;  /* 0x00071400010e7983 */ /* 0x000ee20000300800 */
[----:B------:R-:W-:-:S03]  /*40f30*/  IADD3 R10, P5, PT, R10, R134, RZ ;  /* 0x000000860a0a7210 */ /* 0x000fc60007fbe0ff */
[----:B------:R1:W-:Y:S04]  /*40f40*/  LDGSTS.E [R6+0x3e80], desc[UR22][R4.64], P2 ;  /* 0x03e8000004067fae */ /* 0x0003e800091a1016 */
[----:B------:R-:W-:Y:S01]  /*40f50*/  STL [R1+0x5d8], R8 ;  /* 0x0005d80801007387 */ /* 0x000fe20000100800 */
[----:B-1----:R-:W-:Y:S01]  /*40f60*/  MOV R4, R8 ;  /* 0x0000000800047202 */ /* 0x002fe20000000f00 */
[----:B------:R-:W-:-:S04]  /*40f70*/  IMAD.X R9, R9, 0x1, R135, P4 ;  /* 0x0000000109097824 */ /* 0x000fc800020e0687 */
        /* <DEDUP_REMOVED lines=8> */
[----:B------:R-:W-:-:S03]  /*41000*/  IMAD.MOV.U32 R5, RZ, RZ, R16 ;  /* 0x000000ffff057224 */ /* 0x000fc600078e0010 */
[----:B-1----:R-:W3:Y:S01]  /*41010*/  LDL.LU R16, [R1+0x754] ;  /* 0x0007540001107983 */ /* 0x002ee20000300800 */
[----:B------:R-:W-:-:S03]  /*41020*/  IMAD.MOV.U32 R4, RZ, RZ, R10 ;  /* 0x000000ffff047224 */ /* 0x000fc600078e000a */
[----:B------:R-:W3:Y:S01]  /*41030*/  LDL.LU R10, [R1+0x794] ;  /* 0x00079400010a7983 */ /* 0x000ee20000300800 */
[-C--:B------:R-:W-:Y:S02]  /*41040*/  IADD3 R11, P4, PT, R11, R134.reuse, RZ ;  /* 0x000000860b0b7210 */ /* 0x080fe40007f9e0ff */
[----:B------:R-:W-:Y:S01]  /*41050*/  IADD3 R12, P5, PT, R12, R134, RZ ;  /* 0x000000860c0c7210 */ /* 0x000fe20007fbe0ff */
[----:B------:R1:W-:Y:S04]  /*41060*/  LDGSTS.E [R6+0x4680], desc[UR22][R4.64], P2 ;  /* 0x0468000004067fae */ /* 0x0003e800091a1016 */
[----:B------:R4:W-:Y:S01]  /*41070*/  STL [R1+0x658], R11 ;  /* 0x0006580b01007387 */ /* 0x0009e20000100800 */
[----:B-1----:R-:W-:Y:S01]  /*41080*/  MOV R4, R11 ;  /* 0x0000000b00047202 */ /* 0x002fe20000000f00 */
[----:B----4-:R-:W-:-:S04]  /*41090*/  IMAD.X R15, R15, 0x1, R135, P4 ;  /* 0x000000010f0f7824 */ /* 0x010fc800020e0687 */
        /* <DEDUP_REMOVED lines=17> */
[----:B------:R-:W-:Y:S01]  /*411b0*/  IADD3 R7, P5, PT, R7, R134, RZ ;  /* 0x0000008607077210 */ /* 0x000fe20007fbe0ff */
[----:B--2---:R-:W-:-:S04]  /*411c0*/  IMAD.X R18, R18, 0x1, R135, P4 ;  /* 0x0000000112127824 */ /* 0x004fc800020e0687 */
[----:B---3--:R-:W-:Y:S01]  /*411d0*/  IMAD.X R14, R14, 0x1, R135, P5 ;  /* 0x000000010e0e7824 */ /* 0x008fe200028e0687 */
[----:B------:R2:W-:Y:S01]  /*411e0*/  STL [R1+0x6d4], R18 ;  /* 0x0006d41201007387 */ /* 0x0005e20000100800 */
[----:B-1----:R-:W-:-:S03]  /*411f0*/  IMAD.MOV.U32 R5, RZ, RZ, R18 ;  /* 0x000000ffff057224 */ /* 0x002fc600078e0012 */
[----:B------:R1:W-:Y:S01]  /*41200*/  STL [R1+0x718], R7 ;  /* 0x0007180701007387 */ /* 0x0003e20000100800 */
[----:B------:R-:W-:-:S03]  /*41210*/  MOV R4, R17 ;  /* 0x0000001100047202 */ /* 0x000fc60000000f00 */
[----:B--2---:R-:W2:Y:S04]  /*41220*/  LDL.LU R18, [R1+0x854] ;  /* 0x0008540001127983 */ /* 0x004ea80000300800 */
[----:B------:R3:W-:Y:S04]  /*41230*/  STL [R1+0x714], R14 ;  /* 0x0007140e01007387 */ /* 0x0007e80000100800 */
[----:B------:R-:W5:Y:S04]  /*41240*/  LDL.LU R17, [R1+0x894] ;  /* 0x0008940001117983 */ /* 0x000f680000300800 */
[----:B------:R1:W-:Y:S02]  /*41250*/  LDGSTS.E [R6+0x5280], desc[UR22][R4.64], P2 ;  /* 0x0528000004067fae */ /* 0x0003e400091a1016 */
[----:B-1----:R-:W-:-:S02]  /*41260*/  IMAD.MOV.U32 R4, RZ, RZ, R7 ;  /* 0x000000ffff047224 */ /* 0x002fc400078e0007 */
[----:B------:R-:W-:Y:S01]  /*41270*/  IMAD.MOV.U32 R5, RZ, RZ, R14 ;  /* 0x000000ffff057224 */ /* 0x000fe200078e000e */
[----:B------:R-:W5:Y:S04]  /*41280*/  LDL.LU R7, [R1+0x8d8] ;  /* 0x0008d80001077983 */ /* 0x000f680000300800 */
[----:B---3--:R-:W3:Y:S04]  /*41290*/  LDL.LU R14, [R1+0x918] ;  /* 0x00091800010e7983 */ /* 0x008ee80000300800 */
[----:B------:R1:W-:Y:S01]  /*412a0*/  LDGSTS.E [R6+0x5680], desc[UR22][R4.64], P2 ;  /* 0x0568000004067fae */ /* 0x0003e200091a1016 */
[----:B------:R-:W-:-:S05]  /*412b0*/  IADD3 R9, P4, PT, R9, R134, RZ ;  /* 0x0000008609097210 */ /* 0x000fca0007f9e0ff */
[----:B------:R1:W-:Y:S01]  /*412c0*/  STL [R1+0x758], R9 ;  /* 0x0007580901007387 */ /* 0x0003e20000100800 */
[----:B------:R-:W-:Y:S01]  /*412d0*/  IADD3 R8, P5, PT, R8, R134, RZ ;  /* 0x0000008608087210 */ /* 0x000fe20007fbe0ff */
[----:B------:R-:W-:Y:S01]  /*412e0*/  IMAD.X R16, R16, 0x1, R135, P4 ;  /* 0x0000000110107824 */ /* 0x000fe200020e0687 */
[----:B-1----:R-:W-:-:S03]  /*412f0*/  MOV R4, R9 ;  /* 0x0000000900047202 */ /* 0x002fc60000000f00 */
[----:B------:R-:W-:Y:S01]  /*41300*/  IMAD.X R10, R10, 0x1, R135, P5 ;  /* 0x000000010a0a7824 */ /* 0x000fe200028e0687 */
[----:B------:R1:W-:Y:S04]  /*41310*/  STL [R1+0x754], R16 ;  /* 0x0007541001007387 */ /* 0x0003e80000100800 */
[----:B------:R1:W-:Y:S04]  /*41320*/  STL [R1+0x798], R8 ;  /* 0x0007980801007387 */ /* 0x0003e80000100800 */
[----:B------:R-:W3:Y:S01]  /*41330*/  LDL.LU R9, [R1+0x8d4] ;  /* 0x0008d40001097983 */ /* 0x000ee20000300800 */
[----:B------:R-:W-:-:S03]  /*41340*/  IMAD.MOV.U32 R5, RZ, RZ, R16 ;  /* 0x000000ffff057224 */ /* 0x000fc600078e0010 */
[----:B------:R4:W-:Y:S04]  /*41350*/  STL [R1+0x794], R10 ;  /* 0x0007940a01007387 */ /* 0x0009e80000100800 */
[----:B-1----:R-:W3:Y:S04]  /*41360*/  LDL.LU R16, [R1+0x914] ;  /* 0x0009140001107983 */ /* 0x002ee80000300800 */
[----:B------:R1:W-:Y:S02]  /*41370*/  LDGSTS.E [R6+0x5a80], desc[UR22][R4.64], P2 ;  /* 0x05a8000004067fae */ /* 0x0003e400091a1016 */
[----:B-1----:R-:W-:Y:S01]  /*41380*/  IMAD.MOV.U32 R4, RZ, RZ, R8 ;  /* 0x000000ffff047224 */ /* 0x002fe200078e0008 */
[-C--:B----4-:R-:W-:Y:S01]  /*41390*/  IADD3 R11, P4, PT, R11, R134.reuse, RZ ;  /* 0x000000860b0b7210 */ /* 0x090fe20007f9e0ff */
[----:B------:R-:W-:Y:S01]  /*413a0*/  IMAD.MOV.U32 R5, RZ, RZ, R10 ;  /* 0x000000ffff057224 */ /* 0x000fe200078e000a */
[----:B------:R-:W4:Y:S04]  /*413b0*/  LDL.LU R8, [R1+0x958] ;  /* 0x0009580001087983 */ /* 0x000f280000300800 */
[----:B------:R-:W4:Y:S01]  /*413c0*/  LDL.LU R10, [R1+0x998] ;  /* 0x00099800010a7983 */ /* 0x000f220000300800 */
[----:B------:R-:W-:-:S03]  /*413d0*/  IADD3 R19, P5, PT, R19, R134, RZ ;  /* 0x0000008613137210 */ /* 0x000fc60007fbe0ff */
[----:B------:R1:W-:Y:S04]  /*413e0*/  STL [R1+0x7d8], R11 ;  /* 0x0007d80b01007387 */ /* 0x0003e80000100800 */
[----:B------:R1:W-:Y:S01]  /*413f0*/  LDGSTS.E [R6+0x5e80], desc[UR22][R4.64], P2 ;  /* 0x05e8000004067fae */ /* 0x0003e200091a1016 */
[--C-:B------:R-:W-:Y:S02]  /*41400*/  IMAD.X R12, R12, 0x1, R135.reuse, P4 ;  /* 0x000000010c0c7824 */ /* 0x100fe400020e0687 */
[----:B------:R-:W-:-:S03]  /*41410*/  IMAD.X R20, R20, 0x1, R135, P5 ;  /* 0x0000000114147824 */ /* 0x000fc600028e0687 */
[----:B------:R1:W-:Y:S02]  /*41420*/  STL [R1+0x7d4], R12 ;  /* 0x0007d40c01007387 */ /* 0x0003e40000100800 */
[----:B-1----:R-:W-:Y:S02]  /*41430*/  MOV R4, R11 ;  /* 0x0000000b00047202 */ /* 0x002fe40000000f00 */
[----:B------:R-:W-:Y:S04]  /*41440*/  STL [R1+0x818], R19 ;  /* 0x0008181301007387 */ /* 0x000fe80000100800 */
[----:B------:R-:W4:Y:S01]  /*41450*/  LDL.LU R11, [R1+0x954] ;  /* 0x00095400010b7983 */ /* 0x000f220000300800 */
[----:B------:R-:W-:Y:S01]  /*41460*/  IMAD.MOV.U32 R5, RZ, RZ, R12 ;  /* 0x000000ffff057224 */ /* 0x000fe200078e000c */
[----:B------:R-:W-:-:S02]  /*41470*/  IADD3 R13, P4, PT, R13, R134, RZ ;  /* 0x000000860d0d7210 */ /* 0x000fc40007f9e0ff */
[----:B------:R-:W-:Y:S04]  /*41480*/  STL [R1+0x814], R20 ;  /* 0x0008141401007387 */ /* 0x000fe80000100800 */
[----:B------:R-:W4:Y:S01]  /*41490*/  LDL.LU R12, [R1+0x994] ;  /* 0x00099400010c7983 */ /* 0x000f220000300800 */
[----:B------:R-:W-:-:S03]  /*414a0*/  IADD3 R15, P5, PT, R15, R134, RZ ;  /* 0x000000860f0f7210 */ /* 0x000fc60007fbe0ff */
[----:B------:R1:W-:Y:S04]  /*414b0*/  LDGSTS.E [R6+0x6280], desc[UR22][R4.64], P2 ;  /* 0x0628000004067fae */ /* 0x0003e800091a1016 */
[----:B------:R2:W-:Y:S01]  /*414c0*/  STL [R1+0x858], R13 ;  /* 0x0008580d01007387 */ /* 0x0005e20000100800 */
[----:B-1----:R-:W-:Y:S02]  /*414d0*/  IMAD.MOV.U32 R4, RZ, RZ, R19 ;  /* 0x000000ffff047224 */ /* 0x002fe400078e0013 */
[----:B------:R-:W-:-:S05]  /*414e0*/  IMAD.MOV.U32 R5, RZ, RZ, R20 ;  /* 0x000000ffff057224 */ /* 0x000fca00078e0014 */
[----:B------:R1:W-:Y:S01]  /*414f0*/  LDGSTS.E [R6+0x6680], desc[UR22][R4.64], P2 ;  /* 0x0668000004067fae */ /* 0x0003e200091a1016 */
[----:B--2---:R-:W-:Y:S01]  /*41500*/  IMAD.X R18, R18, 0x1, R135, P4 ;  /* 0x0000000112127824 */ /* 0x004fe200020e0687 */
[----:B-1----:R-:W-:-:S03]  /*41510*/  MOV R4, R13 ;  /* 0x0000000d00047202 */ /* 0x002fc60000000f00 */
        /* <DEDUP_REMOVED lines=14> */
[----:B------:R1:W-:Y:S04]  /*41600*/  LDGSTS.E [R6+0x6e80], desc[UR22][R4.64], P2 ;  /* 0x06e8000004067fae */ /* 0x0003e800091a1016 */
[----:B------:R1:W-:Y:S02]  /*41610*/  STL [R1+0x8d8], R7 ;  /* 0x0008d80701007387 */ /* 0x0003e40000100800 */
[----:B-1----:R-:W-:Y:S01]  /*41620*/  MOV R4, R7 ;  /* 0x0000000700047202 */ /* 0x002fe20000000f00 */
[----:B------:R-:W-:-:S04]  /*41630*/  IMAD.X R9, R9, 0x1, R135, P4 ;  /* 0x0000000109097824 */ /* 0x000fc800020e0687 */
[----:B------:R-:W-:Y:S01]  /*41640*/  IMAD.MOV.U32 R5, RZ, RZ, R9 ;  /* 0x000000ffff057224 */ /* 0x000fe200078e0009 */
[----:B------:R1:W-:Y:S01]  /*41650*/  STL [R1+0x8d4], R9 ;  /* 0x0008d40901007387 */ /* 0x0003e20000100800 */
[----:B------:R-:W-:-:S03]  /*41660*/  IMAD.X R16, R16, 0x1, R135, P5 ;  /* 0x0000000110107824 */ /* 0x000fc600028e0687 */
        /* <DEDUP_REMOVED lines=8> */
[-C--:B----4-:R-:W-:Y:S01]  /*416f0*/  IADD3 R8, P4, PT, R8, R134.reuse, RZ ;  /* 0x0000008608087210 */ /* 0x090fe20007f9e0ff */
[----:B------:R-:W-:Y:S01]  /*41700*/  IMAD.MOV.U32 R4, RZ, RZ, R14 ;  /* 0x000000ffff047224 */ /* 0x000fe200078e000e */
[----:B------:R-:W-:-:S03]  /*41710*/  IADD3 R10, P5, PT, R10, R134, RZ ;  /* 0x000000860a0a7210 */ /* 0x000fc60007fbe0ff */
[----:B------:R1:W-:Y:S04]  /*41720*/  STL [R1+0x958], R8 ;  /* 0x0009580801007387 */ /* 0x0003e80000100800 */
[----:B------:R4:W-:Y:S01]  /*41730*/  LDGSTS.E [R6+0x7680], desc[UR22][R4.64], P2 ;  /* 0x0768000004067fae */ /* 0x0009e200091a1016 */
[----:B------:R-:W-:Y:S01]  /*41740*/  IMAD.X R11, R11, 0x1, R135, P4 ;  /* 0x000000010b0b7824 */ /* 0x000fe200020e0687 */
[----:B----4-:R-:W-:-:S04]  /*41750*/  MOV R4, R8 ;  /* 0x0000000800047202 */ /* 0x010fc80000000f00 */
[----:B------:R4:W-:Y:S01]  /*41760*/  STL [R1+0x954], R11 ;  /* 0x0009540b01007387 */ /* 0x0009e20000100800 */
[----:B------:R-:W-:-:S03]  /*41770*/  IMAD.X R12, R12, 0x1, R135, P5 ;  /* 0x000000010c0c7824 */ /* 0x000fc600028e0687 */
[----:B------:R-:W-:Y:S01]  /*41780*/  STL [R1+0x998], R10 ;  /* 0x0009980a01007387 */ /* 0x000fe20000100800 */
[----:B------:R-:W-:-:S03]  /*41790*/  IMAD.MOV.U32 R5, RZ, RZ, R11 ;  /* 0x000000ffff057224 */ /* 0x000fc600078e000b */
[----:B-1----:R-:W3:Y:S04]  /*417a0*/  LDL.LU R8, [R1+0x2e0] ;  /* 0x0002e00001087983 */ /* 0x002ee80000300800 */
[----:B------:R1:W-:Y:S04]  /*417b0*/  STL [R1+0x994], R12 ;  /* 0x0009940c01007387 */ /* 0x0003e80000100800 */
[----:B----4-:R-:W4:Y:S04]  /*417c0*/  LDL.LU R11, [R1+0x320] ;  /* 0x00032000010b7983 */ /* 0x010f280000300800 */
[----:B------:R-:W4:Y:S04]  /*417d0*/  LDL.LU R14, [R1+0x2dc] ;  /* 0x0002dc00010e7983 */ /* 0x000f280000300800 */
[----:B------:R-:W4:Y:S04]  /*417e0*/  LDL.LU R17, [R1+0x31c] ;  /* 0x00031c0001117983 */ /* 0x000f280000300800 */
[----:B------:R1:W-:Y:S02]  /*417f0*/  LDGSTS.E [R6+0x7a80], desc[UR22][R4.64], P2 ;  /* 0x07a8000004067fae */ /* 0x0003e400091a1016 */
[----:B-1----:R-:W-:-:S02]  /*41800*/  IMAD.MOV.U32 R4, RZ, RZ, R10 ;  /* 0x000000ffff047224 */ /* 0x002fc400078e000a */
[----:B------:R-:W-:Y:S02]  /*41810*/  IMAD.MOV.U32 R5, RZ, RZ, R12 ;  /* 0x000000ffff057224 */ /* 0x000fe400078e000c */
[----:B------:R-:W4:Y:S04]  /*41820*/  LDL.LU R12, [R1+0x360] ;  /* 0x00036000010c7983 */ /* 0x000f280000300800 */
[----:B------:R-:W4:Y:S04]  /*41830*/  LDL.LU R10, [R1+0x3a0] ;  /* 0x0003a000010a7983 */ /* 0x000f280000300800 */
[----:B------:R1:W-:Y:S01]  /*41840*/  LDGSTS.E [R6+0x7e80], desc[UR22][R4.64], P2 ;  /* 0x07e8000004067fae */ /* 0x0003e200091a1016 */
[----:B--2---:R-:W-:-:S05]  /*41850*/  IADD3 R13, P4, PT, R13, R134, RZ ;  /* 0x000000860d0d7210 */ /* 0x004fca0007f9e0ff */
        /* <DEDUP_REMOVED lines=11> */
[----:B---3--:R-:W-:-:S03]  /*41910*/  IADD3.X R20, PT, PT, R20, R135, RZ, P5, !PT ;  /* 0x0000008714147210 */ /* 0x008fc60002ffe4ff */
[----:B------:R1:W-:Y:S04]  /*41920*/  LDGSTS.E [R6+0x300], desc[UR22][R4.64], P2 ;  /* 0x0030000004067fae */ /* 0x0003e800091a1016 */
[----:B------:R-:W-:Y:S01]  /*41930*/  STL [R1+0x21c], R20 ;  /* 0x00021c1401007387 */ /* 0x000fe20000100800 */
[----:B-1----:R-:W-:Y:S02]  /*41940*/  IMAD.MOV.U32 R4, RZ, RZ, R19 ;  /* 0x000000ffff047224 */ /* 0x002fe400078e0013 */
[----:B------:R-:W-:-:S05]  /*41950*/  IMAD.MOV.U32 R5, RZ, RZ, R20 ;  /* 0x000000ffff057224 */ /* 0x000fca00078e0014 */
[----:B------:R1:W-:Y:S01]  /*41960*/  LDGSTS.E [R6+0x700], desc[UR22][R4.64], P2 ;  /* 0x0070000004067fae */ /* 0x0003e200091a1016 */
[----:B------:R-:W-:-:S05]  /*41970*/  IADD3 R7, P4, PT, R7, R134, RZ ;  /* 0x0000008607077210 */ /* 0x000fca0007f9e0ff */
[----:B------:R-:W-:Y:S01]  /*41980*/  STL [R1+0x260], R7 ;  /* 0x0002600701007387 */ /* 0x000fe20000100800 */
[----:B-1----:R-:W-:Y:S01]  /*41990*/  IMAD.MOV.U32 R4, RZ, RZ, R7 ;  /* 0x000000ffff047224 */ /* 0x002fe200078e0007 */
[----:B------:R-:W-:Y:S01]  /*419a0*/  IADD3 R9, P5, PT, R9, R134, RZ ;  /* 0x0000008609097210 */ /* 0x000fe20007fbe0ff */
[----:B------:R-:W-:-:S03]  /*419b0*/  IMAD.X R16, R16, 0x1, R135, P4 ;  /* 0x0000000110107824 */ /* 0x000fc600020e0687 */
        /* <DEDUP_REMOVED lines=8> */
[----:B---3--:R-:W-:-:S03]  /*41a40*/  IMAD.MOV.U32 R5, RZ, RZ, R18 ;  /* 0x000000ffff057224 */ /* 0x008fc600078e0012 */
[----:B-1----:R-:W3:Y:S01]  /*41a50*/  LDL.LU R18, [R1+0x3dc] ;  /* 0x0003dc0001127983 */ /* 0x002ee20000300800 */
[----:B------:R-:W-:-:S03]  /*41a60*/  IMAD.MOV.U32 R4, RZ, RZ, R9 ;  /* 0x000000ffff047224 */ /* 0x000fc600078e0009 */
[----:B------:R-:W3:Y:S04]  /*41a70*/  LDL.LU R9, [R1+0x41c] ;  /* 0x00041c0001097983 */ /* 0x000ee80000300800 */
[----:B------:R1:W-:Y:S01]  /*41a80*/  LDGSTS.E [R6+0xf00], desc[UR22][R4.64], P2 ;  /* 0x00f0000004067fae */ /* 0x0003e200091a1016 */
[----:B------:R-:W-:-:S05]  /*41a90*/  IADD3 R8, P4, PT, R8, R134, RZ ;  /* 0x0000008608087210 */ /* 0x000fca0007f9e0ff */
[----:B------:R-:W-:Y:S01]  /*41aa0*/  STL [R1+0x2e0], R8 ;  /* 0x0002e00801007387 */ /* 0x000fe20000100800 */
[----:B----4-:R-:W-:Y:S01]  /*41ab0*/  IADD3 R11, P5, PT, R11, R134, RZ ;  /* 0x000000860b0b7210 */ /* 0x010fe20007fbe0ff */
[----:B------:R-:W-:Y:S02]  /*41ac0*/  IMAD.X R14, R14, 0x1, R135, P4 ;  /* 0x000000010e0e7824 */ /* 0x000fe400020e0687 */
[----:B-1----:R-:W-:Y:S01]  /*41ad0*/  IMAD.MOV.U32 R4, RZ, RZ, R8 ;  /* 0x000000ffff047224 */ /* 0x002fe200078e0008 */
[----:B------:R-:W-:Y:S02]  /*41ae0*/  IADD3.X R17, PT, PT, R17, R135, RZ, P5, !PT ;  /* 0x0000008711117210 */ /* 0x000fe40002ffe4ff */
[----:B------:R1:W-:Y:S01]  /*41af0*/  STL [R1+0x2dc], R14 ;  /* 0x0002dc0e01007387 */ /* 0x0003e20000100800 */
[----:B------:R-:W-:-:S03]  /*41b00*/  IMAD.MOV.U32 R5, RZ, RZ, R14 ;  /* 0x000000ffff057224 */ /* 0x000fc600078e000e */
[----:B------:R-:W-:Y:S04]  /*41b10*/  STL [R1+0x320], R11 ;  /* 0x0003200b01007387 */ /* 0x000fe80000100800 */
[----:B------:R4:W-:Y:S04]  /*41b20*/  LDGSTS.E [R6+0x1300], desc[UR22][R4.64], P2 ;  /* 0x0130000004067fae */ /* 0x0009e800091a1016 */
[----:B-1----:R-:W3:Y:S04]  /*41b30*/  LDL.LU R14, [R1+0x460] ;  /* 0x00046000010e7983 */ /* 0x002ee80000300800 */
[----:B------:R1:W-:Y:S01]  /*41b40*/  STL [R1+0x31c], R17 ;  /* 0x00031c1101007387 */ /* 0x0003e20000100800 */
[----:B------:R-:W-:-:S03]  /*41b50*/  IADD3 R12, P4, PT, R12, R134, RZ ;  /* 0x000000860c0c7210 */ /* 0x000fc60007f9e0ff */
[----:B------:R-:W3:Y:S01]  /*41b60*/  LDL.LU R8, [R1+0x4a0] ;  /* 0x0004a00001087983 */ /* 0x000ee20000300800 */
[----:B----4-:R-:W-:-:S03]  /*41b70*/  IMAD.MOV.U32 R5, RZ, RZ, R17 ;  /* 0x000000ffff057224 */ /* 0x010fc600078e0011 */
[----:B-1----:R-:W4:Y:S01]  /*41b80*/  LDL.LU R17, [R1+0x45c] ;  /* 0x00045c0001117983 */ /* 0x002f220000300800 */
[----:B------:R-:W-:Y:S01]  /*41b90*/  IMAD.MOV.U32 R4, RZ, RZ, R11 ;  /* 0x000000ffff047224 */ /* 0x000fe200078e000b */
[----:B------:R-:W-:Y:S02]  /*41ba0*/  IADD3 R10, P5, PT, R10, R134, RZ ;  /* 0x000000860a0a7210 */ /* 0x000fe40007fbe0ff */
[----:B------:R-:W4:Y:S04]  /*41bb0*/  LDL.LU R11, [R1+0x49c] ;  /* 0x00049c00010b7983 */ /* 0x000f280000300800 */
[----:B------:R1:W-:Y:S04]  /*41bc0*/  LDGSTS.E [R6+0x1700], desc[UR22][R4.64], P2 ;  /* 0x0170000004067fae */ /* 0x0003e800091a1016 */
[----:B------:R2:W-:Y:S01]  /*41bd0*/  STL [R1+0x360], R12 ;  /* 0x0003600c01007387 */ /* 0x0005e20000100800 */
[----:B-1----:R-:W-:-:S02]  /*41be0*/  IMAD.MOV.U32 R4, RZ, RZ, R12 ;  /* 0x000000ffff047224 */ /* 0x002fc400078e000c */
[----:B--2---:R-:W-:Y:S01]  /*41bf0*/  IMAD.X R15, R15, 0x1, R135, P4 ;  /* 0x000000010f0f7824 */ /* 0x004fe200020e0687 */
[----:B-----5:R-:W-:-:S04]  /*41c00*/  IADD3.X R13, PT, PT, R13, R135, RZ, P5, !PT ;  /* 0x000000870d0d7210 */ /* 0x020fc80002ffe4ff */
[----:B------:R-:W-:Y:S01]  /*41c10*/  STL [R1+0x35c], R15 ;  /* 0x00035c0f01007387 */ /* 0x000fe20000100800 */
[----:B------:R-:W-:-:S03]  /*41c20*/  IMAD.MOV.U32 R5, RZ, RZ, R15 ;  /* 0x000000ffff057224 */ /* 0x000fc600078e000f */
[----:B------:R-:W-:Y:S04]  /*41c30*/  STL [R1+0x3a0], R10 ;  /* 0x0003a00a01007387 */ /* 0x000fe80000100800 */
[----:B------:R-:W2:Y:S04]  /*41c40*/  LDL.LU R12, [R1+0x4e0] ;  /* 0x0004e000010c7983 */ /* 0x000ea80000300800 */
[----:B------:R1:W-:Y:S04]  /*41c50*/  STL [R1+0x39c], R13 ;  /* 0x00039c0d01007387 */ /* 0x0003e80000100800 */
[----:B------:R5:W-:Y:S04]  /*41c60*/  LDGSTS.E [R6+0x1b00], desc[UR22][R4.64], P2 ;  /* 0x01b0000004067fae */ /* 0x000be800091a1016 */
[----:B------:R-:W2:Y:S01]  /*41c70*/  LDL.LU R19, [R1+0x520] ;  /* 0x0005200001137983 */ /* 0x000ea20000300800 */
[----:B-----5:R-:W-:-:S03]  /*41c80*/  IMAD.MOV.U32 R5, RZ, RZ, R13 ;  /* 0x000000ffff057224 */ /* 0x020fc600078e000d */
[----:B-1----:R-:W5:Y:S04]  /*41c90*/  LDL.LU R13, [R1+0x4dc] ;  /* 0x0004dc00010d7983 */ /* 0x002f680000300800 */
[----:B------:R-:W5:Y:S01]  /*41ca0*/  LDL.LU R20, [R1+0x51c] ;  /* 0x00051c0001147983 */ /* 0x000f620000300800 */
[----:B------:R-:W-:-:S03]  /*41cb0*/  IMAD.MOV.U32 R4, RZ, RZ, R10 ;  /* 0x000000ffff047224 */ /* 0x000fc600078e000a */
[----:B------:R-:W5:Y:S04]  /*41cc0*/  LDL.LU R10, [R1+0x560] ;  /* 0x00056000010a7983 */ /* 0x000f680000300800 */
[----:B------:R-:W5:Y:S04]  /*41cd0*/  LDL.LU R15, [R1+0x5a0] ;  /* 0x0005a000010f7983 */ /* 0x000f680000300800 */
[----:B------:R1:W-:Y:S01]  /*41ce0*/  LDGSTS.E [R6+0x1f00], desc[UR22][R4.64], P2 ;  /* 0x01f0000004067fae */ /* 0x0003e200091a1016 */
[----:B------:R-:W-:-:S05]  /*41cf0*/  IADD3 R16, P4, PT, R16, R134, RZ ;  /* 0x0000008610107210 */ /* 0x000fca0007f9e0ff */
[----:B------:R3:W-:Y:S01]  /*41d00*/  STL [R1+0x3e0], R16 ;  /* 0x0003e01001007387 */ /* 0x0007e20000100800 */
[----:B------:R-:W-:Y:S01]  /*41d10*/  IADD3 R7, P5, PT, R7, R134, RZ ;  /* 0x0000008607077210 */ /* 0x000fe20007fbe0ff */
[----:B---3--:R-:W-:Y:S02]  /*41d20*/  IMAD.X R18, R18, 0x1, R135, P4 ;  /* 0x0000000112127824 */ /* 0x008fe400020e0687 */
[----:B-1----:R-:W-:Y:S01]  /*41d30*/  IMAD.MOV.U32 R4, RZ, RZ, R16 ;  /* 0x000000ffff047224 */ /* 0x002fe200078e0010 */
[----:B------:R-:W-:Y:S02]  /*41d40*/  IADD3.X R9, PT, PT, R9, R135, RZ, P5, !PT ;  /* 0x0000008709097210 */ /* 0x000fe40002ffe4ff */
[----:B------:R1:W-:Y:S04]  /*41d50*/  STL [R1+0x3dc], R18 ;  /* 0x0003dc1201007387 */ /* 0x0003e80000100800 */
[----:B------:R3:W-:Y:S04]  /*41d60*/  STL [R1+0x420], R7 ;  /* 0x0004200701007387 */ /* 0x0007e80000100800 */
[----:B------:R-:W5:Y:S01]  /*41d70*/  LDL.LU R16, [R1+0x55c] ;  /* 0x00055c0001107983 */ /* 0x000f620000300800 */
[----:B------:R-:W-:-:S03]  /*41d80*/  IMAD.MOV.U32 R5, RZ, RZ, R18 ;  /* 0x000000ffff057224 */ /* 0x000fc600078e0012 */
[----:B------:R3:W-:Y:S04]  /*41d90*/  STL [R1+0x41c], R9 ;  /* 0x00041c0901007387 */ /* 0x0007e80000100800 */
[----:B-1----:R-:W5:Y:S04]  /*41da0*/  LDL.LU R18, [R1+0x59c] ;  /* 0x00059c0001127983 */ /* 0x002f680000300800 */
[----:B------:R1:W-:Y:S01]  /*41db0*/  LDGSTS.E [R6+0x2300], desc[UR22][R4.64], P2 ;  /* 0x0230000004067fae */ /* 0x0003e200091a1016 */
[----:B------:R-:W-:Y:S01]  /*41dc0*/  IADD3 R14, P4, PT, R14, R134, RZ ;  /* 0x000000860e0e7210 */ /* 0x000fe20007f9e0ff */
[----:B-1----:R-:W-:-:S02]  /*41dd0*/  IMAD.MOV.U32 R4, RZ, RZ, R7 ;  /* 0x000000ffff047224 */ /* 0x002fc400078e0007 */
[----:B------:R-:W-:Y:S01]  /*41de0*/  IMAD.MOV.U32 R5, RZ, RZ, R9 ;  /* 0x000000ffff057224 */ /* 0x000fe200078e0009 */
[----:B---3--:R-:W3:Y:S01]  /*41df0*/  LDL.LU R7, [R1+0x5e0] ;  /* 0x0005e00001077983 */ /* 0x008ee20000300800 */
[----:B------:R-:W-:-:S03]  /*41e00*/  IADD3 R8, P5, PT, R8, R134, RZ ;  /* 0x0000008608087210 */ /* 0x000fc60007fbe0ff */
[----:B------:R-:W3:Y:S01]  /*41e10*/  LDL.LU R9, [R1+0x620] ;  /* 0x0006200001097983 */ /* 0x000ee20000300800 */
[----:B----4-:R-:W-:-:S03]  /*41e20*/  IMAD.X R17, R17, 0x1, R135, P4 ;  /* 0x0000000111117824 */ /* 0x010fc600020e0687 */
[----:B------:R1:W-:Y:S01]  /*41e30*/  STL [R1+0x460], R14 ;  /* 0x0004600e01007387 */ /* 0x0003e20000100800 */
[----:B------:R-:W-:-:S03]  /*41e40*/  IADD3.X R11, PT, PT, R11, R135, RZ, P5, !PT ;  /* 0x000000870b0b7210 */ /* 0x000fc60002ffe4ff */
        /* <DEDUP_REMOVED lines=12> */
[----:B------:R-:W4:Y:S01]  /*41f10*/  LDL.LU R8, [R1+0x6a0] ;  /* 0x0006a00001087983 */ /* 0x000f220000300800 */
[----:B--2---:R-:W-:-:S03]  /*41f20*/  IADD3 R12, P4, PT, R12, R134, RZ ;  /* 0x000000860c0c7210 */ /* 0x004fc60007f9e0ff */
[----:B------:R1:W-:Y:S04]  /*41f30*/  LDGSTS.E [R6+0x2f00], desc[UR22][R4.64], P2 ;  /* 0x02f0000004067fae */ /* 0x0003e800091a1016 */
[----:B------:R-:W-:Y:S01]  /*41f40*/  STL [R1+0x4e0], R12 ;  /* 0x0004e00c01007387 */ /* 0x000fe20000100800 */
[----:B------:R-:W-:Y:S01]  /*41f50*/  IADD3 R19, P5, PT, R19, R134, RZ ;  /* 0x0000008613137210 */ /* 0x000fe20007fbe0ff */
[----:B-----5:R-:W-:-:S03]  /*41f60*/  IMAD.X R13, R13, 0x1, R135, P4 ;  /* 0x000000010d0d7824 */ /* 0x020fc600020e0687 */
[----:B------:R-:W-:Y:S02]  /*41f70*/  IADD3.X R20, PT, PT, R20, R135, RZ, P5, !PT ;  /* 0x0000008714147210 */ /* 0x000fe40002ffe4ff */
[----:B------:R2:W-:Y:S01]  /*41f80*/  STL [R1+0x4dc], R13 ;  /* 0x0004dc0d01007387 */ /* 0x0005e20000100800 */
[----:B-1----:R-:W-:-:S03]  /*41f90*/  IMAD.MOV.U32 R5, RZ, RZ, R13 ;  /* 0x000000ffff057224 */ /* 0x002fc600078e000d */
[----:B------:R-:W-:Y:S01]  /*41fa0*/  STL [R1+0x520], R19 ;  /* 0x0005201301007387 */ /* 0x000fe20000100800 */
[----:B------:R-:W-:-:S03]  /*41fb0*/  IMAD.MOV.U32 R4, RZ, RZ, R12 ;  /* 0x000000ffff047224 */ /* 0x000fc600078e000c */
[----:B--2---:R-:W2:Y:S04]  /*41fc0*/  LDL.LU R13, [R1+0x65c] ;  /* 0x00065c00010d7983 */ /* 0x004ea80000300800 */
[----:B------:R-:W-:Y:S04]  /*41fd0*/  STL [R1+0x51c], R20 ;  /* 0x00051c1401007387 */ /* 0x000fe80000100800 */
[----:B------:R-:W5:Y:S01]  /*41fe0*/  LDL.LU R12, [R1+0x69c] ;  /* 0x00069c00010c7983 */ /* 0x000f620000300800 */
        /* <DEDUP_REMOVED lines=8> */
[----:B------:R-:W-:-:S04]  /*42070*/  IMAD.X R16, R16, 0x1, R135, P4 ;  /* 0x0000000110107824 */ /* 0x000fc800020e0687 */
[----:B------:R-:W-:Y:S01]  /*42080*/  IMAD.MOV.U32 R5, RZ, RZ, R16 ;  /* 0x000000ffff057224 */ /* 0x000fe200078e0010 */
[----:B------:R1:W-:Y:S01]  /*42090*/  STL [R1+0x55c], R16 ;  /* 0x00055c1001007387 */ /* 0x0003e20000100800 */
[----:B------:R-:W-:-:S03]  /*420a0*/  IADD3.X R18, PT, PT, R18, R135, RZ, P5, !PT ;  /* 0x0000008712127210 */ /* 0x000fc60002ffe4ff */
[----:B------:R-:W-:Y:S04]  /*420b0*/  STL [R1+0x5a0], R15 ;  /* 0x0005a00f01007387 */ /* 0x000fe80000100800 */
[----:B------:R1:W-:Y:S04]  /*420c0*/  LDGSTS.E [R6+0x3b00], desc[UR22][R4.64], P2 ;  /* 0x03b0000004067fae */ /* 0x0003e800091a1016 */
[----:B-1----:R-:W5:Y:S04]  /*420d0*/  LDL.LU R16, [R1+0x6e0] ;  /* 0x0006e00001107983 */ /* 0x002f680000300800 */
[----:B------:R1:W-:Y:S04]  /*420e0*/  STL [R1+0x59c], R18 ;  /* 0x00059c1201007387 */ /* 0x0003e80000100800 */
[----:B------:R-:W5:Y:S01]  /*420f0*/  LDL.LU R10, [R1+0x720] ;  /* 0x00072000010a7983 */ /* 0x000f620000300800 */
[----:B------:R-:W-:-:S03]  /*42100*/  IMAD.MOV.U32 R5, RZ, RZ, R18 ;  /* 0x000000ffff057224 */ /* 0x000fc600078e0012 */
[----:B-1----:R-:W5:Y:S01]  /*42110*/  LDL.LU R18, [R1+0x6dc] ;  /* 0x0006dc0001127983 */ /* 0x002f620000300800 */
[----:B------:R-:W-:-:S03]  /*42120*/  IMAD.MOV.U32 R4, RZ, RZ, R15 ;  /* 0x000000ffff047224 */ /* 0x000fc600078e000f */
[----:B------:R-:W5:Y:S01]  /*42130*/  LDL.LU R15, [R1+0x71c] ;  /* 0x00071c00010f7983 */ /* 0x000f620000300800 */
[-C--:B---3--:R-:W-:Y:S02]  /*42140*/  IADD3 R7, P4, PT, R7, R134.reuse, RZ ;  /* 0x0000008607077210 */ /* 0x088fe40007f9e0ff */
[----:B------:R-:W-:Y:S01]  /*42150*/  IADD3 R9, P5, PT, R9, R134, RZ ;  /* 0x0000008609097210 */ /* 0x000fe20007fbe0ff */
[----:B------:R1:W-:Y:S04]  /*42160*/  LDGSTS.E [R6+0x3f00], desc[UR22][R4.64], P2 ;  /* 0x03f0000004067fae */ /* 0x0003e800091a1016 */
[----:B------:R-:W-:Y:S01]  /*42170*/  STL [R1+0x5e0], R7 ;  /* 0x0005e00701007387 */ /* 0x000fe20000100800 */
[----:B-1----:R-:W-:Y:S02]  /*42180*/  IMAD.MOV.U32 R4, RZ, RZ, R7 ;  /* 0x000000ffff047224 */ /* 0x002fe400078e0007 */
[----:B----4-:R-:W-:-:S04]  /*42190*/  IMAD.X R14, R14, 0x1, R135, P4 ;  /* 0x000000010e0e7824 */ /* 0x010fc800020e0687 */
        /* <DEDUP_REMOVED lines=8> */
[----:B---3--:R-:W-:Y:S01]  /*42220*/  IMAD.MOV.U32 R5, RZ, RZ, R17 ;  /* 0x000000ffff057224 */ /* 0x008fe200078e0011 */
[----:B------:R-:W-:-:S02]  /*42230*/  IADD3 R11, P4, PT, R11, R134, RZ ;  /* 0x000000860b0b7210 */ /* 0x000fc40007f9e0ff */
[----:B-1----:R-:W3:Y:S01]  /*42240*/  LDL.LU R17, [R1+0x75c] ;  /* 0x00075c0001117983 */ /* 0x002ee20000300800 */
[----:B------:R-:W-:Y:S01]  /*42250*/  IMAD.MOV.U32 R4, RZ, RZ, R9 ;  /* 0x000000ffff047224 */ /* 0x000fe200078e0009 */
[----:B------:R-:W-:Y:S02]  /*42260*/  IADD3 R8, P5, PT, R8, R134, RZ ;  /* 0x0000008608087210 */ /* 0x000fe40007fbe0ff */
[----:B------:R-:W3:Y:S04]  /*42270*/  LDL.LU R9, [R1+0x79c] ;  /* 0x00079c0001097983 */ /* 0x000ee80000300800 */
[----:B------:R1:W-:Y:S04]  /*42280*/  LDGSTS.E [R6+0x4700], desc[UR22][R4.64], P2 ;  /* 0x0470000004067fae */ /* 0x0003e800091a1016 */
[----:B------:R2:W-:Y:S01]  /*42290*/  STL [R1+0x660], R11 ;  /* 0x0006600b01007387 */ /* 0x0005e20000100800 */
[----:B-1----:R-:W-:-:S02]  /*422a0*/  IMAD.MOV.U32 R4, RZ, RZ, R11 ;  /* 0x000000ffff047224 */ /* 0x002fc400078e000b */
[----:B--2---:R-:W-:-:S04]  /*422b0*/  IMAD.X R13, R13, 0x1, R135, P4 ;  /* 0x000000010d0d7824 */ /* 0x004fc800020e0687 */
[----:B------:R-:W-:Y:S01]  /*422c0*/  IMAD.MOV.U32 R5, RZ, RZ, R13 ;  /* 0x000000ffff057224 */ /* 0x000fe200078e000d */
[----:B------:R-:W-:Y:S01]  /*422d0*/  STL [R1+0x65c], R13 ;  /* 0x00065c0d01007387 */ /* 0x000fe20000100800 */
[----:B-----5:R-:W-:-:S03]  /*422e0*/  IADD3.X R12, PT, PT, R12, R135, RZ, P5, !PT ;  /* 0x000000870c0c7210 */ /* 0x020fc60002ffe4ff */
        /* <DEDUP_REMOVED lines=15> */
[----:B------:R-:W-:Y:S02]  /*423e0*/  IMAD.X R18, R18, 0x1, R135, P4 ;  /* 0x0000000112127824 */ /* 0x000fe400020e0687 */
[----:B-1----:R-:W-:Y:S01]  /*423f0*/  IMAD.MOV.U32 R4, RZ, RZ, R16 ;  /* 0x000000ffff047224 */ /* 0x002fe200078e0010 */
[----:B------:R-:W-:Y:S02]  /*42400*/  IADD3.X R15, PT, PT, R15, R135, RZ, P5, !PT ;  /* 0x000000870f0f7210 */ /* 0x000fe40002ffe4ff */
[----:B------:R1:W-:Y:S04]  /*42410*/  STL [R1+0x6dc], R18 ;  /* 0x0006dc1201007387 */ /* 0x0003e80000100800 */
[----:B------:R-:W-:Y:S04]  /*42420*/  STL [R1+0x720], R10 ;  /* 0x0007200a01007387 */ /* 0x000fe80000100800 */
[----:B------:R-:W5:Y:S01]  /*42430*/  LDL.LU R16, [R1+0x85c] ;  /* 0x00085c0001107983 */ /* 0x000f620000300800 */
[----:B------:R-:W-:-:S03]  /*42440*/  IMAD.MOV.U32 R5, RZ, RZ, R18 ;  /* 0x000000ffff057224 */ /* 0x000fc600078e0012 */
[----:B------:R1:W-:Y:S04]  /*42450*/  STL [R1+0x71c], R15 ;  /* 0x00071c0f01007387 */ /* 0x0003e80000100800 */
[----:B-1----:R-:W5:Y:S04]  /*42460*/  LDL.LU R18, [R1+0x89c] ;  /* 0x00089c0001127983 */ /* 0x002f680000300800 */
[----:B------:R1:W-:Y:S02]  /*42470*/  LDGSTS.E [R6+0x5300], desc[UR22][R4.64], P2 ;  /* 0x0530000004067fae */ /* 0x0003e400091a1016 */
[----:B-1----:R-:W-:-:S02]  /*42480*/  IMAD.MOV.U32 R4, RZ, RZ, R10 ;  /* 0x000000ffff047224 */ /* 0x002fc400078e000a */
[----:B------:R-:W-:Y:S02]  /*42490*/  IMAD.MOV.U32 R5, RZ, RZ, R15 ;  /* 0x000000ffff057224 */ /* 0x000fe400078e000f */
[----:B------:R-:W5:Y:S04]  /*424a0*/  LDL.LU R15, [R1+0x8e0] ;  /* 0x0008e000010f7983 */ /* 0x000f680000300800 */
[----:B------:R-:W5:Y:S01]  /*424b0*/  LDL.LU R10, [R1+0x920] ;  /* 0x00092000010a7983 */ /* 0x000f620000300800 */
[----:B----4-:R-:W-:-:S03]  /*424c0*/  IADD3 R14, P4, PT, R14, R134, RZ ;  /* 0x000000860e0e7210 */ /* 0x010fc60007f9e0ff */
[----:B------:R1:W-:Y:S01]  /*424d0*/  LDGSTS.E [R6+0x5700], desc[UR22][R4.64], P2 ;  /* 0x0570000004067fae */ /* 0x0003e200091a1016 */
[----:B------:R-:W-:-:S03]  /*424e0*/  IADD3 R7, P5, PT, R7, R134, RZ ;  /* 0x0000008607077210 */ /* 0x000fc60007fbe0ff */
[----:B------:R-:W-:Y:S01]  /*424f0*/  STL [R1+0x760], R14 ;  /* 0x0007600e01007387 */ /* 0x000fe20000100800 */
[----:B---3--:R-:W-:Y:S01]  /*42500*/  IMAD.X R17, R17, 0x1, R135, P4 ;  /* 0x0000000111117824 */ /* 0x008fe200020e0687 */
[----:B------:R-:W-:-:S04]  /*42510*/  IADD3.X R9, PT, PT, R9, R135, RZ, P5, !PT ;  /* 0x0000008709097210 */ /* 0x000fc80002ffe4ff */
[----:B------:R3:W-:Y:S01]  /*42520*/  STL [R1+0x75c], R17 ;  /* 0x00075c1101007387 */ /* 0x0007e20000100800 */
[----:B-1----:R-:W-:-:S03]  /*42530*/  IMAD.MOV.U32 R5, RZ, RZ, R17 ;  /* 0x000000ffff057224 */ /* 0x002fc600078e0011 */
[----:B------:R1:W-:Y:S01]  /*42540*/  STL [R1+0x7a0], R7 ;  /* 0x0007a00701007387 */ /* 0x0003e20000100800 */
[----:B------:R-:W-:-:S03]  /*42550*/  IMAD.MOV.U32 R4, RZ, RZ, R14 ;  /* 0x000000ffff047224 */ /* 0x000fc600078e000e */
[----:B---3--:R-:W3:Y:S04]  /*42560*/  LDL.LU R17, [R1+0x8dc] ;  /* 0x0008dc0001117983 */ /* 0x008ee80000300800 */
[----:B------:R4:W-:Y:S04]  /*42570*/  STL [R1+0x79c], R9 ;  /* 0x00079c0901007387 */ /* 0x0009e80000100800 */
[----:B------:R-:W3:Y:S04]  /*42580*/  LDL.LU R14, [R1+0x91c] ;  /* 0x00091c00010e7983 */ /* 0x000ee80000300800 */
[----:B------:R1:W-:Y:S02]  /*42590*/  LDGSTS.E [R6+0x5b00], desc[UR22][R4.64], P2 ;  /* 0x05b0000004067fae */ /* 0x0003e400091a1016 */
[----:B-1----:R-:W-:-:S02]  /*425a0*/  IMAD.MOV.U32 R4, RZ, RZ, R7 ;  /* 0x000000ffff047224 */ /* 0x002fc400078e0007 */
[----:B------:R-:W-:Y:S01]  /*425b0*/  IMAD.MOV.U32 R5, RZ, RZ, R9 ;  /* 0x000000ffff057224 */ /* 0x000fe200078e0009 */
[----:B------:R-:W3:Y:S04]  /*425c0*/  LDL.LU R7, [R1+0x960] ;  /* 0x0009600001077983 */ /* 0x000ee80000300800 */
[----:B----4-:R-:W4:Y:S04]  /*425d0*/  LDL.LU R9, [R1+0x9a0] ;  /* 0x0009a00001097983 */ /* 0x010f280000300800 */
[----:B------:R1:W-:Y:S01]  /*425e0*/  LDGSTS.E [R6+0x5f00], desc[UR22][R4.64], P2 ;  /* 0x05f0000004067fae */ /* 0x0003e200091a1016 */
[----:B--2---:R-:W-:-:S05]  /*425f0*/  IADD3 R11, P4, PT, R11, R134, RZ ;  /* 0x000000860b0b7210 */ /* 0x004fca0007f9e0ff */
[----:B------:R2:W-:Y:S01]  /*42600*/  STL [R1+0x7e0], R11 ;  /* 0x0007e00b01007387 */ /* 0x0005e20000100800 */
[----:B------:R-:W-:Y:S01]  /*42610*/  IADD3 R19, P5, PT, R19, R134, RZ ;  /* 0x0000008613137210 */ /* 0x000fe20007fbe0ff */
[----:B-1----:R-:W-:Y:S02]  /*42620*/  IMAD.MOV.U32 R4, RZ, RZ, R11 ;  /* 0x000000ffff047224 */ /* 0x002fe400078e000b */
[----:B-----5:R-:W-:Y:S01]  /*42630*/  IMAD.X R12, R12, 0x1, R135, P4 ;  /* 0x000000010c0c7824 */ /* 0x020fe200020e0687 */
[----:B------:R-:W-:-:S04]  /*42640*/  IADD3.X R20, PT, PT, R20, R135, RZ, P5, !PT ;  /* 0x0000008714147210 */ /* 0x000fc80002ffe4ff */
[----:B------:R1:W-:Y:S04]  /*42650*/  STL [R1+0x7dc], R12 ;  /* 0x0007dc0c01007387 */ /* 0x0003e80000100800 */
[----:B------:R-:W-:Y:S01]  /*42660*/  STL [R1+0x820], R19 ;  /* 0x0008201301007387 */ /* 0x000fe20000100800 */
[----:B------:R-:W-:-:S03]  /*42670*/  IMAD.MOV.U32 R5, RZ, RZ, R12 ;  /* 0x000000ffff057224 */ /* 0x000fc600078e000c */
[----:B--2---:R-:W2:Y:S04]  /*42680*/  LDL.LU R11, [R1+0x95c] ;  /* 0x00095c00010b7983 */ /* 0x004ea80000300800 */
[----:B------:R-:W-:Y:S04]  /*42690*/  STL [R1+0x81c], R20 ;  /* 0x00081c1401007387 */ /* 0x000fe80000100800 */
[----:B-1----:R-:W5:Y:S01]  /*426a0*/  LDL.LU R12, [R1+0x99c] ;  /* 0x00099c00010c7983 */ /* 0x002f620000300800 */
        /* <DEDUP_REMOVED lines=19> */
[-C--:B------:R-:W-:Y:S01]  /*427e0*/  IADD3 R15, P4, PT, R15, R134.reuse, RZ ;  /* 0x000000860f0f7210 */ /* 0x080fe20007f9e0ff */
[----:B------:R-:W-:Y:S01]  /*427f0*/  IMAD.MOV.U32 R4, RZ, RZ, R13 ;  /* 0x000000ffff047224 */ /* 0x000fe200078e000d */
[----:B------:R-:W-:Y:S01]  /*42800*/  IADD3 R10, P5, PT, R10, R134, RZ ;  /* 0x000000860a0a7210 */ /* 0x000fe20007fbe0ff */
[----:B------:R-:W5:Y:S04]  /*42810*/  LDL.LU R13, [R1+0x224] ;  /* 0x00022400010d7983 */ /* 0x000f680000300800 */
[----:B------:R1:W-:Y:S04]  /*42820*/  LDGSTS.E [R6+0x6f00], desc[UR22][R4.64], P2 ;  /* 0x06f0000004067fae */ /* 0x0003e800091a1016 */
[----:B------:R3:W-:Y:S01]  /*42830*/  STL [R1+0x8e0], R15 ;  /* 0x0008e00f01007387 */ /* 0x0007e20000100800 */
[----:B-1----:R-:W-:-:S02]  /*42840*/  IMAD.MOV.U32 R4, RZ, RZ, R15 ;  /* 0x000000ffff047224 */ /* 0x002fc400078e000f */
[----:B---3--:R-:W-:-:S04]  /*42850*/  IMAD.X R17, R17, 0x1, R135, P4 ;  /* 0x0000000111117824 */ /* 0x008fc800020e0687 */
[----:B------:R-:W-:Y:S01]  /*42860*/  IMAD.MOV.U32 R5, RZ, RZ, R17 ;  /* 0x000000ffff057224 */ /* 0x000fe200078e0011 */
[----:B------:R-:W-:Y:S01]  /*42870*/  STL [R1+0x8dc], R17 ;  /* 0x0008dc1101007387 */ /* 0x000fe20000100800 */
[----:B------:R-:W-:-:S03]  /*42880*/  IADD3.X R14, PT, PT, R14, R135, RZ, P5, !PT ;  /* 0x000000870e0e7210 */ /* 0x000fc60002ffe4ff */
[----:B------:R1:W-:Y:S04]  /*42890*/  STL [R1+0x920], R10 ;  /* 0x0009200a01007387 */ /* 0x0003e80000100800 */
[----:B------:R3:W-:Y:S04]  /*428a0*/  LDGSTS.E [R6+0x7300], desc[UR22][R4.64], P2 ;  /* 0x0730000004067fae */ /* 0x0007e800091a1016 */
[----:B------:R-:W-:Y:S04]  /*428b0*/  STL [R1+0x91c], R14 ;  /* 0x00091c0e01007387 */ /* 0x000fe80000100800 */
[----:B------:R-:W5:Y:S01]  /*428c0*/  LDL.LU R15, [R1+0x264] ;  /* 0x00026400010f7983 */ /* 0x000f620000300800 */
[----:B---3--:R-:W-:-:S03]  /*428d0*/  IMAD.MOV.U32 R4, RZ, RZ, R10 ;  /* 0x000000ffff047224 */ /* 0x008fc600078e000a */
[----:B-1----:R-:W3:Y:S01]  /*428e0*/  LDL.LU R10, [R1+0x268] ;  /* 0x00026800010a7983 */ /* 0x002ee20000300800 */
[-C--:B------:R-:W-:Y:S01]  /*428f0*/  IADD3 R7, P4, PT, R7, R134.reuse, RZ ;  /* 0x0000008607077210 */ /* 0x080fe20007f9e0ff */
[----:B------:R-:W-:Y:S02]  /*42900*/  IMAD.MOV.U32 R5, RZ, RZ, R14 ;  /* 0x000000ffff057224 */ /* 0x000fe400078e000e */
[----:B------:R-:W3:Y:S01]  /*42910*/  LDL.LU R20, [R1+0x2a4] ;  /* 0x0002a40001147983 */ /* 0x000ee20000300800 */
[----:B----4-:R-:W-:-:S03]  /*42920*/  IADD3 R9, P5, PT, R9, R134, RZ ;  /* 0x0000008609097210 */ /* 0x010fc60007fbe0ff */
[----:B------:R-:W4:Y:S04]  /*42930*/  LDL.LU R19, [R1+0x2a8] ;  /* 0x0002a80001137983 */ /* 0x000f280000300800 */
[----:B------:R1:W-:Y:S04]  /*42940*/  LDGSTS.E [R6+0x7700], desc[UR22][R4.64], P2 ;  /* 0x0770000004067fae */ /* 0x0003e800091a1016 */
[----:B------:R2:W-:Y:S01]  /*42950*/  STL [R1+0x960], R7 ;  /* 0x0009600701007387 */ /* 0x0005e20000100800 */
[----:B-1----:R-:W-:Y:S02]  /*42960*/  IMAD.MOV.U32 R4, RZ, RZ, R7 ;  /* 0x000000ffff047224 */ /* 0x002fe400078e0007 */
[----:B--2---:R-:W-:-:S04]  /*42970*/  IMAD.X R11, R11, 0x1, R135, P4 ;  /* 0x000000010b0b7824 */ /* 0x004fc800020e0687 */
[----:B------:R-:W-:Y:S01]  /*42980*/  IMAD.MOV.U32 R5, RZ, RZ, R11 ;  /* 0x000000ffff057224 */ /* 0x000fe200078e000b */
[----:B------:R1:W-:Y:S01]  /*42990*/  STL [R1+0x95c], R11 ;  /* 0x00095c0b01007387 */ /* 0x0003e20000100800 */
[----:B-----5:R-:W-:-:S03]  /*429a0*/  IADD3.X R12, PT, PT, R12, R135, RZ, P5, !PT ;  /* 0x000000870c0c7210 */ /* 0x020fc60002ffe4ff */
[----:B------:R2:W-:Y:S04]  /*429b0*/  STL [R1+0x9a0], R9 ;  /* 0x0009a00901007387 */ /* 0x0005e80000100800 */
[----:B------:R-:W5:Y:S04]  /*429c0*/  LDL.LU R7, [R1+0x2e8] ;  /* 0x0002e80001077983 */ /* 0x000f680000300800 */
[----:B------:R2:W-:Y:S04]  /*429d0*/  STL [R1+0x99c], R12 ;  /* 0x00099c0c01007387 */ /* 0x0005e80000100800 */
[----:B------:R2:W-:Y:S04]  /*429e0*/  LDGSTS.E [R6+0x7b00], desc[UR22][R4.64], P2 ;  /* 0x07b0000004067fae */ /* 0x0005e800091a1016 */
[----:B-1----:R-:W5:Y:S01]  /*429f0*/  LDL.LU R11, [R1+0x328] ;  /* 0x00032800010b7983 */ /* 0x002f620000300800 */
[----:B--2---:R-:W-:-:S03]  /*42a00*/  IMAD.MOV.U32 R4, RZ, RZ, R9 ;  /* 0x000000ffff047224 */ /* 0x004fc600078e0009 */
[----:B------:R-:W2:Y:S04]  /*42a10*/  LDL.LU R9, [R1+0x2e4] ;  /* 0x0002e40001097983 */ /* 0x000ea80000300800 */
[----:B------:R-:W2:Y:S01]  /*42a20*/  LDL.LU R17, [R1+0x324] ;  /* 0x0003240001117983 */ /* 0x000ea20000300800 */
[----:B------:R-:W-:-:S03]  /*42a30*/  IMAD.MOV.U32 R5, RZ, RZ, R12 ;  /* 0x000000ffff057224 */ /* 0x000fc600078e000c */
[----:B------:R-:W2:Y:S04]  /*42a40*/  LDL.LU R12, [R1+0x368] ;  /* 0x00036800010c7983 */ /* 0x000ea80000300800 */
[----:B------:R-:W2:Y:S04]  /*42a50*/  LDL.LU R14, [R1+0x3a8] ;  /* 0x0003a800010e7983 */ /* 0x000ea80000300800 */
[----:B------:R1:W-:Y:S01]  /*42a60*/  LDGSTS.E [R6+0x7f00], desc[UR22][R4.64], P2 ;  /* 0x07f0000004067fae */ /* 0x0003e200091a1016 */
[-C--:B------:R-:W-:Y:S02]  /*42a70*/  IADD3 R16, P4, PT, R16, R134.reuse, RZ ;  /* 0x0000008610107210 */ /* 0x080fe40007f9e0ff */
[----:B------:R-:W-:-:S03]  /*42a80*/  IADD3 R8, P5, PT, R8, R134, RZ ;  /* 0x0000008608087210 */ /* 0x000fc60007fbe0ff */
[----:B------:R1:W-:Y:S01]  /*42a90*/  STL [R1+0x1e8], R16 ;  /* 0x0001e81001007387 */ /* 0x0003e20000100800 */
[----:B------:R-:W-:-:S03]  /*42aa0*/  IMAD.X R18, R18, 0x1, R135, P4 ;  /* 0x0000000112127824 */ /* 0x000fc600020e0687 */
[----:B------:R-:W-:Y:S01]  /*42ab0*/  STL [R1+0x228], R8 ;  /* 0x0002280801007387 */ /* 0x000fe20000100800 */
[----:B-1----:R-:W-:-:S03]  /*42ac0*/  IMAD.MOV.U32 R4, RZ, RZ, R16 ;  /* 0x000000ffff047224 */ /* 0x002fc600078e0010 */
[----:B------:R1:W-:Y:S04]  /*42ad0*/  STL [R1+0x1e4], R18 ;  /* 0x0001e41201007387 */ /* 0x0003e80000100800 */
[----:B------:R-:W2:Y:S01]  /*42ae0*/  LDL.LU R16, [R1+0x364] ;  /* 0x0003640001107983 */ /* 0x000ea20000300800 */
[----:B------:R-:W-:-:S03]  /*42af0*/  IMAD.MOV.U32 R5, RZ, RZ, R18 ;  /* 0x000000ffff057224 */ /* 0x000fc600078e0012 */
[----:B-1----:R-:W2:Y:S01]  /*42b00*/  LDL.LU R18, [R1+0x3a4] ;  /* 0x0003a40001127983 */ /* 0x002ea20000300800 */
[----:B------:R-:W-:Y:S01]  /*42b10*/  LOP3.LUT R6, R132, 0x70, RZ, 0x3c, !PT ;  /* 0x0000007084067812 */ /* 0x000fe200078e3cff */
[----:B------:R-:W-:-:S03]  /*42b20*/  IMAD.X R13, R13, 0x1, R135, P5 ;  /* 0x000000010d0d7824 */ /* 0x000fc600028e0687 */
[----:B------:R-:W-:Y:S02]  /*42b30*/  IADD3 R6, PT, PT, R6, UR5, RZ ;  /* 0x0000000506067c10 */ /* 0x000fe4000fffe0ff */
[----:B------:R1:W-:Y:S04]  /*42b40*/  STL [R1+0x224], R13 ;  /* 0x0002240d01007387 */ /* 0x0003e80000100800 */
[----:B------:R1:W-:Y:S02]  /*42b50*/  LDGSTS.E [R6+0x380], desc[UR22][R4.64], P2 ;  /* 0x0038000004067fae */ /* 0x0003e400091a1016 */
[----:B-1----:R-:W-:Y:S02]  /*42b60*/  IMAD.MOV.U32 R4, RZ, RZ, R8 ;  /* 0x000000ffff047224 */ /* 0x002fe400078e0008 */
[----:B------:R-:W-:-:S02]  /*42b70*/  IMAD.MOV.U32 R5, RZ, RZ, R13 ;  /* 0x000000ffff057224 */ /* 0x000fc400078e000d */
[----:B------:R-:W2:Y:S04]  /*42b80*/  LDL.LU R13, [R1+0x3e8] ;  /* 0x0003e800010d7983 */ /* 0x000ea80000300800 */
[----:B------:R-:W2:Y:S04]  /*42b90*/  LDL.LU R8, [R1+0x428] ;  /* 0x0004280001087983 */ /* 0x000ea80000300800 */
[----:B------:R1:W-:Y:S01]  /*42ba0*/  LDGSTS.E [R6+0x780], desc[UR22][R4.64], P2 ;  /* 0x0078000004067fae */ /* 0x0003e200091a1016 */
[----:B---3--:R-:W-:-:S04]  /*42bb0*/  IADD3 R10, P4, PT, R10, R134, RZ ;  /* 0x000000860a0a7210 */ /* 0x008fc80007f9e0ff */
[----:B------:R-:W-:Y:S02]  /*42bc0*/  IADD3.X R15, PT, PT, R15, R135, RZ, P4, !PT ;  /* 0x000000870f0f7210 */ /* 0x000fe400027fe4ff */
[----:B----4-:R-:W-:Y:S01]  /*42bd0*/  IADD3 R19, P5, PT, R19, R134, RZ ;  /* 0x0000008613137210 */ /* 0x010fe20007fbe0ff */
[----:B------:R-:W-:Y:S01]  /*42be0*/  STL [R1+0x268], R10 ;  /* 0x0002680a01007387 */ /* 0x000fe20000100800 */
[----:B-1----:R-:W-:Y:S02]  /*42bf0*/  IMAD.MOV.U32 R4, RZ, RZ, R10 ;  /* 0x000000ffff047224 */ /* 0x002fe400078e000a */
[----:B------:R-:W-:Y:S01]  /*42c00*/  IMAD.MOV.U32 R5, RZ, RZ, R15 ;  /* 0x000000ffff057224 */ /* 0x000fe200078e000f */
[----:B------:R1:W-:Y:S01]  /*42c10*/  STL [R1+0x264], R15 ;  /* 0x0002640f01007387 */ /* 0x0003e20000100800 */
[----:B------:R-:W-:-:S03]  /*42c20*/  IMAD.X R20, R20, 0x1, R135, P5 ;  /* 0x0000000114147824 */ /* 0x000fc600028e0687 */
[----:B------:R-:W-:Y:S04]  /*42c30*/  STL [R1+0x2a8], R19 ;  /* 0x0002a81301007387 */ /* 0x000fe80000100800 */
[----:B------:R3:W-:Y:S04]  /*42c40*/  LDGSTS.E [R6+0xb80], desc[UR22][R4.64], P2 ;  /* 0x00b8000004067fae */ /* 0x0007e800091a1016 */
[----:B-1----:R-:W4:Y:S04]  /*42c50*/  LDL.LU R15, [R1+0x3e4] ;  /* 0x0003e400010f7983 */ /* 0x002f280000300800 */
[----:B------:R-:W-:Y:S04]  /*42c60*/  STL [R1+0x2a4], R20 ;  /* 0x0002a41401007387 */ /* 0x000fe80000100800 */
[----:B------:R-:W4:Y:S01]  /*42c70*/  LDL.LU R10, [R1+0x424] ;  /* 0x00042400010a7983 */ /* 0x000f220000300800 */
[----:B---3--:R-:W-:-:S02]  /*42c80*/  IMAD.MOV.U32 R4, RZ, RZ, R19 ;  /* 0x000000ffff047224 */ /* 0x008fc400078e0013 */
[----:B------:R-:W-:-:S05]  /*42c90*/  IMAD.MOV.U32 R5, RZ, RZ, R20 ;  /* 0x000000ffff057224 */ /* 0x000fca00078e0014 */
[----:B------:R1:W-:Y:S01]  /*42ca0*/  LDGSTS.E [R6+0xf80], desc[UR22][R4.64], P2 ;  /* 0x00f8000004067fae */ /* 0x0003e200091a1016 */
[----:B-----5:R-:W-:-:S05]  /*42cb0*/  IADD3 R7, P4, PT, R7, R134, RZ ;  /* 0x0000008607077210 */ /* 0x020fca0007f9e0ff */
[----:B------:R-:W-:Y:S01]  /*42cc0*/  STL [R1+0x2e8], R7 ;  /* 0x0002e80701007387 */ /* 0x000fe20000100800 */
[----:B-1----:R-:W-:Y:S01]  /*42cd0*/  IMAD.MOV.U32 R4, RZ, RZ, R7 ;  /* 0x000000ffff047224 */ /* 0x002fe200078e0007 */
[----:B------:R-:W-:Y:S02]  /*42ce0*/  IADD3 R11, P5, PT, R11, R134, RZ ;  /* 0x000000860b0b7210 */ /* 0x000fe40007fbe0ff */
[----:B--2---:R-:W-:-:S03]  /*42cf0*/  IADD3.X R9, PT, PT, R9, R135, RZ, P4, !PT ;  /* 0x0000008709097210 */ /* 0x004fc600027fe4ff */
[----:B------:R-:W-:Y:S02]  /*42d00*/  IMAD.X R17, R17, 0x1, R135, P5 ;  /* 0x0000000111117824 */ /* 0x000fe400028e0687 */
[----:B------:R1:W-:Y:S01]  /*42d10*/  STL [R1+0x2e4], R9 ;  /* 0x0002e40901007387 */ /* 0x0003e20000100800 */
[----:B------:R-:W-:-:S03]  /*42d20*/  IMAD.MOV.U32 R5, RZ, RZ, R9 ;  /* 0x000000ffff057224 */ /* 0x000fc600078e0009 */
[----:B------:R2:W-:Y:S04]  /*42d30*/  STL [R1+0x328], R11 ;  /* 0x0003280b01007387 */ /* 0x0005e80000100800 */
[----:B------:R3:W-:Y:S04]  /*42d40*/  LDGSTS.E [R6+0x1380], desc[UR22][R4.64], P2 ;  /* 0x0138000004067fae */ /* 0x0007e800091a1016 */
[----:B-1----:R-:W5:Y:S04]  /*42d50*/  LDL.LU R9, [R1+0x468] ;  /* 0x0004680001097983 */ /* 0x002f680000300800 */
[----:B------:R1:W-:Y:S04]  /*42d60*/  STL [R1+0x324], R17 ;  /* 0x0003241101007387 */ /* 0x0003e80000100800 */
[----:B------:R-:W5:Y:S01]  /*42d70*/  LDL.LU R7, [R1+0x4a8] ;  /* 0x0004a80001077983 */ /* 0x000f620000300800 */
[----:B---3--:R-:W-:-:S03]  /*42d80*/  IMAD.MOV.U32 R4, RZ, RZ, R11 ;  /* 0x000000ffff047224 */ /* 0x008fc600078e000b */
[----:B--2---:R-:W2:Y:S01]  /*42d90*/  LDL.LU R11, [R1+0x464] ;  /* 0x00046400010b7983 */ /* 0x004ea20000300800 */
[----:B------:R-:W-:Y:S01]  /*42da0*/  IMAD.MOV.U32 R5, RZ, RZ, R17 ;  /* 0x000000ffff057224 */ /* 0x000fe200078e0011 */
[-C--:B------:R-:W-:Y:S02]  /*42db0*/  IADD3 R12, P4, PT, R12, R134.reuse, RZ ;  /* 0x000000860c0c7210 */ /* 0x080fe40007f9e0ff */
[----:B-1----:R-:W3:Y:S01]  /*42dc0*/  LDL.LU R17, [R1+0x4a4] ;  /* 0x0004a40001117983 */ /* 0x002ee20000300800 */
[----:B------:R-:W-:-:S03]  /*42dd0*/  IADD3 R14, P5, PT, R14, R134, RZ ;  /* 0x000000860e0e7210 */ /* 0x000fc60007fbe0ff */
[----:B------:R1:W-:Y:S04]  /*42de0*/  LDGSTS.E [R6+0x1780], desc[UR22][R4.64], P2 ;  /* 0x0178000004067fae */ /* 0x0003e800091a1016 */
[----:B------:R-:W-:Y:S01]  /*42df0*/  STL [R1+0x368], R12 ;  /* 0x0003680c01007387 */ /* 0x000fe20000100800 */
[----:B-1----:R-:W-:Y:S01]  /*42e00*/  IMAD.MOV.U32 R4, RZ, RZ, R12 ;  /* 0x000000ffff047224 */ /* 0x002fe200078e000c */
[----:B------:R-:W-:-:S05]  /*42e10*/  IADD3.X R16, PT, PT, R16, R135, RZ, P4, !PT ;  /* 0x0000008710107210 */ /* 0x000fca00027fe4ff */
        /* <DEDUP_REMOVED lines=16> */
[----:B-1----:R-:W-:Y:S01]  /*42f20*/  IMAD.MOV.U32 R4, RZ, RZ, R13 ;  /* 0x000000ffff047224 */ /* 0x002fe200078e000d */
[----:B----4-:R-:W-:-:S05]  /*42f30*/  IADD3.X R15, PT, PT, R15, R135, RZ, P4, !PT ;  /* 0x000000870f0f7210 */ /* 0x010fca00027fe4ff */
[----:B------:R1:W-:Y:S01]  /*42f40*/  STL [R1+0x3e4], R15 ;  /* 0x0003e40f01007387 */ /* 0x0003e20000100800 */
[----:B------:R-:W-:-:S03]  /*42f50*/  IMAD.X R10, R10, 0x1, R135, P5 ;  /* 0x000000010a0a7824 */ /* 0x000fc600028e0687 */
[----:B------:R-:W-:Y:S01]  /*42f60*/  STL [R1+0x428], R8 ;  /* 0x0004280801007387 */ /* 0x000fe20000100800 */
[----:B------:R-:W-:-:S03]  /*42f70*/  IMAD.MOV.U32 R5, RZ, RZ, R15 ;  /* 0x000000ffff057224 */ /* 0x000fc600078e000f */
[----:B------:R-:W4:Y:S04]  /*42f80*/  LDL.LU R13, [R1+0x568] ;  /* 0x00056800010d7983 */ /* 0x000f280000300800 */
[----:B------:R1:W-:Y:S04]  /*42f90*/  STL [R1+0x424], R10 ;  /* 0x0004240a01007387 */ /* 0x0003e80000100800 */
[----:B------:R-:W4:Y:S04]  /*42fa0*/  LDL.LU R19, [R1+0x5a8] ;  /* 0x0005a80001137983 */ /* 0x000f280000300800 */
[----:B-1----:R-:W4:Y:S04]  /*42fb0*/  LDL.LU R15, [R1+0x564] ;  /* 0x00056400010f7983 */ /* 0x002f280000300800 */
[----:B------:R-:W4:Y:S04]  /*42fc0*/  LDL.LU R20, [R1+0x5a4] ;  /* 0x0005a40001147983 */ /* 0x000f280000300800 */
[----:B------:R1:W-:Y:S02]  /*42fd0*/  LDGSTS.E [R6+0x2380], desc[UR22][R4.64], P2 ;  /* 0x0238000004067fae */ /* 0x0003e400091a1016 */
[----:B-1----:R-:W-:-:S02]  /*42fe0*/  IMAD.MOV.U32 R4, RZ, RZ, R8 ;  /* 0x000000ffff047224 */ /* 0x002fc400078e0008 */
[----:B------:R-:W-:Y:S02]  /*42ff0*/  IMAD.MOV.U32 R5, RZ, RZ, R10 ;  /* 0x000000ffff057224 */ /* 0x000fe400078e000a */
        /* <DEDUP_REMOVED lines=10> */
[----:B------:R-:W-:Y:S01]  /*430a0*/  STL [R1+0x4a8], R7 ;  /* 0x0004a80701007387 */ /* 0x000fe20000100800 */
[----:B------:R-:W-:-:S03]  /*430b0*/  IMAD.MOV.U32 R4, RZ, RZ, R9 ;  /* 0x000000ffff047224 */ /* 0x000fc600078e0009 */
[----:B--2---:R-:W2:Y:S04]  /*430c0*/  LDL.LU R11, [R1+0x5e4] ;  /* 0x0005e400010b7983 */ /* 0x004ea80000300800 */
[----:B------:R1:W-:Y:S04]  /*430d0*/  STL [R1+0x4a4], R17 ;  /* 0x0004a41101007387 */ /* 0x0003e80000100800 */
[----:B------:R-:W3:Y:S04]  /*430e0*/  LDL.LU R9, [R1+0x624] ;  /* 0x0006240001097983 */ /* 0x000ee80000300800 */
[----:B------:R5:W-:Y:S02]  /*430f0*/  LDGSTS.E [R6+0x2b80], desc[UR22][R4.64], P2 ;  /* 0x02b8000004067fae */ /* 0x000be400091a1016 */
[----:B-----5:R-:W-:-:S02]  /*43100*/  IMAD.MOV.U32 R4, RZ, RZ, R7 ;  /* 0x000000ffff047224 */ /* 0x020fc400078e0007 */
[----:B------:R-:W-:Y:S02]  /*43110*/  IMAD.MOV.U32 R5, RZ, RZ, R17 ;  /* 0x000000ffff057224 */ /* 0x000fe400078e0011 */
[----:B-1----:R-:W5:Y:S04]  /*43120*/  LDL.LU R17, [R1+0x668] ;  /* 0x0006680001117983 */ /* 0x002f680000300800 */
[----:B------:R-:W5:Y:S04]  /*43130*/  LDL.LU R7, [R1+0x6a8] ;  /* 0x0006a80001077983 */ /* 0x000f680000300800 */
        /* <DEDUP_REMOVED lines=10> */
[----:B------:R-:W5:Y:S04]  /*431e0*/  LDL.LU R18, [R1+0x664] ;  /* 0x0006640001127983 */ /* 0x000f680000300800 */
[----:B------:R1:W-:Y:S04]  /*431f0*/  STL [R1+0x524], R14 ;  /* 0x0005240e01007387 */ /* 0x0003e80000100800 */
[----:B------:R-:W5:Y:S04]  /*43200*/  LDL.LU R16, [R1+0x6a4] ;  /* 0x0006a40001107983 */ /* 0x000f680000300800 */
[----:B------:R1:W-:Y:S02]  /*43210*/  LDGSTS.E [R6+0x3380], desc[UR22][R4.64], P2 ;  /* 0x0338000004067fae */ /* 0x0003e400091a1016 */
[----:B-1----:R-:W-:-:S02]  /*43220*/  IMAD.MOV.U32 R4, RZ, RZ, R12 ;  /* 0x000000ffff047224 */ /* 0x002fc400078e000c */
[----:B------:R-:W-:Y:S02]  /*43230*/  IMAD.MOV.U32 R5, RZ, RZ, R14 ;  /* 0x000000ffff057224 */ /* 0x000fe400078e000e */
[----:B------:R-:W5:Y:S04]  /*43240*/  LDL.LU R14, [R1+0x6e8] ;  /* 0x0006e800010e7983 */ /* 0x000f680000300800 */
[----:B------:R-:W5:Y:S04]  /*43250*/  LDL.LU R12, [R1+0x728] ;  /* 0x00072800010c7983 */ /* 0x000f680000300800 */
[----:B------:R1:W-:Y:S01]  /*43260*/  LDGSTS.E [R6+0x3780], desc[UR22][R4.64], P2 ;  /* 0x0378000004067fae */ /* 0x0003e200091a1016 */
[----:B----4-:R-:W-:-:S02]  /*43270*/  IADD3 R13, P4, PT, R13, R134, RZ ;  /* 0x000000860d0d7210 */ /* 0x010fc40007f9e0ff */
[----:B------:R-:W-:Y:S02]  /*43280*/  IADD3 R19, P5, PT, R19, R134, RZ ;  /* 0x0000008613137210 */ /* 0x000fe40007fbe0ff */
[----:B------:R-:W-:Y:S01]  /*43290*/  IADD3.X R15, PT, PT, R15, R135, RZ, P4, !PT ;  /* 0x000000870f0f7210 */ /* 0x000fe200027fe4ff */
        /* <DEDUP_REMOVED lines=8> */
[----:B------:R-:W-:Y:S01]  /*43320*/  STL [R1+0x5a4], R20 ;  /* 0x0005a41401007387 */ /* 0x000fe20000100800 */
[----:B------:R-:W-:-:S03]  /*43330*/  IADD3 R10, P4, PT, R10, R134, RZ ;  /* 0x000000860a0a7210 */ /* 0x000fc60007f9e0ff */
[----:B------:R-:W5:Y:S01]  /*43340*/  LDL.LU R13, [R1+0x724] ;  /* 0x00072400010d7983 */ /* 0x000f620000300800 */
[----:B----4-:R-:W-:Y:S02]  /*43350*/  IMAD.MOV.U32 R4, RZ, RZ, R19 ;  /* 0x000000ffff047224 */ /* 0x010fe400078e0013 */
[----:B------:R-:W-:Y:S01]  /*43360*/  IMAD.MOV.U32 R5, RZ, RZ, R20 ;  /* 0x000000ffff057224 */ /* 0x000fe200078e0014 */
[----:B------:R-:W-:Y:S01]  /*43370*/  IADD3 R8, P5, PT, R8, R134, RZ ;  /* 0x0000008608087210 */ /* 0x000fe20007fbe0ff */
[----:B------:R1:W-:Y:S04]  /*43380*/  STL [R1+0x5e8], R10 ;  /* 0x0005e80a01007387 */ /* 0x0003e80000100800 */
[----:B------:R4:W-:Y:S02]  /*43390*/  LDGSTS.E [R6+0x3f80], desc[UR22][R4.64], P2 ;  /* 0x03f8000004067fae */ /* 0x0009e400091a1016 */
[----:B----4-:R-:W-:Y:S01]  /*433a0*/  IMAD.MOV.U32 R4, RZ, RZ, R10 ;  /* 0x000000ffff047224 */ /* 0x010fe200078e000a */
[----:B--2---:R-:W-:-:S05]  /*433b0*/  IADD3.X R11, PT, PT, R11, R135, RZ, P4, !PT ;  /* 0x000000870b0b7210 */ /* 0x004fca00027fe4ff */
[----:B------:R-:W-:Y:S02]  /*433c0*/  IMAD.MOV.U32 R5, RZ, RZ, R11 ;  /* 0x000000ffff057224 */ /* 0x000fe400078e000b */
[----:B---3--:R-:W-:Y:S01]  /*433d0*/  IMAD.X R9, R9, 0x1, R135, P5 ;  /* 0x0000000109097824 */ /* 0x008fe200028e0687 */
[----:B------:R-:W-:Y:S04]  /*433e0*/  STL [R1+0x5e4], R11 ;  /* 0x0005e40b01007387 */ /* 0x000fe80000100800 */
[----:B------:R2:W-:Y:S04]  /*433f0*/  STL [R1+0x628], R8 ;  /* 0x0006280801007387 */ /* 0x0005e80000100800 */
[----:B------:R3:W-:Y:S04]  /*43400*/  LDGSTS.E [R6+0x4380], desc[UR22][R4.64], P2 ;  /* 0x0438000004067fae */ /* 0x0007e800091a1016 */
[----:B------:R4:W-:Y:S04]  /*43410*/  STL [R1+0x624], R9 ;  /* 0x0006240901007387 */ /* 0x0009e80000100800 */
[----:B-1----:R-:W5:Y:S01]  /*43420*/  LDL.LU R10, [R1+0x764] ;  /* 0x00076400010a7983 */ /* 0x002f620000300800 */
[----:B---3--:R-:W-:-:S03]  /*43430*/  IMAD.MOV.U32 R4, RZ, RZ, R8 ;  /* 0x000000ffff047224 */ /* 0x008fc600078e0008 */
[----:B--2---:R-:W2:Y:S01]  /*43440*/  LDL.LU R8, [R1+0x768] ;  /* 0x0007680001087983 */ /* 0x004ea20000300800 */
[----:B------:R-:W-:-:S03]  /*43450*/  IMAD.MOV.U32 R5, RZ, RZ, R9 ;  /* 0x000000ffff057224 */ /* 0x000fc600078e0009 */
[----:B------:R-:W3:Y:S01]  /*43460*/  LDL.LU R11, [R1+0x7a4] ;  /* 0x0007a400010b7983 */ /* 0x000ee20000300800 */
[----:B-----5:R-:W-:-:S03]  /*43470*/  IADD3 R17, P4, PT, R17, R134, RZ ;  /* 0x0000008611117210 */ /* 0x020fc60007f9e0ff */
[----:B----4-:R-:W4:Y:S01]  /*43480*/  LDL.LU R9, [R1+0x7a8] ;  /* 0x0007a80001097983 */ /* 0x010f220000300800 */
[----:B------:R-:W-:-:S03]  /*43490*/  IADD3 R7, P5, PT, R7, R134, RZ ;  /* 0x0000008607077210 */ /* 0x000fc60007fbe0ff */
[----:B------:R1:W-:Y:S04]  /*434a0*/  LDGSTS.E [R6+0x4780], desc[UR22][R4.64], P2 ;  /* 0x0478000004067fae */ /* 0x0003e800091a1016 */
[----:B------:R-:W-:Y:S01]  /*434b0*/  STL [R1+0x668], R17 ;  /* 0x0006681101007387 */ /* 0x000fe20000100800 */
[----:B-1----:R-:W-:Y:S01]  /*434c0*/  IMAD.MOV.U32 R4, RZ, RZ, R17 ;  /* 0x000000ffff047224 */ /* 0x002fe200078e0011 */
[----:B------:R-:W-:-:S05]  /*434d0*/  IADD3.X R18, PT, PT, R18, R135, RZ, P4, !PT ;  /* 0x0000008712127210 */ /* 0x000fca00027fe4ff */
[----:B------:R-:W-:Y:S02]  /*434e0*/  IMAD.MOV.U32 R5, RZ, RZ, R18 ;  /* 0x000000ffff057224 */ /* 0x000fe400078e0012 */
[----:B------:R-:W-:Y:S01]  /*434f0*/  IMAD.X R16, R16, 0x1, R135, P5 ;  /* 0x0000000110107824 */ /* 0x000fe200028e0687 */
[----:B------:R-:W-:Y:S04]  /*43500*/  STL [R1+0x664], R18 ;  /* 0x0006641201007387 */ /* 0x000fe80000100800 */
[----:B------:R1:W-:Y:S04]  /*43510*/  STL [R1+0x6a8], R7 ;  /* 0x0006a80701007387 */ /* 0x0003e80000100800 */
[----:B------:R5:W-:Y:S04]  /*43520*/  LDGSTS.E [R6+0x4b80], desc[UR22][R4.64], P2 ;  /* 0x04b8000004067fae */ /* 0x000be800091a1016 */
[----:B------:R1:W-:Y:S04]  /*43530*/  STL [R1+0x6a4], R16 ;  /* 0x0006a41001007387 */ /* 0x0003e80000100800 */
[----:B------:R-:W3:Y:S01]  /*43540*/  LDL.LU R22, [R1+0x7e4] ;  /* 0x0007e40001167983 */ /* 0x000ee20000300800 */
[----:B-----5:R-:W-:-:S03]  /*43550*/  IMAD.MOV.U32 R4, RZ, RZ, R7 ;  /* 0x000000ffff047224 */ /* 0x020fc600078e0007 */
[----:B-1----:R-:W5:Y:S04]  /*43560*/  LDL.LU R7, [R1+0x7e8] ;  /* 0x0007e80001077983 */ /* 0x002f680000300800 */
[----:B------:R-:W5:Y:S04]  /*43570*/  LDL.LU R21, [R1+0x824] ;  /* 0x0008240001157983 */ /* 0x000f680000300800 */
[----:B------:R-:W5:Y:S01]  /*43580*/  LDL.LU R20, [R1+0x828] ;  /* 0x0008280001147983 */ /* 0x000f620000300800 */
[-C--:B------:R-:W-:Y:S02]  /*43590*/  IADD3 R14, P4, PT, R14, R134.reuse, RZ ;  /* 0x000000860e0e7210 */ /* 0x080fe40007f9e0ff */
[----:B------:R-:W-:-:S03]  /*435a0*/  IADD3 R12, P5, PT, R12, R134, RZ ;  /* 0x000000860c0c7210 */ /* 0x000fc60007fbe0ff */
[----:B------:R-:W-:Y:S01]  /*435b0*/  STL [R1+0x6e8], R14 ;  /* 0x0006e80e01007387 */ /* 0x000fe20000100800 */
[----:B------:R-:W-:-:S05]  /*435c0*/  IMAD.MOV.U32 R5, RZ, RZ, R16 ;  /* 0x000000ffff057224 */ /* 0x000fca00078e0010 */
[----:B------:R1:W-:Y:S01]  /*435d0*/  LDGSTS.E [R6+0x4f80], desc[UR22][R4.64], P2 ;  /* 0x04f8000004067fae */ /* 0x0003e200091a1016 */
[----:B------:R-:W-:-:S05]  /*435e0*/  IADD3.X R15, PT, PT, R15, R135, RZ, P4, !PT ;  /* 0x000000870f0f7210 */ /* 0x000fca00027fe4ff */
[----:B------:R1:W-:Y:S01]  /*435f0*/  STL [R1+0x6e4], R15 ;  /* 0x0006e40f01007387 */ /* 0x0003e20000100800 */
[----:B------:R-:W-:-:S03]  /*43600*/  IMAD.X R13, R13, 0x1, R135, P5 ;  /* 0x000000010d0d7824 */ /* 0x000fc600028e0687 */
[----:B------:R-:W-:Y:S04]  /*43610*/  STL [R1+0x728], R12 ;  /* 0x0007280c01007387 */ /* 0x000fe80000100800 */
[----:B------:R-:W5:Y:S04]  /*43620*/  LDL.LU R18, [R1+0x868] ;  /* 0x0008680001127983 */ /* 0x000f680000300800 */
[----:B------:R1:W-:Y:S04]  /*43630*/  STL [R1+0x724], R13 ;  /* 0x0007240d01007387 */ /* 0x0003e80000100800 */
[----:B------:R-:W5:Y:S04]  /*43640*/  LDL.LU R16, [R1+0x8a8] ;  /* 0x0008a80001107983 */ /* 0x000f680000300800 */
[----:B------:R-:W5:Y:S01]  /*43650*/  LDL.LU R19, [R1+0x864] ;  /* 0x0008640001137983 */ /* 0x000f620000300800 */
[----:B-1----:R-:W-:-:S02]  /*43660*/  IMAD.MOV.U32 R4, RZ, RZ, R14 ;  /* 0x000000ffff047224 */ /* 0x002fc400078e000e */
[----:B------:R-:W-:Y:S01]  /*43670*/  IMAD.MOV.U32 R5, RZ, RZ, R15 ;  /* 0x000000ffff057224 */ /* 0x000fe200078e000f */
[----:B------:R-:W5:Y:S04]  /*43680*/  LDL.LU R17, [R1+0x8a4] ;  /* 0x0008a40001117983 */ /* 0x000f680000300800 */
[----:B------:R-:W5:Y:S04]  /*43690*/  LDL.LU R15, [R1+0x8e4] ;  /* 0x0008e400010f7983 */ /* 0x000f680000300800 */
[----:B------:R-:W5:Y:S04]  /*436a0*/  LDL.LU R14, [R1+0x8e8] ;  /* 0x0008e800010e7983 */ /* 0x000f680000300800 */
[----:B------:R1:W-:Y:S02]  /*436b0*/  LDGSTS.E [R6+0x5380], desc[UR22][R4.64], P2 ;  /* 0x0538000004067fae */ /* 0x0003e400091a1016 */
[----:B-1----:R-:W-:-:S02]  /*436c0*/  IMAD.MOV.U32 R4, RZ, RZ, R12 ;  /* 0x000000ffff047224 */ /* 0x002fc400078e000c */
[----:B------:R-:W-:Y:S02]  /*436d0*/  IMAD.MOV.U32 R5, RZ, RZ, R13 ;  /* 0x000000ffff057224 */ /* 0x000fe400078e000d */
[----:B------:R-:W5:Y:S04]  /*436e0*/  LDL.LU R13, [R1+0x924] ;  /* 0x00092400010d7983 */ /* 0x000f680000300800 */
[----:B------:R-:W5:Y:S04]  /*436f0*/  LDL.LU R12, [R1+0x928] ;  /* 0x00092800010c7983 */ /* 0x000f680000300800 */
[----:B------:R1:W-:Y:S01]  /*43700*/  LDGSTS.E [R6+0x5780], desc[UR22][R4.64], P2 ;  /* 0x0578000004067fae */ /* 0x0003e200091a1016 */
[----:B--2---:R-:W-:-:S04]  /*43710*/  IADD3 R8, P4, PT, R8, R134, RZ ;  /* 0x0000008608087210 */ /* 0x004fc80007f9e0ff */
[----:B------:R-:W-:Y:S02]  /*43720*/  IADD3.X R10, PT, PT, R10, R135, RZ, P4, !PT ;  /* 0x000000870a0a7210 */ /* 0x000fe400027fe4ff */
[----:B----4-:R-:W-:Y:S01]  /*43730*/  IADD3 R9, P5, PT, R9, R134, RZ ;  /* 0x0000008609097210 */ /* 0x010fe20007fbe0ff */
[----:B------:R-:W-:Y:S01]  /*43740*/  STL [R1+0x768], R8 ;  /* 0x0007680801007387 */ /* 0x000fe20000100800 */
[----:B-1----:R-:W-:Y:S02]  /*43750*/  IMAD.MOV.U32 R4, RZ, RZ, R8 ;  /* 0x000000ffff047224 */ /* 0x002fe400078e0008 */
[----:B------:R-:W-:Y:S01]  /*43760*/  IMAD.MOV.U32 R5, RZ, RZ, R10 ;  /* 0x000000ffff057224 */ /* 0x000fe200078e000a */
[----:B------:R1:W-:Y:S01]  /*43770*/  STL [R1+0x764], R10 ;  /* 0x0007640a01007387 */ /* 0x0003e20000100800 */
[----:B---3--:R-:W-:-:S03]  /*43780*/  IMAD.X R11, R11, 0x1, R135, P5 ;  /* 0x000000010b0b7824 */ /* 0x008fc600028e0687 */
[----:B------:R-:W-:Y:S04]  /*43790*/  STL [R1+0x7a8], R9 ;  /* 0x0007a80901007387 */ /* 0x000fe80000100800 */
[----:B------:R2:W-:Y:S04]  /*437a0*/  LDGSTS.E [R6+0x5b80], desc[UR22][R4.64], P2 ;  /* 0x05b8000004067fae */ /* 0x0005e800091a1016 */
[----:B-1----:R-:W3:Y:S04]  /*437b0*/  LDL.LU R10, [R1+0x968] ;  /* 0x00096800010a7983 */ /* 0x002ee80000300800 */
[----:B------:R1:W-:Y:S04]  /*437c0*/  STL [R1+0x7a4], R11 ;  /* 0x0007a40b01007387 */ /* 0x0003e80000100800 */
[----:B------:R-:W4:Y:S01]  /*437d0*/  LDL.LU R8, [R1+0x9a8] ;  /* 0x0009a80001087983 */ /* 0x000f220000300800 */
[----:B--2---:R-:W-:-:S03]  /*437e0*/  IMAD.MOV.U32 R5, RZ, RZ, R11 ;  /* 0x000000ffff057224 */ /* 0x004fc600078e000b */
[----:B-1----:R-:W2:Y:S01]  /*437f0*/  LDL.LU R11, [R1+0x964] ;  /* 0x00096400010b7983 */ /* 0x002ea20000300800 */
[----:B------:R-:W-:-:S03]  /*43800*/  IMAD.MOV.U32 R4, RZ, RZ, R9 ;  /* 0x000000ffff047224 */ /* 0x000fc600078e0009 */
[----:B------:R-:W2:Y:S04]  /*43810*/  LDL.LU R9, [R1+0x9a4] ;  /* 0x0009a40001097983 */ /* 0x000ea80000300800 */
[----:B------:R1:W-:Y:S01]  /*43820*/  LDGSTS.E [R6+0x5f80], desc[UR22][R4.64], P2 ;  /* 0x05f8000004067fae */ /* 0x0003e200091a1016 */
[----:B-----5:R-:W-:-:S04]  /*43830*/  IADD3 R7, P4, PT, R7, R134, RZ ;  /* 0x0000008607077210 */ /* 0x020fc80007f9e0ff */
[----:B------:R-:W-:Y:S01]  /*43840*/  IADD3.X R22, PT, PT, R22, R135, RZ, P4, !PT ;  /* 0x0000008716167210 */ /* 0x000fe200027fe4ff */
[----:B------:R5:W-:Y:S01]  /*43850*/  STL [R1+0x7e8], R7 ;  /* 0x0007e80701007387 */ /* 0x000be20000100800 */
[----:B------:R-:W-:-:S03]  /*43860*/  IADD3 R20, P5, PT, R20, R134, RZ ;  /* 0x0000008614147210 */ /* 0x000fc60007fbe0ff */
[----:B------:R2:W-:Y:S01]  /*43870*/  STL [R1+0x7e4], R22 ;  /* 0x0007e41601007387 */ /* 0x0005e20000100800 */
[----:B-1----:R-:W-:-:S03]  /*43880*/  IMAD.MOV.U32 R4, RZ, RZ, R7 ;  /* 0x000000ffff047224 */ /* 0x002fc600078e0007 */
[----:B------:R1:W-:Y:S04]  /*43890*/  STL [R1+0x828], R20 ;  /* 0x0008281401007387 */ /* 0x0003e80000100800 */
[----:B-----5:R-:W5:Y:S01]  /*438a0*/  LDL R7, [R1+0xa34] ;  /* 0x000a340001077983 */ /* 0x020f620000100800 */
[----:B------:R-:W-:Y:S02]  /*438b0*/  IMAD.MOV.U32 R5, RZ, RZ, R22 ;  /* 0x000000ffff057224 */ /* 0x000fe400078e0016 */
[----:B------:R-:W-:-:S03]  /*438c0*/  IMAD.X R21, R21, 0x1, R135, P5 ;  /* 0x0000000115157824 */ /* 0x000fc600028e0687 */
[----:B------:R1:W-:Y:S02]  /*438d0*/  LDGSTS.E [R6+0x6380], desc[UR22][R4.64], P2 ;  /* 0x0638000004067fae */ /* 0x0003e400091a1016 */
[----:B-1----:R-:W-:Y:S02]  /*438e0*/  IMAD.MOV.U32 R4, RZ, RZ, R20 ;  /* 0x000000ffff047224 */ /* 0x002fe400078e0014 */
[----:B------:R-:W-:-:S05]  /*438f0*/  IMAD.MOV.U32 R5, RZ, RZ, R21 ;  /* 0x000000ffff057224 */ /* 0x000fca00078e0015 */
[----:B------:R1:W-:Y:S01]  /*43900*/  LDGSTS.E [R6+0x6780], desc[UR22][R4.64], P2 ;  /* 0x0678000004067fae */ /* 0x0003e200091a1016 */
[----:B------:R-:W-:-:S05]  /*43910*/  IADD3 R18, P4, PT, R18, R134, RZ ;  /* 0x0000008612127210 */ /* 0x000fca0007f9e0ff */
[----:B-1----:R-:W-:Y:S01]  /*43920*/  IMAD.MOV.U32 R4, RZ, RZ, R18 ;  /* 0x000000ffff047224 */ /* 0x002fe200078e0012 */
[----:B------:R-:W-:Y:S02]  /*43930*/  IADD3 R16, P5, PT, R16, R134, RZ ;  /* 0x0000008610107210 */ /* 0x000fe40007fbe0ff */
[----:B------:R-:W-:-:S05]  /*43940*/  IADD3.X R19, PT, PT, R19, R135, RZ, P4, !PT ;  /* 0x0000008713137210 */ /* 0x000fca00027fe4ff */
[----:B------:R-:W-:Y:S02]  /*43950*/  IMAD.MOV.U32 R5, RZ, RZ, R19 ;  /* 0x000000ffff057224 */ /* 0x000fe400078e0013 */
[----:B------:R-:W-:-:S03]  /*43960*/  IMAD.X R17, R17, 0x1, R135, P5 ;  /* 0x0000000111117824 */ /* 0x000fc600028e0687 */
[----:B------:R1:W-:Y:S01]  /*43970*/  LDGSTS.E [R6+0x6b80], desc[UR22][R4.64], P2 ;  /* 0x06b8000004067fae */ /* 0x0003e200091a1016 */
[----:B------:R-:W-:-:S04]  /*43980*/  IADD3 R14, P4, PT, R14, R134, RZ ;  /* 0x000000860e0e7210 */ /* 0x000fc80007f9e0ff */
[----:B------:R-:W-:Y:S01]  /*43990*/  IADD3.X R15, PT, PT, R15, R135, RZ, P4, !PT ;  /* 0x000000870f0f7210 */ /* 0x000fe200027fe4ff */
[----:B-1----:R-:W-:Y:S02]  /*439a0*/  IMAD.MOV.U32 R4, RZ, RZ, R16 ;  /* 0x000000ffff047224 */ /* 0x002fe400078e0010 */
[----:B------:R-:W-:-:S05]  /*439b0*/  IMAD.MOV.U32 R5, RZ, RZ, R17 ;  /* 0x000000ffff057224 */ /* 0x000fca00078e0011 */
[----:B------:R1:W-:Y:S01]  /*439c0*/  LDGSTS.E [R6+0x6f80], desc[UR22][R4.64], P2 ;  /* 0x06f8000004067fae */ /* 0x0003e200091a1016 */
[----:B------:R-:W-:Y:S01]  /*439d0*/  IADD3 R12, P5, PT, R12, R134, RZ ;  /* 0x000000860c0c7210 */ /* 0x000fe20007fbe0ff */
[----:B-1----:R-:W-:Y:S02]  /*439e0*/  IMAD.MOV.U32 R4, RZ, RZ, R14 ;  /* 0x000000ffff047224 */ /* 0x002fe400078e000e */
[----:B------:R-:W-:Y:S02]  /*439f0*/  IMAD.MOV.U32 R5, RZ, RZ, R15 ;  /* 0x000000ffff057224 */ /* 0x000fe400078e000f */
[----:B------:R-:W-:Y:S01]  /*43a00*/  IMAD.X R13, R13, 0x1, R135, P5 ;  /* 0x000000010d0d7824 */ /* 0x000fe200028e0687 */
[----:B------:R1:W-:Y:S04]  /*43a10*/  STL [R1+0x824], R21 ;  /* 0x0008241501007387 */ /* 0x0003e80000100800 */
[----:B------:R1:W-:Y:S04]  /*43a20*/  LDGSTS.E [R6+0x7380], desc[UR22][R4.64], P2 ;  /* 0x0738000004067fae */ /* 0x0003e800091a1016 */
[----:B------:R2:W-:Y:S04]  /*43a30*/  STL [R1+0x868], R18 ;  /* 0x0008681201007387 */ /* 0x0005e80000100800 */
[----:B------:R2:W-:Y:S01]  /*43a40*/  STL [R1+0x864], R19 ;  /* 0x0008641301007387 */ /* 0x0005e20000100800 */
[----:B-1----:R-:W-:-:S02]  /*43a50*/  IMAD.MOV.U32 R4, RZ, RZ, R12 ;  /* 0x000000ffff047224 */ /* 0x002fc400078e000c */
[----:B------:R-:W-:Y:S01]  /*43a60*/  IMAD.MOV.U32 R5, RZ, RZ, R13 ;  /* 0x000000ffff057224 */ /* 0x000fe200078e000d */
[----:B------:R1:W-:Y:S04]  /*43a70*/  STL [R1+0x8a8], R16 ;  /* 0x0008a81001007387 */ /* 0x0003e80000100800 */
[----:B------:R1:W-:Y:S04]  /*43a80*/  STL [R1+0x8a4], R17 ;  /* 0x0008a41101007387 */ /* 0x0003e80000100800 */
[----:B------:R1:W-:Y:S04]  /*43a90*/  LDGSTS.E [R6+0x7780], desc[UR22][R4.64], P2 ;  /* 0x0778000004067fae */ /* 0x0003e800091a1016 */
[----:B------:R1:W-:Y:S01]  /*43aa0*/  STL [R1+0x8e8], R14 ;  /* 0x0008e80e01007387 */ /* 0x0003e20000100800 */
[----:B---3--:R-:W-:-:S03]  /*43ab0*/  IADD3 R10, P4, PT, R10, R134, RZ ;  /* 0x000000860a0a7210 */ /* 0x008fc60007f9e0ff */
[----:B------:R3:W-:Y:S02]  /*43ac0*/  STL [R1+0x8e4], R15 ;  /* 0x0008e40f01007387 */ /* 0x0007e40000100800 */
[----:B-1----:R-:W-:Y:S01]  /*43ad0*/  IMAD.MOV.U32 R4, RZ, RZ, R10 ;  /* 0x000000ffff047224 */ /* 0x002fe200078e000a */
[----:B----4-:R-:W-:Y:S02]  /*43ae0*/  IADD3 R8, P5, PT, R8, R134, RZ ;  /* 0x0000008608087210 */ /* 0x010fe40007fbe0ff */
[----:B--2---:R-:W-:Y:S01]  /*43af0*/  IADD3.X R11, PT, PT, R11, R135, RZ, P4, !PT ;  /* 0x000000870b0b7210 */ /* 0x004fe200027fe4ff */
[----:B------:R3:W-:Y:S04]  /*43b00*/  STL [R1+0x928], R12 ;  /* 0x0009280c01007387 */ /* 0x0007e80000100800 */
[----:B------:R-:W-:Y:S01]  /*43b10*/  IMAD.MOV.U32 R5, RZ, RZ, R11 ;  /* 0x000000ffff057224 */ /* 0x000fe200078e000b */
[----:B------:R3:W-:Y:S01]  /*43b20*/  STL [R1+0x924], R13 ;  /* 0x0009240d01007387 */ /* 0x0007e20000100800 */
[----:B------:R-:W-:-:S03]  /*43b30*/  IMAD.X R9, R9, 0x1, R135, P5 ;  /* 0x0000000109097824 */ /* 0x000fc600028e0687 */
[----:B------:R3:W-:Y:S04]  /*43b40*/  STL [R1+0x968], R10 ;  /* 0x0009680a01007387 */ /* 0x0007e80000100800 */
[----:B------:R3:W-:Y:S04]  /*43b50*/  STL [R1+0x964], R11 ;  /* 0x0009640b01007387 */ /* 0x0007e80000100800 */
[----:B------:R1:W-:Y:S04]  /*43b60*/  LDGSTS.E [R6+0x7b80], desc[UR22][R4.64], P2 ;  /* 0x07b8000004067fae */ /* 0x0003e800091a1016 */
[----:B------:R3:W-:Y:S04]  /*43b70*/  STL [R1+0x9a8], R8 ;  /* 0x0009a80801007387 */ /* 0x0007e80000100800 */
[----:B------:R3:W-:Y:S01]  /*43b80*/  STL [R1+0x9a4], R9 ;  /* 0x0009a40901007387 */ /* 0x0007e20000100800 */
[----:B-1----:R-:W-:-:S02]  /*43b90*/  IMAD.MOV.U32 R4, RZ, RZ, R8 ;  /* 0x000000ffff047224 */ /* 0x002fc400078e0008 */
[----:B------:R-:W-:Y:S01]  /*43ba0*/  IMAD.MOV.U32 R5, RZ, RZ, R9 ;  /* 0x000000ffff057224 */ /* 0x000fe200078e0009 */
[----:B------:R-:W-:-:S04]  /*43bb0*/  UIADD3 UR13, UPT, UPT, UR13, 0x1, URZ ;  /* 0x000000010d0d7890 */ /* 0x000fc8000fffe0ff */
[----:B------:R1:W-:Y:S01]  /*43bc0*/  LDGSTS.E [R6+0x7f80], desc[UR22][R4.64], P2 ;  /* 0x07f8000004067fae */ /* 0x0003e200091a1016 */
[----:B------:R-:W-:-:S03]  /*43bd0*/  UISETP.GT.AND UP1, UPT, UR13, 0x1, UPT ;  /* 0x000000010d00788c */ /* 0x000fc6000bf24270 */
[----:B------:R-:W0:Y:S01]  /*43be0*/  LDGDEPBAR ;  /* 0x00000000000079af */ /* 0x000e220000000000 */
[----:B------:R-:W-:Y:S02]  /*43bf0*/  USEL UR5, URZ, 0x1, !UP1 ;  /* 0x00000001ff057887 */ /* 0x000fe4000c800000 */
[----:B------:R-:W-:Y:S02]  /*43c00*/  USEL UR13, UR13, URZ, !UP1 ;  /* 0x000000ff0d0d7287 */ /* 0x000fe4000c800000 */
[----:B------:R-:W-:Y:S02]  /*43c10*/  ULOP3.LUT UR5, UR6, UR5, URZ, 0x3c, !UPT ;  /* 0x0000000506057292 */ /* 0x000fe4000f8e3cff */
[----:B-1----:R-:W-:Y:S01]  /*43c20*/  IMAD.U32 R4, RZ, RZ, UR6 ;  /* 0x00000006ff047e24 */ /* 0x002fe2000f8e00ff */
[C---:B-----5:R-:W-:Y:S02]  /*43c30*/  ISETP.NE.U32.AND P2, PT, R250.reuse, R7, PT ;  /* 0x00000007fa00720c */ /* 0x060fe40003f45070 */
[----:B------:R-:W-:-:S11]  /*43c40*/  IADD3 R250, PT, PT, R250, 0x1, RZ ;  /* 0x00000001fafa7810 */ /* 0x000fd60007ffe0ff */
[----:B---3--:R-:W-:Y:S05]  /*43c50*/  @P2 BRA `(.L_x_11) ;  /* 0xffffff0800902947 */ /* 0x008fea000383ffff */
.L_x_8:
[----:B------:R-:W2:Y:S01]  /*43c60*/  LDL.LU R10, [R1+0xff0] ;  /* 0x000ff000010a7983 */ /* 0x000ea20000300800 */
[----:B------:R-:W1:Y:S03]  /*43c70*/  LDCU UR5, c[0x0][0x3b8] ;  /* 0x00007700ff0577ac */ /* 0x000e660008000800 */
[----:B------:R-:W3:Y:S01]  /*43c80*/  LDL.LU R5, [R1+0xff4] ;  /* 0x000ff40001057983 */ /* 0x000ee20000300800 */
[----:B------:R-:W4:Y:S01]  /*43c90*/  LDCU UR7, c[0x0][0x3b4] ;  /* 0x00007680ff0777ac */ /* 0x000f220008000800 */
[----:B------:R-:W2:Y:S01]  /*43ca0*/  LDCU.128 UR12, c[0x0][0x390] ;  /* 0x00007200ff0c77ac */ /* 0x000ea20008000c00 */
[----:B------:R-:W3:Y:S01]  /*43cb0*/  LDCU UR20, c[0x0][0x39c] ;  /* 0x00007380ff1477ac */ /* 0x000ee20008000800 */
[----:B------:R-:W2:Y:S01]  /*43cc0*/  LDCU UR8, c[0x0][0x39c] ;  /* 0x00007380ff0877ac */ /* 0x000ea20008000800 */
[----:B-1----:R-:W-:Y:S01]  /*43cd0*/  IMAD R7, R3, UR5, RZ ;  /* 0x0000000503077c24 */ /* 0x002fe2000f8e02ff */
[----:B------:R-:W1:Y:S03]  /*43ce0*/  LDCU UR16, c[0x0][0x39c] ;  /* 0x00007380ff1077ac */ /* 0x000e660008000800 */
[----:B------:R-:W-:Y:S01]  /*43cf0*/  VIADD R9, R7, UR5 ;  /* 0x0000000507097c36 */ /* 0x000fe20008000000 */
[----:B------:R-:W1:Y:S03]  /*43d00*/  LDCU UR17, c[0x0][0x39c] ;  /* 0x00007380ff1177ac */ /* 0x000e660008000800 */
[----:B------:R-:W-:Y:S01]  /*43d10*/  VIADD R12, R9, UR5 ;  /* 0x00000005090c7c36 */ /* 0x000fe20008000000 */
[----:B------:R-:W1:Y:S03]  /*43d20*/  LDCU UR18, c[0x0][0x39c] ;  /* 0x00007380ff1277ac */ /* 0x000e660008000800 */
[----:B------:R-:W-:Y:S01]  /*43d30*/  VIADD R4, R12, UR5 ;  /* 0x000000050c047c36 */ /* 0x000fe20008000000 */
[----:B------:R-:W1:Y:S03]  /*43d40*/  LDCU UR19, c[0x0][0x39c] ;  /* 0x00007380ff1377ac */ /* 0x000e660008000800 */
[----:B------:R-:W-:-:S05]  /*43d50*/  VIADD R16, R4, UR5 ;  /* 0x0000000504107c36 */ /* 0x000fca0008000000 */
[----:B------:R-:W-:-:S05]  /*43d60*/  IADD3 R11, PT, PT, R16, UR5, RZ ;  /* 0x00000005100b7c10 */ /* 0x000fca000fffe0ff */
[----:B------:R-:W-:-:S04]  /*43d70*/  VIADD R15, R11, UR5 ;  /* 0x000000050b0f7c36 */ /* 0x000fc80008000000 */
[----:B------:R-:W-:-:S04]  /*43d80*/  VIADD R8, R15, UR5 ;  /* 0x000000050f087c36 */ /* 0x000fc80008000000 */
[----:B------:R-:W-:Y:S01]  /*43d90*/  VIADD R6, R8, UR5 ;  /* 0x0000000508067c36 */ /* 0x000fe20008000000 */
[C---:B--2---:R-:W-:Y:S01]  /*43da0*/  ISETP.GE.AND P1, PT, R10.reuse, UR14, PT ;  /* 0x0000000e0a007c0c */ /* 0x044fe2000bf26270 */
[----:B----4-:R-:W-:Y:S02]  /*43db0*/  IMAD R0, R10, UR7, RZ ;  /* 0x000000070a007c24 */ /* 0x010fe4000f8e02ff */
[----:B------:R-:W-:Y:S01]  /*43dc0*/  VIADD R10, R6, UR5 ;  /* 0x00000005060a7c36 */ /* 0x000fe20008000000 */
[----:B---3--:R-:W-:Y:S02]  /*43dd0*/  ISETP.LT.AND P5, PT, R5, UR20, !P1 ;  /* 0x0000001405007c0c */ /* 0x008fe4000cfa1270 */
[----:B------:R-:W-:Y:S01]  /*43de0*/  LEA R2, P4, R0, UR12, 0x2 ;  /* 0x0000000c00027c11 */ /* 0x000fe2000f8810ff */
[----:B------:R-:W-:Y:S01]  /*43df0*/  VIADD R14, R10, UR5 ;  /* 0x000000050a0e7c36 */ /* 0x000fe20008000000 */
[----:B------:R-:W-:Y:S02]  /*43e00*/  ISETP.LT.AND P2, PT, R3, UR15, !P1 ;  /* 0x0000000f03007c0c */ /* 0x000fe4000cf41270 */
[----:B------:R-:W-:-:S02]  /*43e10*/  LEA.HI.X.SX32 R0, R0, UR13, 0x2, P4 ;  /* 0x0000000d00007c11 */ /* 0x000fc4000a0f16ff */
[----:B------:R-:W-:Y:S02]  /*43e20*/  IADD3 R5, PT, PT, R14, UR5, RZ ;  /* 0x000000050e057c10 */ /* 0x000fe4000fffe0ff */
[----:B------:R-:W-:Y:S01]  /*43e30*/  P2R R252, PR, RZ, 0x20 ;  /* 0x00000020fffc7803 */ /* 0x000fe20000000000 */
[----:B-1----:R-:W-:Y:S06]  /*43e40*/  @!P3 BRA `(.L_x_12) ;  /* 0x000000000010b947 */ /* 0x002fec0003800000 */
[----:B------:R-:W-:-:S06]  /*43e50*/  USHF.L.U32 UR6, UR6, 0x1f, URZ ;  /* 0x0000001f06067899 */ /* 0x000fcc00080006ff */
[----:B------:R-:W-:-:S04]  /*43e60*/  IMAD.U32 R3, RZ, RZ, UR6 ;  /* 0x00000006ff037e24 */ /* 0x000fc8000f8e00ff */
[----:B------:R-:W1:Y:S02]  /*43e70*/  SYNCS.PHASECHK.TRANS64.TRYWAIT P3, [UR4], R3 ;  /* 0x00000003ff0075a7 */ /* 0x000e640008061104 */
[----:B-1----:R-:W-:Y:S05]  /*43e80*/  @!P3 BRA `(.L_x_13) ;  /* 0x0000007c0058b947 */ /* 0x002fea0003800000 */
.L_x_12:
[----:B------:R-:W-:-:S04]  /*43e90*/  DEPBAR.LE SB0, 0x0 ;  /* 0x000080000000791a */ /* 0x000fc80000000000 */
[----:B------:R-:W-:Y:S01]  /*43ea0*/  BAR.SYNC.DEFER_BLOCKING 0x0 ;  /* 0x0000000000007b1d */ /* 0x000fe20000010000 */
[-C--:B------:R-:W-:Y:S01]  /*43eb0*/  LEA R210, P3, R7, R2.reuse, 0x2 ;  /* 0x0000000207d27211 */ /* 0x080fe200078610ff */
[----:B------:R-:W-:Y:S01]  /*43ec0*/  VIADD R13, R5, UR5 ;  /* 0x00000005050d7c36 */ /* 0x000fe20008000000 */
[----:B------:R-:W-:Y:S02]  /*43ed0*/  LEA R208, P4, R9, R2, 0x2 ;  /* 0x0000000209d07211 */ /* 0x000fe400078810ff */
[----:B------:R-:W-:Y:S01]  /*43ee0*/  LEA.HI.X.SX32 R211, R7, R0, 0x2, P3 ;  /* 0x0000000007d37211 */ /* 0x000fe200018f16ff */
[----:B------:R-:W-:Y:S01]  /*43ef0*/  VIADD R7, R13, UR5 ;  /* 0x000000050d077c36 */ /* 0x000fe20008000000 */
[----:B------:R-:W-:Y:S01]  /*43f00*/  LEA R206, P3, R12, R2, 0x2 ;  /* 0x000000020cce7211 */ /* 0x000fe200078610ff */
[----:B------:R-:W1:Y:S01]  /*43f10*/  LDCU UR4, c[0x0][0x39c] ;  /* 0x00007380ff0477ac */ /* 0x000e620008000800 */
[----:B------:R-:W-:Y:S01]  /*43f20*/  LEA.HI.X.SX32 R209, R9, R0, 0x2, P4 ;  /* 0x0000000009d17211 */ /* 0x000fe200020f16ff */
[----:B------:R-:W-:Y:S01]  /*43f30*/  VIADD R9, R7, UR5 ;  /* 0x0000000507097c36 */ /* 0x000fe20008000000 */
[----:B------:R-:W-:Y:S01]  /*43f40*/  LEA R202, P4, R16, R2, 0x2 ;  /* 0x0000000210ca7211 */ /* 0x000fe200078810ff */
[----:B------:R-:W2:Y:S01]  /*43f50*/  LDCU UR6, c[0x0][0x39c] ;  /* 0x00007380ff0677ac */ /* 0x000ea20008000800 */
[----:B------:R-:W-:Y:S01]  /*43f60*/  LEA.HI.X.SX32 R207, R12, R0, 0x2, P3 ;  /* 0x000000000ccf7211 */ /* 0x000fe200018f16ff */
[----:B------:R-:W-:Y:S01]  /*43f70*/  VIADD R12, R9, UR5 ;  /* 0x00000005090c7c36 */ /* 0x000fe20008000000 */
[----:B------:R-:W-:Y:S01]  /*43f80*/  LEA R204, P3, R4, R2, 0x2 ;  /* 0x0000000204cc7211 */ /* 0x000fe200078610ff */
[----:B------:R-:W3:Y:S01]  /*43f90*/  LDCU UR7, c[0x0][0x39c] ;  /* 0x00007380ff0777ac */ /* 0x000ee20008000800 */
[----:B------:R-:W-:-:S02]  /*43fa0*/  LEA.HI.X.SX32 R203, R16, R0, 0x2, P4 ;  /* 0x0000000010cb7211 */ /* 0x000fc400020f16ff */
[----:B------:R-:W-:Y:S02]  /*43fb0*/  LEA R198, P4, R15, R2, 0x2 ;  /* 0x000000020fc67211 */ /* 0x000fe400078810ff */
[----:B------:R-:W-:Y:S02]  /*43fc0*/  LEA.HI.X.SX32 R205, R4, R0, 0x2, P3 ;  /* 0x0000000004cd7211 */ /* 0x000fe400018f16ff */
[----:B------:R-:W-:Y:S01]  /*43fd0*/  LEA R200, P3, R11, R2, 0x2 ;  /* 0x000000020bc87211 */ /* 0x000fe200078610ff */
[----:B------:R-:W4:Y:S02]  /*43fe0*/  @!P0 SYNCS.CCTL.IV [UR9+0x80000] ;  /* 0x08000000ff0089b1 */ /* 0x000f240008000009 */
[----:B----4-:R-:W-:Y:S01]  /*43ff0*/  BAR.SYNC.DEFER_BLOCKING 0x0 ;  /* 0x0000000000007b1d */ /* 0x010fe20000010000 */
[----:B------:R-:W-:Y:S02]  /*44000*/  LEA.HI.X.SX32 R199, R15, R0, 0x2, P4 ;  /* 0x000000000fc77211 */ /* 0x000fe400020f16ff */
[----:B------:R-:W-:-:S02]  /*44010*/  LEA R212, P4, R6, R2, 0x2 ;  /* 0x0000000206d47211 */ /* 0x000fc400078810ff */
[----:B------:R-:W-:Y:S02]  /*44020*/  LEA.HI.X.SX32 R201, R11, R0, 0x2, P3 ;  /* 0x000000000bc97211 */ /* 0x000fe400018f16ff */
[----:B------:R-:W-:Y:S01]  /*44030*/  LEA R196, P3, R8, R2, 0x2 ;  /* 0x0000000208c47211 */ /* 0x000fe200078610ff */
[----:B------:R-:W4:Y:S01]  /*44040*/  LDTM.x64 R20, tmem[UR11] ;  /* 0x0000000b001479ee */ /* 0x000f220008340000 */
[----:B------:R-:W-:Y:S01]  /*44050*/  LEA.HI.X.SX32 R213, R6, R0, 0x2, P4 ;  /* 0x0000000006d57211 */ /* 0x000fe200020f16ff */
[----:B------:R-:W5:Y:S01]  /*44060*/  LDTM.x64 R132, tmem[UR11+0x40] ;  /* 0x0000400b008479ee */ /* 0x000f620008340000 */
[----:B------:R-:W-:Y:S02]  /*44070*/  LEA R236, P4, R14, R2, 0x2 ;  /* 0x000000020eec7211 */ /* 0x000fe400078810ff */
[----:B------:R-:W-:Y:S02]  /*44080*/  LEA.HI.X.SX32 R197, R8, R0, 0x2, P3 ;  /* 0x0000000008c57211 */ /* 0x000fe400018f16ff */
[----:B------:R-:W-:-:S02]  /*44090*/  LEA R230, P3, R10, R2, 0x2 ;  /* 0x000000020ae67211 */ /* 0x000fc400078610ff */
[----:B------:R-:W-:Y:S02]  /*440a0*/  LEA.HI.X.SX32 R237, R14, R0, 0x2, P4 ;  /* 0x000000000eed7211 */ /* 0x000fe400020f16ff */
[----:B------:R-:W-:Y:S02]  /*440b0*/  LEA R224, P4, R13, R2, 0x2 ;  /* 0x000000020de07211 */ /* 0x000fe400078810ff */
[----:B------:R-:W-:Y:S02]  /*440c0*/  LEA.HI.X.SX32 R231, R10, R0, 0x2, P3 ;  /* 0x000000000ae77211 */ /* 0x000fe400018f16ff */
[----:B------:R-:W-:Y:S01]  /*440d0*/  LEA R242, P3, R5, R2, 0x2 ;  /* 0x0000000205f27211 */ /* 0x000fe200078610ff */
[----:B------:R-:W1:Y:S01]  /*440e0*/  @!P0 SYNCS.CCTL.IV [UR9+0x80008] ;  /* 0x08000800ff0089b1 */ /* 0x000e620008000009 */
[----:B------:R-:W-:Y:S01]  /*440f0*/  LEA.HI.X.SX32 R225, R13, R0, 0x2, P4 ;  /* 0x000000000de17211 */ /* 0x000fe200020f16ff */
[----:B------:R-:W1:Y:S01]  /*44100*/  LDCU UR9, c[0x0][0x39c] ;  /* 0x00007380ff0977ac */ /* 0x000e620008000800 */
[----:B------:R-:W-:-:S02]  /*44110*/  LEA R16, P4, R9, R2, 0x2 ;  /* 0x0000000209107211 */ /* 0x000fc400078810ff */
[----:B------:R-:W-:Y:S02]  /*44120*/  IADD3 R4, PT, PT, R12, UR5, RZ ;  /* 0x000000050c047c10 */ /* 0x000fe4000fffe0ff */
[----:B------:R-:W-:Y:S01]  /*44130*/  LEA.HI.X.SX32 R243, R5, R0, 0x2, P3 ;  /* 0x0000000005f37211 */ /* 0x000fe200018f16ff */
[----:B----4-:R-:W-:Y:S01]  /*44140*/  STL.64 [R1+0x38], R34 ;  /* 0x0000382201007387 */ /* 0x010fe20000100a00 */
[----:B------:R-:W-:Y:S01]  /*44150*/  LEA R218, P3, R7, R2, 0x2 ;  /* 0x0000000207da7211 */ /* 0x000fe200078610ff */
[----:B------:R-:W-:Y:S01]  /*44160*/  VIADD R3, R4, UR5 ;  /* 0x0000000504037c36 */ /* 0x000fe20008000000 */
[-C--:B------:R-:W-:Y:S01]  /*44170*/  LEA.HI.X.SX32 R17, R9, R0.reuse, 0x2, P4 ;  /* 0x0000000009117211 */ /* 0x080fe200020f16ff */
[----:B------:R-:W-:Y:S01]  /*44180*/  STL.64 [R1+0x40], R36 ;  /* 0x0000402401007387 */ /* 0x000fe20000100a00 */
[----:B------:R-:W-:Y:S01]  /*44190*/  LEA.HI.X.SX32 R219, R7, R0, 0x2, P3 ;  /* 0x0000000007db7211 */ /* 0x000fe200018f16ff */
[----:B------:R-:W-:Y:S01]  /*441a0*/  VIADD R11, R3, UR5 ;  /* 0x00000005030b7c36 */ /* 0x000fe20008000000 */
[C---:B------:R-:W-:Y:S01]  /*441b0*/  LEA R18, P3, R12.reuse, R2, 0x2 ;  /* 0x000000020c127211 */ /* 0x040fe200078610ff */
[----:B------:R-:W-:Y:S01]  /*441c0*/  STL.64 [R1+0x48], R38 ;  /* 0x0000482601007387 */ /* 0x000fe20000100a00 */
[----:B------:R-:W-:Y:S01]  /*441d0*/  IMAD.MOV.U32 R239, RZ, RZ, R20 ;  /* 0x000000ffffef7224 */ /* 0x000fe200078e0014 */
[----:B------:R-:W-:Y:S01]  /*441e0*/  MOV R226, R25 ;  /* 0x0000001900e27202 */ /* 0x000fe20000000f00 */
[----:B------:R-:W-:Y:S01]  /*441f0*/  VIADD R8, R11, UR5 ;  /* 0x000000050b087c36 */ /* 0x000fe20008000000 */
[----:B------:R-:W-:Y:S01]  /*44200*/  STL.64 [R1+0x50], R40 ;  /* 0x0000502801007387 */ /* 0x000fe20000100a00 */
[----:B------:R-:W-:Y:S01]  /*44210*/  LEA.HI.X.SX32 R19, R12, R0, 0x2, P3 ;  /* 0x000000000c137211 */ /* 0x000fe200018f16ff */
[----:B------:R-:W-:Y:S01]  /*44220*/  IMAD.MOV.U32 R235, RZ, RZ, R21 ;  /* 0x000000ffffeb7224 */ /* 0x000fe200078e0015 */
[C---:B------:R-:W-:Y:S01]  /*44230*/  LEA R14, P3, R3.reuse, R2, 0x2 ;  /* 0x00000002030e7211 */ /* 0x040fe200078610ff */
[----:B------:R-:W-:Y:S01]  /*44240*/  STL.64 [R1+0x58], R42 ;  /* 0x0000582a01007387 */ /* 0x000fe20000100a00 */
[----:B------:R-:W-:Y:S01]  /*44250*/  IADD3 R6, PT, PT, R8, UR5, RZ ;  /* 0x0000000508067c10 */ /* 0x000fe2000fffe0ff */
[----:B------:R-:W-:Y:S01]  /*44260*/  IMAD.MOV.U32 R233, RZ, RZ, R22 ;  /* 0x000000ffffe97224 */ /* 0x000fe200078e0016 */
[----:B------:R-:W-:Y:S01]  /*44270*/  LEA.HI.X.SX32 R15, R3, R0, 0x2, P3 ;  /* 0x00000000030f7211 */ /* 0x000fe200018f16ff */
[----:B------:R-:W-:Y:S01]  /*44280*/  STL.64 [R1+0x60], R44 ;  /* 0x0000602c01007387 */ /* 0x000fe20000100a00 */
[----:B------:R-:W-:Y:S01]  /*44290*/  IMAD.MOV.U32 R229, RZ, RZ, R23 ;  /* 0x000000ffffe57224 */ /* 0x000fe200078e0017 */
[----:B------:R-:W-:Y:S01]  /*442a0*/  MOV R216, R33 ;  /* 0x0000002100d87202 */ /* 0x000fe20000000f00 */
[----:B------:R-:W-:Y:S01]  /*442b0*/  VIADD R10, R6, UR5 ;  /* 0x00000005060a7c36 */ /* 0x000fe20008000000 */
[----:B------:R-:W-:Y:S01]  /*442c0*/  STL.64 [R1+0x68], R46 ;  /* 0x0000682e01007387 */ /* 0x000fe20000100a00 */
[----:B------:R-:W-:-:S02]  /*442d0*/  IMAD.MOV.U32 R227, RZ, RZ, R24 ;  /* 0x000000ffffe37224 */ /* 0x000fc400078e0018 */
[----:B------:R-:W-:Y:S01]  /*442e0*/  VIADD R5, R10, UR5 ;  /* 0x000000050a057c36 */ /* 0x000fe20008000000 */
[----:B------:R-:W-:Y:S01]  /*442f0*/  STL.64 [R1+0x70], R48 ;  /* 0x0000703001007387 */ /* 0x000fe20000100a00 */
[----:B------:R-:W-:Y:S02]  /*44300*/  IMAD.MOV.U32 R223, RZ, RZ, R26 ;  /* 0x000000ffffdf7224 */ /* 0x000fe400078e001a */
[----:B------:R-:W-:Y:S01]  /*44310*/  VIADD R7, R5, UR5 ;  /* 0x0000000505077c36 */ /* 0x000fe20008000000 */
[----:B------:R-:W-:Y:S01]  /*44320*/  STL.64 [R1+0x78], R50 ;  /* 0x0000783201007387 */ /* 0x000fe20000100a00 */
[----:B------:R-:W-:Y:S02]  /*44330*/  IMAD.MOV.U32 R222, RZ, RZ, R29 ;  /* 0x000000ffffde7224 */ /* 0x000fe400078e001d */
[----:B------:R-:W-:Y:S01]  /*44340*/  VIADD R9, R7, UR5 ;  /* 0x0000000507097c36 */ /* 0x000fe20008000000 */
[----:B------:R-:W-:Y:S01]  /*44350*/  STL.64 [R1+0x80], R52 ;  /* 0x0000803401007387 */ /* 0x000fe20000100a00 */
[----:B------:R-:W-:-:S02]  /*44360*/  IMAD.MOV.U32 R221, RZ, RZ, R32 ;  /* 0x000000ffffdd7224 */ /* 0x000fc400078e0020 */
[----:B------:R-:W-:Y:S01]  /*44370*/  IMAD.MOV.U32 R220, RZ, RZ, R27 ;  /* 0x000000ffffdc7224 */ /* 0x000fe200078e001b */
[----:B------:R-:W-:Y:S01]  /*44380*/  STL.64 [R1+0x88], R54 ;  /* 0x0000883601007387 */ /* 0x000fe20000100a00 */
[----:B------:R-:W-:Y:S02]  /*44390*/  IMAD.MOV.U32 R217, RZ, RZ, R30 ;  /* 0x000000ffffd97224 */ /* 0x000fe400078e001e */
[----:B------:R-:W-:Y:S01]  /*443a0*/  IMAD.MOV.U32 R215, RZ, RZ, R28 ;  /* 0x000000ffffd77224 */ /* 0x000fe200078e001c */
[----:B------:R-:W-:Y:S01]  /*443b0*/  STL.64 [R1+0x90], R56 ;  /* 0x0000903801007387 */ /* 0x000fe20000100a00 */
[----:B------:R-:W-:-:S03]  /*443c0*/  IMAD.MOV.U32 R214, RZ, RZ, R31 ;  /* 0x000000ffffd67224 */ /* 0x000fc600078e001f */
[----:B------:R-:W-:Y:S04]  /*443d0*/  STL.64 [R1+0x98], R58 ;  /* 0x0000983a01007387 */ /* 0x000fe80000100a00 */
        /* <DEDUP_REMOVED lines=11> */
[----:B------:R4:W-:Y:S04]  /*44490*/  STL.64 [R1+0xf8], R82 ;  /* 0x0000f85201007387 */ /* 0x0009e80000100a00 */
[----:B------:R1:W-:Y:S04]  /*444a0*/  STL.64 [R1+0x1d0], R16 ;  /* 0x0001d01001007387 */ /* 0x0003e80000100a00 */
[----:B------:R-:W-:Y:S01]  /*444b0*/  STL.64 [R1+0x1c8], R18 ;  /* 0x0001c81201007387 */ /* 0x000fe20000100a00 */
[----:B----4-:R-:W4:Y:S01]  /*444c0*/  LDTM.x64 R68, tmem[UR11+0x80] ;  /* 0x0000800b004479ee */ /* 0x010f220008340000 */
[----:B-1----:R-:W-:-:S04]  /*444d0*/  LEA R16, P4, R4, R2, 0x2 ;  /* 0x0000000204107211 */ /* 0x002fc800078810ff */
[----:B------:R-:W-:Y:S01]  /*444e0*/  LEA.HI.X.SX32 R17, R4, R0, 0x2, P4 ;  /* 0x0000000004117211 */ /* 0x000fe200020f16ff */
[----:B------:R-:W-:Y:S01]  /*444f0*/  VIADD R4, R9, UR5 ;  /* 0x0000000509047c36 */ /* 0x000fe20008000000 */
[----:B------:R-:W-:-:S03]  /*44500*/  LEA R12, P4, R11, R2, 0x2 ;  /* 0x000000020b0c7211 */ /* 0x000fc600078810ff */
[----:B------:R-:W-:Y:S01]  /*44510*/  STL.64 [R1+0x1c0], R16 ;  /* 0x0001c01001007387 */ /* 0x000fe20000100a00 */
[----:B------:R-:W-:Y:S02]  /*44520*/  LEA.HI.X.SX32 R13, R11, R0, 0x2, P4 ;  /* 0x000000000b0d7211 */ /* 0x000fe400020f16ff */
[----:B------:R-:W-:Y:S01]  /*44530*/  IADD3 R3, PT, PT, R4, UR5, RZ ;  /* 0x0000000504037c10 */ /* 0x000fe2000fffe0ff */
[----:B------:R1:W-:Y:S04]  /*44540*/  STL.64 [R1+0x1b8], R14 ;  /* 0x0001b80e01007387 */ /* 0x0003e80000100a00 */
[----:B------:R2:W-:Y:S01]  /*44550*/  STL.64 [R1+0x1b0], R12 ;  /* 0x0001b00c01007387 */ /* 0x0005e20000100a00 */
[-C--:B-1----:R-:W-:Y:S02]  /*44560*/  LEA R14, P3, R8, R2.reuse, 0x2 ;  /* 0x00000002080e7211 */ /* 0x082fe400078610ff */
[----:B--2---:R-:W-:-:S02]  /*44570*/  LEA R12, P4, R6, R2, 0x2 ;  /* 0x00000002060c7211 */ /* 0x004fc400078810ff */
[-C--:B------:R-:W-:Y:S01]  /*44580*/  LEA.HI.X.SX32 R15, R8, R0.reuse, 0x2, P3 ;  /* 0x00000000080f7211 */ /* 0x080fe200018f16ff */
[----:B------:R-:W-:Y:S01]  /*44590*/  VIADD R8, R3, UR5 ;  /* 0x0000000503087c36 */ /* 0x000fe20008000000 */
[----:B------:R-:W-:-:S03]  /*445a0*/  LEA.HI.X.SX32 R13, R6, R0, 0x2, P4 ;  /* 0x00000000060d7211 */ /* 0x000fc600020f16ff */
[----:B------:R1:W-:Y:S01]  /*445b0*/  STL.64 [R1+0x1a8], R14 ;  /* 0x0001a80e01007387 */ /* 0x0003e20000100a00 */
[----:B------:R-:W-:-:S03]  /*445c0*/  VIADD R6, R8, UR5 ;  /* 0x0000000508067c36 */ /* 0x000fc60008000000 */
[----:B------:R2:W-:Y:S01]  /*445d0*/  STL.64 [R1+0x1a0], R12 ;  /* 0x0001a00c01007387 */ /* 0x0005e20000100a00 */
[CC--:B-1----:R-:W-:Y:S02]  /*445e0*/  LEA R14, P3, R10.reuse, R2.reuse, 0x2 ;  /* 0x000000020a0e7211 */ /* 0x0c2fe400078610ff */
[C---:B--2---:R-:W-:Y:S02]  /*445f0*/  LEA R12, P4, R5.reuse, R2, 0x2 ;  /* 0x00000002050c7211 */ /* 0x044fe400078810ff */
[-C--:B------:R-:W-:Y:S02]  /*44600*/  LEA.HI.X.SX32 R15, R10, R0.reuse, 0x2, P3 ;  /* 0x000000000a0f7211 */ /* 0x080fe400018f16ff */
[----:B------:R-:W-:Y:S01]  /*44610*/  LEA.HI.X.SX32 R13, R5, R0, 0x2, P4 ;  /* 0x00000000050d7211 */ /* 0x000fe200020f16ff */
[----:B------:R-:W-:Y:S02]  /*44620*/  VIADD R5, R6, UR5 ;  /* 0x0000000506057c36 */ /* 0x000fe40008000000 */
[----:B------:R1:W-:Y:S04]  /*44630*/  STL.64 [R1+0x198], R14 ;  /* 0x0001980e01007387 */ /* 0x0003e80000100a00 */
[----:B------:R2:W-:Y:S01]  /*44640*/  STL.64 [R1+0x190], R12 ;  /* 0x0001900c01007387 */ /* 0x0005e20000100a00 */
[----:B-1----:R-:W-:-:S02]  /*44650*/  LEA R14, P3, R7, R2, 0x2 ;  /* 0x00000002070e7211 */ /* 0x002fc400078610ff */
[----:B--2---:R-:W-:Y:S02]  /*44660*/  LEA R12, P4, R9, R2, 0x2 ;  /* 0x00000002090c7211 */ /* 0x004fe400078810ff */
[----:B------:R-:W-:Y:S01]  /*44670*/  LEA.HI.X.SX32 R15, R7, R0, 0x2, P3 ;  /* 0x00000000070f7211 */ /* 0x000fe200018f16ff */
[----:B------:R-:W-:Y:S01]  /*44680*/  VIADD R7, R5, UR5 ;  /* 0x0000000505077c36 */ /* 0x000fe20008000000 */
[C---:B------:R-:W-:Y:S02]  /*44690*/  LEA R10, P3, R4.reuse, R2, 0x2 ;  /* 0x00000002040a7211 */ /* 0x040fe400078610ff */
[----:B------:R-:W-:Y:S01]  /*446a0*/  LEA.HI.X.SX32 R13, R9, R0, 0x2, P4 ;  /* 0x00000000090d7211 */ /* 0x000fe200020f16ff */
[----:B------:R1:W-:Y:S01]  /*446b0*/  STL.64 [R1+0x188], R14 ;  /* 0x0001880e01007387 */ /* 0x0003e20000100a00 */
[----:B------:R-:W-:Y:S02]  /*446c0*/  LEA R16, P4, R3, R2, 0x2 ;  /* 0x0000000203107211 */ /* 0x000fe400078810ff */
[----:B------:R-:W-:-:S02]  /*446d0*/  LEA.HI.X.SX32 R11, R4, R0, 0x2, P3 ;  /* 0x00000000040b7211 */ /* 0x000fc400018f16ff */
[----:B------:R-:W-:Y:S01]  /*446e0*/  LEA.HI.X.SX32 R17, R3, R0, 0x2, P4 ;  /* 0x0000000003117211 */ /* 0x000fe200020f16ff */
[----:B-1----:R-:W2:Y:S04]  /*446f0*/  LDL.LU R14, [R1+0x1004] ;  /* 0x00100400010e7983 */ /* 0x002ea80000300800 */
[----:B------:R1:W-:Y:S04]  /*44700*/  STL.64 [R1+0x180], R12 ;  /* 0x0001800c01007387 */ /* 0x0003e80000100a00 */
[----:B------:R3:W-:Y:S01]  /*44710*/  STL.64 [R1+0x178], R10 ;  /* 0x0001780a01007387 */ /* 0x0007e20000100a00 */
[----:B-1----:R-:W-:-:S03]  /*44720*/  LEA R12, P3, R8, R2, 0x2 ;  /* 0x00000002080c7211 */ /* 0x002fc600078610ff */
[----:B---3--:R-:W3:Y:S01]  /*44730*/  LDL.LU R11, [R1+0x1000] ;  /* 0x00100000010b7983 */ /* 0x008ee20000300800 */
[----:B------:R-:W-:-:S03]  /*44740*/  LEA.HI.X.SX32 R13, R8, R0, 0x2, P3 ;  /* 0x00000000080d7211 */ /* 0x000fc600018f16ff */
[----:B------:R-:W4:Y:S04]  /*44750*/  LDL.LU R10, [R1+0xffc] ;  /* 0x000ffc00010a7983 */ /* 0x000f280000300800 */
[----:B------:R-:W4:Y:S01]  /*44760*/  LDL.LU R9, [R1+0xff8] ;  /* 0x000ff80001097983 */ /* 0x000f220000300800 */
[----:B------:R-:W-:-:S03]  /*44770*/  VIADD R4, R7, UR5 ;  /* 0x0000000507047c36 */ /* 0x000fc60008000000 */
[----:B------:R1:W-:Y:S02]  /*44780*/  STL.64 [R1+0x170], R16 ;  /* 0x0001701001007387 */ /* 0x0003e40000100a00 */
[----:B------:R-:W-:Y:S02]  /*44790*/  IADD3 R3, PT, PT, R4, UR5, RZ ;  /* 0x0000000504037c10 */ /* 0x000fe4000fffe0ff */
[----:B------:R5:W-:Y:S01]  /*447a0*/  STL.64 [R1+0x168], R12 ;  /* 0x0001680c01007387 */ /* 0x000be20000100a00 */
[CC--:B-1----:R-:W-:Y:S02]  /*447b0*/  LEA R16, P4, R6.reuse, R2.reuse, 0x2 ;  /* 0x0000000206107211 */ /* 0x0c2fe400078810ff */
[----:B-----5:R-:W-:Y:S02]  /*447c0*/  LEA R12, P3, R5, R2, 0x2 ;  /* 0x00000002050c7211 */ /* 0x020fe400078610ff */
[-C--:B------:R-:W-:Y:S01]  /*447d0*/  LEA.HI.X.SX32 R17, R6, R0.reuse, 0x2, P4 ;  /* 0x0000000006117211 */ /* 0x080fe200020f16ff */
[----:B------:R-:W-:Y:S01]  /*447e0*/  VIADD R6, R3, UR5 ;  /* 0x0000000503067c36 */ /* 0x000fe20008000000 */
[----:B------:R-:W-:-:S03]  /*447f0*/  LEA.HI.X.SX32 R13, R5, R0, 0x2, P3 ;  /* 0x00000000050d7211 */ /* 0x000fc600018f16ff */
[----:B------:R1:W-:Y:S01]  /*44800*/  STL.64 [R1+0x160], R16 ;  /* 0x0001601001007387 */ /* 0x0003e20000100a00 */
[----:B------:R-:W-:-:S03]  /*44810*/  VIADD R5, R6, UR5 ;  /* 0x0000000506057c36 */ /* 0x000fc60008000000 */
[----:B------:R5:W-:Y:S01]  /*44820*/  STL.64 [R1+0x158], R12 ;  /* 0x0001580c01007387 */ /* 0x000be20000100a00 */
[CC--:B-1----:R-:W-:Y:S02]  /*44830*/  LEA R16, P4, R7.reuse, R2.reuse, 0x2 ;  /* 0x0000000207107211 */ /* 0x0c2fe400078810ff */
[C---:B-----5:R-:W-:Y:S02]  /*44840*/  LEA R12, P3, R4.reuse, R2, 0x2 ;  /* 0x00000002040c7211 */ /* 0x060fe400078610ff */
[-C--:B------:R-:W-:Y:S02]  /*44850*/  LEA.HI.X.SX32 R17, R7, R0.reuse, 0x2, P4 ;  /* 0x0000000007117211 */ /* 0x080fe400020f16ff */
[----:B------:R-:W-:Y:S01]  /*44860*/  LEA.HI.X.SX32 R13, R4, R0, 0x2, P3 ;  /* 0x00000000040d7211 */ /* 0x000fe200018f16ff */
[----:B------:R-:W-:Y:S02]  /*44870*/  VIADD R4, R5, UR5 ;  /* 0x0000000505047c36 */ /* 0x000fe40008000000 */
[----:B------:R1:W-:Y:S04]  /*44880*/  STL.64 [R1+0x150], R16 ;  /* 0x0001501001007387 */ /* 0x0003e80000100a00 */
[----:B------:R5:W-:Y:S01]  /*44890*/  STL.64 [R1+0x148], R12 ;  /* 0x0001480c01007387 */ /* 0x000be20000100a00 */
[----:B-1----:R-:W-:-:S02]  /*448a0*/  LEA R16, P4, R3, R2, 0x2 ;  /* 0x0000000203107211 */ /* 0x002fc400078810ff */
[----:B-----5:R-:W-:Y:S02]  /*448b0*/  LEA R12, P3, R6, R2, 0x2 ;  /* 0x00000002060c7211 */ /* 0x020fe400078610ff */
[-C--:B------:R-:W-:Y:S01]  /*448c0*/  LEA.HI.X.SX32 R17, R3, R0.reuse, 0x2, P4 ;  /* 0x0000000003117211 */ /* 0x080fe200020f16ff */
[----:B------:R-:W-:Y:S01]  /*448d0*/  VIADD R3, R4, UR5 ;  /* 0x0000000504037c36 */ /* 0x000fe20008000000 */
[----:B------:R-:W-:-:S03]  /*448e0*/  LEA.HI.X.SX32 R13, R6, R0, 0x2, P3 ;  /* 0x00000000060d7211 */ /* 0x000fc600018f16ff */
[----:B------:R1:W-:Y:S04]  /*448f0*/  STL.64 [R1+0x140], R16 ;  /* 0x0001401001007387 */ /* 0x0003e80000100a00 */
[----:B------:R5:W-:Y:S04]  /*44900*/  STL.64 [R1+0x138], R12 ;  /* 0x0001380c01007387 */ /* 0x000be80000100a00 */
[----:B------:R-:W4:Y:S01]  /*44910*/  LDL.LU R238, [R1+0x1018] ;  /* 0x0010180001ee7983 */ /* 0x000f220000300800 */
[-C--:B-1----:R-:W-:Y:S02]  /*44920*/  LEA R16, P4, R5, R2.reuse, 0x2 ;  /* 0x0000000205107211 */ /* 0x082fe400078810ff */
[----:B-----5:R-:W-:-:S02]  /*44930*/  LEA R12, P3, R4, R2, 0x2 ;  /* 0x00000002040c7211 */ /* 0x020fc400078610ff */
[----:B------:R-:W-:Y:S02]  /*44940*/  LEA.HI.X.SX32 R17, R5, R0, 0x2, P4 ;  /* 0x0000000005117211 */ /* 0x000fe400020f16ff */
[C---:B------:R-:W-:Y:S02]  /*44950*/  LEA R6, P4, R3.reuse, R2, 0x2 ;  /* 0x0000000203067211 */ /* 0x040fe400078810ff */
[-C--:B------:R-:W-:Y:S02]  /*44960*/  LEA.HI.X.SX32 R13, R4, R0.reuse, 0x2, P3 ;  /* 0x00000000040d7211 */ /* 0x080fe400018f16ff */
[----:B------:R-:W-:Y:S01]  /*44970*/  LEA.HI.X.SX32 R7, R3, R0, 0x2, P4 ;  /* 0x0000000003077211 */ /* 0x000fe200020f16ff */
[----:B------:R-:W-:Y:S04]  /*44980*/  STL.64 [R1+0x130], R16 ;  /* 0x0001301001007387 */ /* 0x000fe80000100a00 */
[----:B------:R-:W-:Y:S04]  /*44990*/  STL.64 [R1+0x128], R12 ;  /* 0x0001280c01007387 */ /* 0x000fe80000100a00 */
[----:B------:R-:W-:Y:S04]  /*449a0*/  STL.64 [R1+0x120], R6 ;  /* 0x0001200601007387 */ /* 0x000fe80000100a00 */
[----:B------:R-:W5:Y:S04]  /*449b0*/  LDL.LU R234, [R1+0x101c] ;  /* 0x00101c0001ea7983 */ /* 0x000f680000300800 */
[----:B------:R-:W5:Y:S04]  /*449c0*/  LDL.LU R232, [R1+0x102c] ;  /* 0x00102c0001e87983 */ /* 0x000f680000300800 */
[----:B------:R-:W5:Y:S04]  /*449d0*/  LDL.LU R228, [R1+0x1040] ;  /* 0x0010400001e47983 */ /* 0x000f680000300800 */
[----:B------:R1:W-:Y:S04]  /*449e0*/  STL.64 [R1+0x1460], R170 ;  /* 0x001460aa01007387 */ /* 0x0003e80000100a00 */
[----:B------:R1:W-:Y:S04]  /*449f0*/  STL.64 [R1+0x1458], R172 ;  /* 0x001458ac01007387 */ /* 0x0003e80000100a00 */
[----:B------:R-:W-:Y:S04]  /*44a00*/  STL.64 [R1+0x1450], R174 ;  /* 0x001450ae01007387 */ /* 0x000fe80000100a00 */
[----:B------:R-:W-:Y:S04]  /*44a10*/  STL.64 [R1+0x1448], R176 ;  /* 0x001448b001007387 */ /* 0x000fe80000100a00 */
[----:B------:R-:W-:Y:S04]  /*44a20*/  STL [R1+0x1440], R182 ;  /* 0x001440b601007387 */ /* 0x000fe80000100800 */
[----:B------:R-:W-:Y:S04]  /*44a30*/  STL.64 [R1+0x1438], R178 ;  /* 0x001438b201007387 */ /* 0x000fe80000100a00 */
[----:B------:R1:W-:Y:S04]  /*44a40*/  STL.64 [R1+0x1430], R180 ;  /* 0x001430b401007387 */ /* 0x0003e80000100a00 */
[----:B------:R-:W-:Y:S04]  /*44a50*/  STL [R1+0x1428], R183 ;  /* 0x001428b701007387 */ /* 0x000fe80000100800 */
[----:B------:R1:W-:Y:S04]  /*44a60*/  STL.64 [R1+0x1420], R184 ;  /* 0x001420b801007387 */ /* 0x0003e80000100a00 */
[----:B------:R-:W-:Y:S04]  /*44a70*/  STL [R1+0x1418], R188 ;  /* 0x001418bc01007387 */ /* 0x000fe80000100800 */
[----:B------:R1:W-:Y:S04]  /*44a80*/  STL.64 [R1+0x1410], R186 ;  /* 0x001410ba01007387 */ /* 0x0003e80000100a00 */
[----:B------:R-:W-:Y:S04]  /*44a90*/  STL [R1+0x1408], R189 ;  /* 0x001408bd01007387 */ /* 0x000fe80000100800 */
[----:B------:R-:W-:Y:S04]  /*44aa0*/  STL.64 [R1+0x1400], R190 ;  /* 0x001400be01007387 */ /* 0x000fe80000100a00 */
[----:B------:R-:W-:Y:S04]  /*44ab0*/  STL.64 [R1+0x13f8], R192 ;  /* 0x0013f8c001007387 */ /* 0x000fe80000100a00 */
[----:B------:R-:W-:Y:S04]  /*44ac0*/  STL [R1+0x13f4], R194 ;  /* 0x0013f4c201007387 */ /* 0x000fe80000100800 */
[----:B------:R-:W-:Y:S04]  /*44ad0*/  STL [R1+0x13f0], R195 ;  /* 0x0013f0c301007387 */ /* 0x000fe80000100800 */
[----:B-1----:R-:W5:Y:S04]  /*44ae0*/  LDL.LU R171, [R1+0x1044] ;  /* 0x0010440001ab7983 */ /* 0x002f680000300800 */
[----:B------:R-:W5:Y:S04]  /*44af0*/  LDL.LU R170, [R1+0x1058] ;  /* 0x0010580001aa7983 */ /* 0x000f680000300800 */
[----:B------:R-:W5:Y:S01]  /*44b00*/  LDL.LU R172, [R1+0x105c] ;  /* 0x00105c0001ac7983 */ /* 0x000f620000300800 */
[----:B--2---:R-:W-:-:S02]  /*44b10*/  ISETP.LT.AND P5, PT, R14, UR8, !P1 ;  /* 0x000000080e007c0c */ /* 0x004fc4000cfa1270 */
[----:B---3--:R-:W-:Y:S02]  /*44b20*/  ISETP.LT.AND P3, PT, R11, UR16, !P1 ;  /* 0x000000100b007c0c */ /* 0x008fe4000cf61270 */
[----:B----4-:R-:W-:Y:S02]  /*44b30*/  ISETP.LT.AND P4, PT, R10, UR17, !P1 ;  /* 0x000000110a007c0c */ /* 0x010fe4000cf81270 */
[----:B------:R-:W-:Y:S01]  /*44b40*/  ISETP.LT.AND P0, PT, R9, UR18, !P1 ;  /* 0x0000001209007c0c */ /* 0x000fe2000cf01270 */
[----:B------:R-:W-:Y:S01]  /*44b50*/  IMAD.MOV.U32 R181, RZ, RZ, R222 ;  /* 0x000000ffffb57224 */ /* 0x000fe200078e00de */
[----:B------:R-:W1:Y:S01]  /*44b60*/  LDTM.x64 R4, tmem[UR11+0xc0] ;  /* 0x0000c00b000479ee */ /* 0x000e620008340000 */
[----:B------:R-:W-:Y:S01]  /*44b70*/  NOP ;  /* 0x0000000000007918 */ /* 0x000fe20000000000 */
[----:B------:R-:W-:Y:S01]  /*44b80*/  @P2 STG.E desc[UR22][R210.64], R239 ;  /* 0x000000efd2002986 */ /* 0x000fe2000c101916 */
[----:B------:R-:W-:Y:S01]  /*44b90*/  IMAD.MOV.U32 R182, RZ, RZ, R217 ;  /* 0x000000ffffb67224 */ /* 0x000fe200078e00d9 */
[----:B------:R-:W-:Y:S01]  /*44ba0*/  MOV R177, R219 ;  /* 0x000000db00b17202 */ /* 0x000fe20000000f00 */
[----:B------:R-:W-:Y:S01]  /*44bb0*/  IMAD.MOV.U32 R175, RZ, RZ, R216 ;  /* 0x000000ffffaf7224 */ /* 0x000fe200078e00d8 */
[----:B------:R-:W-:Y:S01]  /*44bc0*/  @P5 STG.E desc[UR22][R208.64], R235 ;  /* 0x000000ebd0005986 */ /* 0x000fe2000c101916 */
[----:B------:R-:W-:Y:S01]  /*44bd0*/  IMAD.MOV.U32 R178, RZ, RZ, R224 ;  /* 0x000000ffffb27224 */ /* 0x000fe200078e00e0 */
[----:B------:R-:W-:Y:S01]  /*44be0*/  MOV R179, R225 ;  /* 0x000000e100b37202 */ /* 0x000fe20000000f00 */
[----:B------:R-:W-:Y:S01]  /*44bf0*/  IMAD.MOV.U32 R173, RZ, RZ, R221 ;  /* 0x000000ffffad7224 */ /* 0x000fe200078e00dd */
[----:B------:R-:W-:Y:S01]  /*44c00*/  @P3 STG.E desc[UR22][R206.64], R233 ;  /* 0x000000e9ce003986 */ /* 0x000fe2000c101916 */
[----:B------:R-:W-:Y:S01]  /*44c10*/  IMAD.MOV.U32 R176, RZ, RZ, R218 ;  /* 0x000000ffffb07224 */ /* 0x000fe200078e00da */
[----:B------:R-:W2:Y:S02]  /*44c20*/  LDCU UR8, c[0x0][0x39c] ;  /* 0x00007380ff0877ac */ /* 0x000ea40008000800 */
[----:B------:R-:W-:Y:S04]  /*44c30*/  @P4 STG.E desc[UR22][R204.64], R229 ;  /* 0x000000e5cc004986 */ /* 0x000fe8000c101916 */
[----:B------:R-:W-:Y:S01]  /*44c40*/  @P0 STG.E desc[UR22][R202.64], R227 ;  /* 0x000000e3ca000986 */ /* 0x000fe2000c101916 */
[----:B-----5:R-:W-:Y:S01]  /*44c50*/  ISETP.LT.AND P5, PT, R234, UR4, !P1 ;  /* 0x00000004ea007c0c */ /* 0x020fe2000cfa1270 */
[----:B------:R-:W3:Y:S02]  /*44c60*/  LDCU UR4, c[0x0][0x39c] ;  /* 0x00007380ff0477ac */ /* 0x000ee40008000800 */
[----:B---3--:R-:W-:Y:S01]  /*44c70*/  ISETP.LT.AND P3, PT, R232, UR4, !P1 ;  /* 0x00000004e8007c0c */ /* 0x008fe2000cf61270 */
[----:B------:R-:W3:Y:S02]  /*44c80*/  LDCU UR4, c[0x0][0x39c] ;  /* 0x00007380ff0477ac */ /* 0x000ee40008000800 */
[----:B---3--:R-:W-:Y:S01]  /*44c90*/  ISETP.LT.AND P4, PT, R228, UR4, !P1 ;  /* 0x00000004e4007c0c */ /* 0x008fe2000cf81270 */
[----:B------:R-:W3:Y:S01]  /*44ca0*/  LDCU UR4, c[0x0][0x39c] ;  /* 0x00007380ff0477ac */ /* 0x000ee20008000800 */
[----:B------:R-:W-:-:S13]  /*44cb0*/  ISETP.LT.AND P2, PT, R238, UR19, !P1 ;  /* 0x00000013ee007c0c */ /* 0x000fda000cf41270 */
[----:B------:R-:W-:Y:S01]  /*44cc0*/  @P2 STG.E desc[UR22][R200.64], R226 ;  /* 0x000000e2c8002986 */ /* 0x000fe2000c101916 */
[----:B---3--:R-:W-:Y:S01]  /*44cd0*/  ISETP.LT.AND P0, PT, R171, UR4, !P1 ;  /* 0x00000004ab007c0c */ /* 0x008fe2000cf01270 */
[----:B------:R-:W3:Y:S02]  /*44ce0*/  LDCU UR4, c[0x0][0x39c] ;  /* 0x00007380ff0477ac */ /* 0x000ee40008000800 */
[----:B------:R-:W4:Y:S01]  /*44cf0*/  LDL.LU R171, [R1+0x1070] ;  /* 0x0010700001ab7983 */ /* 0x000f220000300800 */
[----:B---3--:R-:W-:Y:S01]  /*44d00*/  ISETP.LT.AND P2, PT, R170, UR4, !P1 ;  /* 0x00000004aa007c0c */ /* 0x008fe2000cf41270 */
[----:B------:R-:W3:Y:S02]  /*44d10*/  LDCU UR4, c[0x0][0x39c] ;  /* 0x00007380ff0477ac */ /* 0x000ee40008000800 */
[----:B------:R-:W5:Y:S04]  /*44d20*/  LDL.LU R170, [R1+0x1088] ;  /* 0x0010880001aa7983 */ /* 0x000f680000300800 */
[----:B------:R-:W-:Y:S01]  /*44d30*/  @P5 STG.E desc[UR22][R198.64], R223 ;  /* 0x000000dfc6005986 */ /* 0x000fe2000c101916 */
[----:B---3--:R-:W-:Y:S01]  /*44d40*/  ISETP.LT.AND P5, PT, R172, UR4, !P1 ;  /* 0x00000004ac007c0c */ /* 0x008fe2000cfa1270 */
[----:B------:R-:W4:Y:S02]  /*44d50*/  LDCU UR4, c[0x0][0x39c] ;  /* 0x00007380ff0477ac */ /* 0x000f240008000800 */
[----:B------:R-:W3:Y:S04]  /*44d60*/  LDL.LU R172, [R1+0x108c] ;  /* 0x00108c0001ac7983 */ /* 0x000ee80000300800 */
[----:B------:R-:W-:Y:S04]  /*44d70*/  @P3 STG.E desc[UR22][R196.64], R220 ;  /* 0x000000dcc4003986 */ /* 0x000fe8000c101916 */
[----:B------:R-:W2:Y:S04]  /*44d80*/  LDL.LU R174, [R1+0x1090] ;  /* 0x0010900001ae7983 */ /* 0x000ea80000300800 */
[----:B------:R-:W-:Y:S04]  /*44d90*/  @P4 STG.E desc[UR22][R212.64], R215 ;  /* 0x000000d7d4004986 */ /* 0x000fe8000c101916 */
[----:B------:R-:W-:Y:S01]  /*44da0*/  @P0 STG.E desc[UR22][R230.64], R181 ;  /* 0x000000b5e6000986 */ /* 0x000fe2000c101916 */
[----:B----4-:R-:W-:Y:S01]  /*44db0*/  ISETP.LT.AND P3, PT, R171, UR4, !P1 ;  /* 0x00000004ab007c0c */ /* 0x010fe2000cf61270 */
[----:B------:R-:W5:Y:S02]  /*44dc0*/  LDCU UR4, c[0x0][0x39c] ;  /* 0x00007380ff0477ac */ /* 0x000f640008000800 */
[----:B-----5:R-:W-:Y:S01]  /*44dd0*/  ISETP.LT.AND P4, PT, R170, UR4, !P1 ;  /* 0x00000004aa007c0c */ /* 0x020fe2000cf81270 */
[----:B------:R-:W3:Y:S01]  /*44de0*/  LDCU UR4, c[0x0][0x39c] ;  /* 0x00007380ff0477ac */ /* 0x000ee20008000800 */
[----:B------:R-:W4:Y:S01]  /*44df0*/  LDL.LU R170, [R1+0x1094] ;  /* 0x0010940001aa7983 */ /* 0x000f220000300800 */
[----:B---3--:R-:W-:Y:S01]  /*44e00*/  ISETP.LT.AND P0, PT, R172, UR4, !P1 ;  /* 0x00000004ac007c0c */ /* 0x008fe2000cf01270 */
[----:B------:R-:W2:Y:S02]  /*44e10*/  LDCU UR4, c[0x0][0x39c] ;  /* 0x00007380ff0477ac */ /* 0x000ea40008000800 */
[----:B------:R-:W3:Y:S04]  /*44e20*/  LDL.LU R172, [R1+0x10ac] ;  /* 0x0010ac0001ac7983 */ /* 0x000ee80000300800 */
[----:B------:R5:W-:Y:S01]  /*44e30*/  @P2 STG.E desc[UR22][R236.64], R182 ;  /* 0x000000b6ec002986 */ /* 0x000be2000c101916 */
[----:B--2---:R-:W-:Y:S01]  /*44e40*/  ISETP.LT.AND P2, PT, R174, UR4, !P1 ;  /* 0x00000004ae007c0c */ /* 0x004fe2000cf41270 */
[----:B------:R-:W4:Y:S01]  /*44e50*/  LDCU UR4, c[0x0][0x39c] ;  /* 0x00007380ff0477ac */ /* 0x000f220008000800 */
[----:B------:R-:W-:-:S02]  /*44e60*/  IMAD.MOV.U32 R171, RZ, RZ, R214 ;  /* 0x000000ffffab7224 */ /* 0x000fc400078e00d6 */
[----:B------:R-:W-:Y:S01]  /*44e70*/  IMAD.MOV.U32 R185, RZ, RZ, R177 ;  /* 0x000000ffffb97224 */ /* 0x000fe200078e00b1 */
[----:B------:R-:W-:Y:S02]  /*44e80*/  MOV R177, R175 ;  /* 0x000000af00b17202 */ /* 0x000fe40000000f00 */
[----:B------:R-:W2:Y:S04]  /*44e90*/  LDL.LU R175, [R1+0x10b0] ;  /* 0x0010b00001af7983 */ /* 0x000ea80000300800 */
[----:B------:R1:W-:Y:S04]  /*44ea0*/  @P5 STG.E desc[UR22][R242.64], R171 ;  /* 0x000000abf2005986 */ /* 0x0003e8000c101916 */
[----:B------:R-:W2:Y:S04]  /*44eb0*/  LDL.LU.64 R186, [R1+0x1d0] ;  /* 0x0001d00001ba7983 */ /* 0x000ea80000300a00 */
[----:B------:R-:W2:Y:S04]  /*44ec0*/  LDL.LU R188, [R1+0x38] ;  /* 0x0000380001bc7983 */ /* 0x000ea80000300800 */
[----:B------:R1:W-:Y:S01]  /*44ed0*/  @P3 STG.E desc[UR22][R178.64], R173 ;  /* 0x000000adb2003986 */ /* 0x0003e2000c101916 */
[----:B----4-:R-:W-:Y:S01]  /*44ee0*/  ISETP.LT.AND P5, PT, R170, UR4, !P1 ;  /* 0x00000004aa007c0c */ /* 0x010fe2000cfa1270 */
[----:B------:R-:W3:Y:S02]  /*44ef0*/  LDCU UR4, c[0x0][0x39c] ;  /* 0x00007380ff0477ac */ /* 0x000ee40008000800 */
[----:B------:R-:W4:Y:S04]  /*44f00*/  LDL.LU R170, [R1+0x11cc] ;  /* 0x0011cc0001aa7983 */ /* 0x000f280000300800 */
[----:B-----5:R-:W5:Y:S04]  /*44f10*/  LDL.LU.64 R182, [R1+0x1c8] ;  /* 0x0001c80001b67983 */ /* 0x020f680000300a00 */
[----:B-1----:R-:W5:Y:S01]  /*44f20*/  LDL.LU R171, [R1+0x3c] ;  /* 0x00003c0001ab7983 */ /* 0x002f620000300800 */
[----:B---3--:R-:W-:Y:S01]  /*44f30*/  ISETP.LT.AND P3, PT, R172, UR4, !P1 ;  /* 0x00000004ac007c0c */ /* 0x008fe2000cf61270 */
[----:B------:R-:W-:-:S02]  /*44f40*/  IMAD.MOV.U32 R184, RZ, RZ, R176 ;  /* 0x000000ffffb87224 */ /* 0x000fc400078e00b0 */
[----:B------:R-:W3:Y:S01]  /*44f50*/  LDL.LU R172, [R1+0x11c8] ;  /* 0x0011c80001ac7983 */ /* 0x000ee20000300800 */
[----:B------:R-:W2:Y:S03]  /*44f60*/  LDCU UR4, c[0x0][0x39c] ;  /* 0x00007380ff0477ac */ /* 0x000ea60008000800 */
[----:B------:R-:W3:Y:S04]  /*44f70*/  LDL.LU.64 R180, [R1+0x1c0] ;  /* 0x0001c00001b47983 */ /* 0x000ee80000300a00 */
[----:B------:R-:W3:Y:S04]  /*44f80*/  LDL.LU R173, [R1+0x40] ;  /* 0x0000400001ad7983 */ /* 0x000ee80000300800 */
[----:B------:R-:W3:Y:S04]  /*44f90*/  LDL.LU.64 R178, [R1+0x1b8] ;  /* 0x0001b80001b27983 */ /* 0x000ee80000300a00 */
[----:B------:R-:W3:Y:S04]  /*44fa0*/  LDL.LU R174, [R1+0x44] ;  /* 0x0000440001ae7983 */ /* 0x000ee80000300800 */
[----:B------:R1:W-:Y:S04]  /*44fb0*/  @P4 STG.E desc[UR22][R184.64], R177 ;  /* 0x000000b1b8004986 */ /* 0x0003e8000c101916 */
[----:B-1----:R-:W3:Y:S01]  /*44fc0*/  LDL.LU R177, [R1+0x11c4] ;  /* 0x0011c40001b17983 */ /* 0x002ee20000300800 */
[----:B--2---:R-:W-:Y:S01]  /*44fd0*/  ISETP.LT.AND P4, PT, R175, UR4, !P1 ;  /* 0x00000004af007c0c */ /* 0x004fe2000cf81270 */
[----:B------:R-:W4:Y:S02]  /*44fe0*/  LDCU UR4, c[0x0][0x39c] ;  /* 0x00007380ff0477ac */ /* 0x000f240008000800 */
[----:B------:R-:W2:Y:S04]  /*44ff0*/  LDL.LU.64 R194, [R1+0x1b0] ;  /* 0x0001b00001c27983 */ /* 0x000ea80000300a00 */
[----:B------:R-:W2:Y:S04]  /*45000*/  LDL.LU R176, [R1+0x48] ;  /* 0x0000480001b07983 */ /* 0x000ea80000300800 */
[----:B------:R-:W2:Y:S04]  /*45010*/  LDL.LU.64 R184, [R1+0x1a8] ;  /* 0x0001a80001b87983 */ /* 0x000ea80000300a00 */
[----:B------:R-:W-:Y:S04]  /*45020*/  @P0 STG.E desc[UR22][R186.64], R188 ;  /* 0x000000bcba000986 */ /* 0x000fe8000c101916 */
[----:B------:R-:W2:Y:S04]  /*45030*/  LDL.LU R175, [R1+0x4c] ;  /* 0x00004c0001af7983 */ /* 0x000ea80000300800 */
[----:B-----5:R1:W-:Y:S04]  /*45040*/  @P2 STG.E desc[UR22][R182.64], R171 ;  /* 0x000000abb6002986 */ /* 0x0203e8000c101916 */
[----:B-1----:R-:W5:Y:S01]  /*45050*/  LDL.LU R171, [R1+0x11c0] ;  /* 0x0011c00001ab7983 */ /* 0x002f620000300800 */
[----:B----4-:R-:W-:Y:S01]  /*45060*/  ISETP.LT.AND P0, PT, R170, UR4, !P1 ;  /* 0x00000004aa007c0c */ /* 0x010fe2000cf01270 */
[----:B------:R-:W1:Y:S02]  /*45070*/  LDCU UR4, c[0x0][0x39c] ;  /* 0x00007380ff0477ac */ /* 0x000e640008000800 */
[----:B------:R-:W4:Y:S04]  /*45080*/  LDL.LU.64 R188, [R1+0x1a0] ;  /* 0x0001a00001bc7983 */ /* 0x000f280000300a00 */
[----:B------:R-:W4:Y:S04]  /*45090*/  LDL.LU R170, [R1+0x50] ;  /* 0x0000500001aa7983 */ /* 0x000f280000300800 */
[----:B---3--:R3:W-:Y:S04]  /*450a0*/  @P5 STG.E desc[UR22][R180.64], R173 ;  /* 0x000000adb4005986 */ /* 0x0087e8000c101916 */
[----:B---3--:R-:W3:Y:S01]  /*450b0*/  LDL.LU R173, [R1+0x11bc] ;  /* 0x0011bc0001ad7983 */ /* 0x008ee20000300800 */
[----:B-1----:R-:W-:Y:S01]  /*450c0*/  ISETP.LT.AND P2, PT, R172, UR4, !P1 ;  /* 0x00000004ac007c0c */ /* 0x002fe2000cf41270 */
[----:B------:R-:W1:Y:S02]  /*450d0*/  LDCU UR4, c[0x0][0x39c] ;  /* 0x00007380ff0477ac */ /* 0x000e640008000800 */
[----:B------:R-:W4:Y:S04]  /*450e0*/  LDL.LU.64 R186, [R1+0x198] ;  /* 0x0001980001ba7983 */ /* 0x000f280000300a00 */
[----:B------:R-:W4:Y:S04]  /*450f0*/  LDL.LU R172, [R1+0x54] ;  /* 0x0000540001ac7983 */ /* 0x000f280000300800 */
[----:B------:R1:W-:Y:S04]  /*45100*/  @P3 STG.E desc[UR22][R178.64], R174 ;  /* 0x000000aeb2003986 */ /* 0x0003e8000c101916 */
[----:B-1----:R-:W4:Y:S01]  /*45110*/  LDL.LU R174, [R1+0x11ac] ;  /* 0x0011ac0001ae7983 */ /* 0x002f220000300800 */
[----:B------:R-:W-:Y:S01]  /*45120*/  ISETP.LT.AND P5, PT, R177, UR4, !P1 ;  /* 0x00000004b1007c0c */ /* 0x000fe2000cfa1270 */
[----:B------:R-:W5:Y:S02]  /*45130*/  LDCU UR4, c[0x0][0x39c] ;  /* 0x00007380ff0477ac */ /* 0x000f640008000800 */
[----:B------:R-:W4:Y:S04]  /*45140*/  LDL.LU.64 R236, [R1+0x190] ;  /* 0x0001900001ec7983 */ /* 0x000f280000300a00 */
[----:B------:R-:W4:Y:S04]  /*45150*/  LDL.LU R180, [R1+0x58] ;  /* 0x0000580001b47983 */ /* 0x000f280000300800 */
[----:B------:R-:W4:Y:S04]  /*45160*/  LDL.LU.64 R230, [R1+0x188] ;  /* 0x0001880001e67983 */ /* 0x000f280000300a00 */
[----:B------:R-:W4:Y:S04]  /*45170*/  LDL.LU R177, [R1+0x5c] ;  /* 0x00005c0001b17983 */ /* 0x000f280000300800 */
[----:B------:R-:W4:Y:S04]  /*45180*/  LDL.LU R182, [R1+0x11a8] ;  /* 0x0011a80001b67983 */ /* 0x000f280000300800 */
[----:B------:R-:W4:Y:S04]  /*45190*/  LDL.LU.64 R178, [R1+0x180] ;  /* 0x0001800001b27983 */ /* 0x000f280000300a00 */
[----:B--2---:R1:W-:Y:S01]  /*451a0*/  @P4 STG.E desc[UR22][R194.64], R176 ;  /* 0x000000b0c2004986 */ /* 0x0043e2000c101916 */
[----:B-----5:R-:W-:Y:S01]  /*451b0*/  ISETP.LT.AND P3, PT, R171, UR4, !P1 ;  /* 0x00000004ab007c0c */ /* 0x020fe2000cf61270 */
[----:B------:R-:W3:Y:S02]  /*451c0*/  LDCU UR4, c[0x0][0x39c] ;  /* 0x00007380ff0477ac */ /* 0x000ee40008000800 */
[----:B------:R-:W2:Y:S04]  /*451d0*/  LDL.LU R171, [R1+0x60] ;  /* 0x0000600001ab7983 */ /* 0x000ea80000300800 */
[----:B------:R-:W5:Y:S04]  /*451e0*/  LDL.LU R181, [R1+0x11a4] ;  /* 0x0011a40001b57983 */ /* 0x000f680000300800 */
[----:B-1----:R-:W2:Y:S01]  /*451f0*/  LDL.LU.64 R194, [R1+0x178] ;  /* 0x0001780001c27983 */ /* 0x002ea20000300a00 */
[----:B---3--:R-:W-:Y:S01]  /*45200*/  ISETP.LT.AND P4, PT, R173, UR4, !P1 ;  /* 0x00000004ad007c0c */ /* 0x008fe2000cf81270 */
[----:B------:R-:W4:Y:S02]  /*45210*/  LDCU UR4, c[0x0][0x39c] ;  /* 0x00007380ff0477ac */ /* 0x000f240008000800 */
[----:B------:R-:W3:Y:S04]  /*45220*/  LDL.LU R173, [R1+0x64] ;  /* 0x0000640001ad7983 */ /* 0x000ee80000300800 */
[----:B------:R-:W2:Y:S04]  /*45230*/  LDL.LU R176, [R1+0x11a0] ;  /* 0x0011a00001b07983 */ /* 0x000ea80000300800 */
[----:B------:R1:W-:Y:S04]  /*45240*/  @P0 STG.E desc[UR22][R184.64], R175 ;  /* 0x000000afb8000986 */ /* 0x0003e8000c101916 */
[----:B-1----:R-:W3:Y:S01]  /*45250*/  LDL.LU.64 R184, [R1+0x170] ;  /* 0x0001700001b87983 */ /* 0x002ee20000300a00 */
[----:B----4-:R-:W-:Y:S01]  /*45260*/  ISETP.LT.AND P0, PT, R174, UR4, !P1 ;  /* 0x00000004ae007c0c */ /* 0x010fe2000cf01270 */
[----:B------:R-:W1:Y:S02]  /*45270*/  LDCU UR4, c[0x0][0x39c] ;  /* 0x00007380ff0477ac */ /* 0x000e640008000800 */
[----:B------:R-:W4:Y:S04]  /*45280*/  LDL.LU R175, [R1+0x68] ;  /* 0x0000680001af7983 */ /* 0x000f280000300800 */
[----:B------:R-:W3:Y:S04]  /*45290*/  LDL.LU R174, [R1+0x119c] ;  /* 0x00119c0001ae7983 */ /* 0x000ee80000300800 */
[----:B------:R1:W-:Y:S02]  /*452a0*/  @P2 STG.E desc[UR22][R188.64], R170 ;  /* 0x000000aabc002986 */ /* 0x0003e4000c101916 */
[----:B-1----:R-:W-:Y:S01]  /*452b0*/  ISETP.LT.AND P2, PT, R182, UR4, !P1 ;  /* 0x00000004b6007c0c */ /* 0x002fe2000cf41270 */
[----:B------:R-:W5:Y:S01]  /*452c0*/  LDCU UR4, c[0x0][0x39c] ;  /* 0x00007380ff0477ac */ /* 0x000f620008000800 */
[----:B------:R-:W4:Y:S04]  /*452d0*/  LDL.LU R170, [R1+0x1194] ;  /* 0x0011940001aa7983 */ /* 0x000f280000300800 */
[----:B------:R-:W4:Y:S04]  /*452e0*/  LDL.LU.64 R188, [R1+0x168] ;  /* 0x0001680001bc7983 */ /* 0x000f280000300a00 */
[----:B------:R1:W-:Y:S04]  /*452f0*/  @P5 STG.E desc[UR22][R186.64], R172 ;  /* 0x000000acba005986 */ /* 0x0003e8000c101916 */
[----:B------:R-:W4:Y:S04]  /*45300*/  LDL.LU R182, [R1+0x6c] ;  /* 0x00006c0001b67983 */ /* 0x000f280000300800 */
[----:B-1----:R-:W4:Y:S04]  /*45310*/  LDL.LU R172, [R1+0x1190] ;  /* 0x0011900001ac7983 */ /* 0x002f280000300800 */
[----:B------:R-:W4:Y:S04]  /*45320*/  LDL.LU.64 R186, [R1+0x160] ;  /* 0x0001600001ba7983 */ /* 0x000f280000300a00 */
[----:B------:R-:W-:Y:S04]  /*45330*/  @P3 STG.E desc[UR22][R236.64], R180 ;  /* 0x000000b4ec003986 */ /* 0x000fe8000c101916 */
[----:B------:R-:W-:Y:S01]  /*45340*/  @P4 STG.E desc[UR22][R230.64], R177 ;  /* 0x000000b1e6004986 */ /* 0x000fe2000c101916 */
[----:B-----5:R-:W-:Y:S01]  /*45350*/  ISETP.LT.AND P5, PT, R181, UR4, !P1 ;  /* 0x00000004b5007c0c */ /* 0x020fe2000cfa1270 */
[----:B------:R-:W2:Y:S02]  /*45360*/  LDCU UR4, c[0x0][0x39c] ;  /* 0x00007380ff0477ac */ /* 0x000ea40008000800 */
[----:B------:R-:W5:Y:S01]  /*45370*/  LDL.LU R181, [R1+0x70] ;  /* 0x0000700001b57983 */ /* 0x000f620000300800 */
[----:B--2---:R-:W-:-:S03]  /*45380*/  ISETP.LT.AND P3, PT, R176, UR4, !P1 ;  /* 0x00000004b0007c0c */ /* 0x004fc6000cf61270 */
[----:B------:R1:W-:Y:S01]  /*45390*/  @P0 STG.E desc[UR22][R178.64], R171 ;  /* 0x000000abb2000986 */ /* 0x0003e2000c101916 */
[----:B------:R-:W3:Y:S03]  /*453a0*/  LDCU UR4, c[0x0][0x39c] ;  /* 0x00007380ff0477ac */ /* 0x000ee60008000800 */
[----:B------:R-:W2:Y:S04]  /*453b0*/  LDL.LU R176, [R1+0x118c] ;  /* 0x00118c0001b07983 */ /* 0x000ea80000300800 */
[----:B-1----:R-:W5:Y:S01]  /*453c0*/  LDL.LU R178, [R1+0x1188] ;  /* 0x0011880001b27983 */ /* 0x002f620000300800 */
[----:B---3--:R-:W-:Y:S01]  /*453d0*/  ISETP.LT.AND P4, PT, R174, UR4, !P1 ;  /* 0x00000004ae007c0c */ /* 0x008fe2000cf81270 */
[----:B------:R-:W4:Y:S02]  /*453e0*/  LDCU UR4, c[0x0][0x39c] ;  /* 0x00007380ff0477ac */ /* 0x000f240008000800 */
[----:B----4-:R-:W-:Y:S01]  /*453f0*/  ISETP.LT.AND P0, PT, R170, UR4, !P1 ;  /* 0x00000004aa007c0c */ /* 0x010fe2000cf01270 */
[----:B------:R-:W1:Y:S01]  /*45400*/  LDCU UR4, c[0x0][0x39c] ;  /* 0x00007380ff0477ac */ /* 0x000e620008000800 */
[----:B------:R-:W3:Y:S04]  /*45410*/  LDL.LU.64 R170, [R1+0x158] ;  /* 0x0001580001aa7983 */ /* 0x000ee80000300a00 */
[----:B------:R4:W-:Y:S04]  /*45420*/  @P2 STG.E desc[UR22][R194.64], R173 ;  /* 0x000000adc2002986 */ /* 0x0009e8000c101916 */
[----:B------:R-:W3:Y:S04]  /*45430*/  LDL.LU R237, [R1+0x74] ;  /* 0x0000740001ed7983 */ /* 0x000ee80000300800 */
[----:B------:R4:W-:Y:S01]  /*45440*/  @P5 STG.E desc[UR22][R184.64], R175 ;  /* 0x000000afb8005986 */ /* 0x0009e2000c101916 */
[----:B-1----:R-:W-:Y:S01]  /*45450*/  ISETP.LT.AND P2, PT, R172, UR4, !P1 ;  /* 0x00000004ac007c0c */ /* 0x002fe2000cf41270 */
[----:B------:R-:W2:Y:S02]  /*45460*/  LDCU UR4, c[0x0][0x39c] ;  /* 0x00007380ff0477ac */ /* 0x000ea40008000800 */
[----:B----4-:R-:W4:Y:S04]  /*45470*/  LDL.LU.64 R172, [R1+0x150] ;  /* 0x0001500001ac7983 */ /* 0x010f280000300a00 */
[----:B------:R-:W4:Y:S04]  /*45480*/  LDL.LU R230, [R1+0x78] ;  /* 0x0000780001e67983 */ /* 0x000f280000300800 */
[----:B------:R-:W3:Y:S04]  /*45490*/  LDL.LU R184, [R1+0x1184] ;  /* 0x0011840001b87983 */ /* 0x000ee80000300800 */
[----:B------:R-:W3:Y:S04]  /*454a0*/  LDL.LU.64 R174, [R1+0x148] ;  /* 0x0001480001ae7983 */ /* 0x000ee80000300a00 */
[----:B------:R-:W3:Y:S04]  /*454b0*/  LDL.LU R195, [R1+0x7c] ;  /* 0x00007c0001c37983 */ /* 0x000ee80000300800 */
[----:B------:R1:W-:Y:S01]  /*454c0*/  @P3 STG.E desc[UR22][R188.64], R182 ;  /* 0x000000b6bc003986 */ /* 0x0003e2000c101916 */
[----:B------:R-:W-:-:S05]  /*454d0*/  VIADD R3, R3, UR5 ;  /* 0x0000000503037c36 */ /* 0x000fca0008000000 */
[----:B------:R-:W-:-:S04]  /*454e0*/  LEA R190, P6, R3, R2, 0x2 ;  /* 0x0000000203be7211 */ /* 0x000fc800078c10ff */
[C---:B------:R-:W-:Y:S02]  /*454f0*/  LEA.HI.X.SX32 R191, R3.reuse, R0, 0x2, P6 ;  /* 0x0000000003bf7211 */ /* 0x040fe400030f16ff */
[----:B------:R-:W-:-:S04]  /*45500*/  IADD3 R3, PT, PT, R3, UR5, RZ ;  /* 0x0000000503037c10 */ /* 0x000fc8000fffe0ff */
[----:B------:R-:W-:-:S04]  /*45510*/  LEA R192, P6, R3, R2, 0x2 ;  /* 0x0000000203c07211 */ /* 0x000fc800078c10ff */
[C---:B------:R-:W-:Y:S01]  /*45520*/  LEA.HI.X.SX32 R193, R3.reuse, R0, 0x2, P6 ;  /* 0x0000000003c17211 */ /* 0x040fe200030f16ff */
[----:B------:R-:W-:-:S05]  /*45530*/  VIADD R3, R3, UR5 ;  /* 0x0000000503037c36 */ /* 0x000fca0008000000 */
        /* <DEDUP_REMOVED lines=13> */
[C---:B------:R-:W-:Y:S02]  /*45610*/  LEA.HI.X.SX32 R241, R3.reuse, R0, 0x2, P6 ;  /* 0x0000000003f17211 */ /* 0x040fe400030f16ff */
[----:B------:R-:W-:-:S04]  /*45620*/  IADD3 R3, PT, PT, R3, UR5, RZ ;  /* 0x0000000503037c10 */ /* 0x000fc8000fffe0ff */
[----:B------:R-:W-:Y:S02]  /*45630*/  LEA R238, P6, R3, R2, 0x2 ;  /* 0x0000000203ee7211 */ /* 0x000fe400078c10ff */
[----:B--2---:R-:W-:Y:S01]  /*45640*/  ISETP.LT.AND P5, PT, R176, UR4, !P1 ;  /* 0x00000004b0007c0c */ /* 0x004fe2000cfa1270 */
[----:B------:R-:W5:Y:S01]  /*45650*/  LDCU UR4, c[0x0][0x39c] ;  /* 0x00007380ff0477ac */ /* 0x000f620008000800 */
[----:B------:R-:W2:Y:S04]  /*45660*/  LDL.LU.64 R176, [R1+0x140] ;  /* 0x0001400001b07983 */ /* 0x000ea80000300a00 */
[----:B------:R-:W2:Y:S04]  /*45670*/  LDL.LU R236, [R1+0x80] ;  /* 0x0000800001ec7983 */ /* 0x000ea80000300800 */
[----:B-1----:R-:W2:Y:S01]  /*45680*/  LDL.LU R182, [R1+0x1170] ;  /* 0x0011700001b67983 */ /* 0x002ea20000300800 */
[----:B-----5:R-:W-:-:S03]  /*45690*/  ISETP.LT.AND P3, PT, R178, UR4, !P1 ;  /* 0x00000004b2007c0c */ /* 0x020fc6000cf61270 */
[----:B------:R1:W-:Y:S01]  /*456a0*/  @P4 STG.E desc[UR22][R186.64], R181 ;  /* 0x000000b5ba004986 */ /* 0x0003e2000c101916 */
[----:B------:R-:W-:-:S03]  /*456b0*/  LEA.HI.X.SX32 R239, R3, R0, 0x2, P6 ;  /* 0x0000000003ef7211 */ /* 0x000fc600030f16ff */
[----:B------:R-:W5:Y:S01]  /*456c0*/  LDL.LU.64 R178, [R1+0x138] ;  /* 0x0001380001b27983 */ /* 0x000f620000300a00 */
[----:B------:R-:W3:Y:S03]  /*456d0*/  LDCU UR4, c[0x0][0x39c] ;  /* 0x00007380ff0477ac */ /* 0x000ee60008000800 */
[----:B------:R-:W5:Y:S04]  /*456e0*/  LDL.LU R243, [R1+0x84] ;  /* 0x0000840001f37983 */ /* 0x000f680000300800 */
[----:B------:R-:W5:Y:S04]  /*456f0*/  LDL.LU R194, [R1+0x116c] ;  /* 0x00116c0001c27983 */ /* 0x000f680000300800 */
[----:B-1----:R-:W5:Y:S04]  /*45700*/  LDL.LU.64 R180, [R1+0x130] ;  /* 0x0001300001b47983 */ /* 0x002f680000300a00 */
[----:B------:R-:W5:Y:S04]  /*45710*/  LDL.LU R183, [R1+0x88] ;  /* 0x0000880001b77983 */ /* 0x000f680000300800 */
[----:B------:R-:W5:Y:S01]  /*45720*/  LDL.LU R231, [R1+0x1168] ;  /* 0x0011680001e77983 */ /* 0x000f620000300800 */
        /* <DEDUP_REMOVED lines=39> */
[----:B------:R-:W-:Y:S01]  /*459a0*/  VIADD R3, R3, UR5 ;  /* 0x0000000503037c36 */ /* 0x000fe20008000000 */
[----:B---3--:R-:W-:Y:S01]  /*459b0*/  ISETP.LT.AND P4, PT, R184, UR4, !P1 ;  /* 0x00000004b8007c0c */ /* 0x008fe2000cf81270 */
[----:B------:R-:W2:Y:S01]  /*459c0*/  LDCU UR4, c[0x0][0x39c] ;  /* 0x00007380ff0477ac */ /* 0x000ea20008000800 */
[----:B------:R-:W3:Y:S02]  /*459d0*/  LDL.LU.64 R184, [R1+0x128] ;  /* 0x0001280001b87983 */ /* 0x000ee40000300a00 */
[C---:B------:R-:W-:Y:S02]  /*459e0*/  LEA R206, P6, R3.reuse, R2, 0x2 ;  /* 0x0000000203ce7211 */ /* 0x040fe400078c10ff */
[----:B------:R-:W3:Y:S02]  /*459f0*/  LDL.LU R188, [R1+0x8c] ;  /* 0x00008c0001bc7983 */ /* 0x000ee40000300800 */
[C---:B------:R-:W-:Y:S01]  /*45a00*/  LEA.HI.X.SX32 R207, R3.reuse, R0, 0x2, P6 ;  /* 0x0000000003cf7211 */ /* 0x040fe200030f16ff */
[----:B------:R-:W-:Y:S01]  /*45a10*/  VIADD R3, R3, UR5 ;  /* 0x0000000503037c36 */ /* 0x000fe20008000000 */
[----:B------:R-:W3:Y:S04]  /*45a20*/  LDL.LU.64 R186, [R1+0x120] ;  /* 0x0001200001ba7983 */ /* 0x000ee80000300a00 */
[C---:B------:R-:W-:Y:S01]  /*45a30*/  LEA R204, P6, R3.reuse, R2, 0x2 ;  /* 0x0000000203cc7211 */ /* 0x040fe200078c10ff */
[----:B------:R-:W3:Y:S03]  /*45a40*/  LDL.LU R189, [R1+0x90] ;  /* 0x0000900001bd7983 */ /* 0x000ee60000300800 */
[C---:B------:R-:W-:Y:S01]  /*45a50*/  LEA.HI.X.SX32 R205, R3.reuse, R0, 0x2, P6 ;  /* 0x0000000003cd7211 */ /* 0x040fe200030f16ff */
[----:B------:R-:W-:Y:S01]  /*45a60*/  VIADD R3, R3, UR5 ;  /* 0x0000000503037c36 */ /* 0x000fe20008000000 */
[----:B------:R1:W-:Y:S04]  /*45a70*/  @P0 STG.E desc[UR22][R170.64], R237 ;  /* 0x000000edaa000986 */ /* 0x0003e8000c101916 */
[C---:B------:R-:W-:Y:S01]  /*45a80*/  LEA R202, P6, R3.reuse, R2, 0x2 ;  /* 0x0000000203ca7211 */ /* 0x040fe200078c10ff */
[----:B-1----:R-:W3:Y:S03]  /*45a90*/  LDL.LU.64 R170, [R1+0x1460] ;  /* 0x0014600001aa7983 */ /* 0x002ee60000300a00 */
        /* <DEDUP_REMOVED lines=8> */
[C---:B------:R-:W-:Y:S01]  /*45b20*/  LEA R198, P6, R3.reuse, R2, 0x2 ;  /* 0x0000000203c67211 */ /* 0x040fe200078c10ff */
[----:B----4-:R1:W-:Y:S03]  /*45b30*/  @P2 STG.E desc[UR22][R172.64], R230 ;  /* 0x000000e6ac002986 */ /* 0x0103e6000c101916 */
[----:B------:R-:W-:Y:S02]  /*45b40*/  LEA.HI.X.SX32 R199, R3, R0, 0x2, P6 ;  /* 0x0000000003c77211 */ /* 0x000fe400030f16ff */
[----:B------:R-:W-:Y:S02]  /*45b50*/  ISETP.NE.AND P6, PT, R252, RZ, PT ;  /* 0x000000fffc00720c */ /* 0x000fe40003fc5270 */
[----:B--2---:R-:W-:Y:S01]  /*45b60*/  ISETP.LT.AND P0, PT, R182, UR4, !P1 ;  /* 0x00000004b6007c0c */ /* 0x004fe2000cf01270 */
[----:B------:R-:W5:Y:S01]  /*45b70*/  LDCU UR4, c[0x0][0x39c] ;  /* 0x00007380ff0477ac */ /* 0x000f620008000800 */
[----:B------:R-:W2:Y:S04]  /*45b80*/  LDL.LU R182, [R1+0x1164] ;  /* 0x0011640001b67983 */ /* 0x000ea80000300800 */
[----:B------:R-:W4:Y:S04]  /*45b90*/  LDL.LU R237, [R1+0x1160] ;  /* 0x0011600001ed7983 */ /* 0x000f280000300800 */
[----:B------:R-:W4:Y:S04]  /*45ba0*/  LDL.LU R252, [R1+0x94] ;  /* 0x0000940001fc7983 */ /* 0x000f280000300800 */
[----:B-1----:R-:W4:Y:S04]  /*45bb0*/  LDL.LU.64 R172, [R1+0x1458] ;  /* 0x0014580001ac7983 */ /* 0x002f280000300a00 */
[----:B------:R-:W4:Y:S01]  /*45bc0*/  LDL.LU R230, [R1+0x98] ;  /* 0x0000980001e67983 */ /* 0x000f220000300800 */
[----:B-----5:R-:W-:Y:S01]  /*45bd0*/  ISETP.LT.AND P2, PT, R194, UR4, !P1 ;  /* 0x00000004c2007c0c */ /* 0x020fe2000cf41270 */
[----:B------:R-:W1:Y:S02]  /*45be0*/  LDCU UR4, c[0x0][0x39c] ;  /* 0x00007380ff0477ac */ /* 0x000e640008000800 */
[----:B------:R-:W5:Y:S04]  /*45bf0*/  LDL.LU R194, [R1+0x1158] ;  /* 0x0011580001c27983 */ /* 0x000f680000300800 */
[----:B------:R1:W-:Y:S04]  /*45c00*/  @P5 STG.E desc[UR22][R174.64], R195 ;  /* 0x000000c3ae005986 */ /* 0x0003e8000c101916 */
[----:B-1----:R-:W5:Y:S01]  /*45c10*/  LDL.LU.64 R174, [R1+0x1450] ;  /* 0x0014500001ae7983 */ /* 0x002f620000300a00 */
[----:B------:R-:W-:Y:S01]  /*45c20*/  ISETP.LT.AND P5, PT, R231, UR4, !P1 ;  /* 0x00000004e7007c0c */ /* 0x000fe2000cfa1270 */
[----:B------:R-:W2:Y:S02]  /*45c30*/  LDCU UR4, c[0x0][0x39c] ;  /* 0x00007380ff0477ac */ /* 0x000ea40008000800 */
[----:B------:R-:W5:Y:S04]  /*45c40*/  LDL.LU R195, [R1+0x9c] ;  /* 0x00009c0001c37983 */ /* 0x000f680000300800 */
[----:B------:R-:W5:Y:S04]  /*45c50*/  LDL.LU R231, [R1+0x1154] ;  /* 0x0011540001e77983 */ /* 0x000f680000300800 */
[----:B------:R1:W-:Y:S04]  /*45c60*/  @P3 STG.E desc[UR22][R176.64], R236 ;  /* 0x000000ecb0003986 */ /* 0x0003e8000c101916 */
[----:B-1----:R-:W5:Y:S04]  /*45c70*/  LDL.LU.64 R176, [R1+0x1448] ;  /* 0x0014480001b07983 */ /* 0x002f680000300a00 */
[----:B------:R-:W5:Y:S04]  /*45c80*/  LDL.LU R236, [R1+0x1150] ;  /* 0x0011500001ec7983 */ /* 0x000f680000300800 */
[----:B------:R-:W5:Y:S04]  /*45c90*/  LDL.LU R242, [R1+0xa0] ;  /* 0x0000a00001f27983 */ /* 0x000f680000300800 */
[----:B------:R1:W-:Y:S04]  /*45ca0*/  @P4 STG.E desc[UR22][R178.64], R243 ;  /* 0x000000f3b2004986 */ /* 0x0003e8000c101916 */
[----:B------:R1:W-:Y:S04]  /*45cb0*/  @P0 STG.E desc[UR22][R180.64], R183 ;  /* 0x000000b7b4000986 */ /* 0x0003e8000c101916 */
[----:B---3--:R3:W-:Y:S01]  /*45cc0*/  @P2 STG.E desc[UR22][R184.64], R188 ;  /* 0x000000bcb8002986 */ /* 0x0087e2000c101916 */
[----:B--2---:R-:W-:Y:S01]  /*45cd0*/  ISETP.LT.AND P3, PT, R182, UR4, !P1 ;  /* 0x00000004b6007c0c */ /* 0x004fe2000cf61270 */
[----:B------:R-:W4:Y:S02]  /*45ce0*/  LDCU UR4, c[0x0][0x39c] ;  /* 0x00007380ff0477ac */ /* 0x000f240008000800 */
[----:B------:R-:W2:Y:S04]  /*45cf0*/  LDL.LU R182, [R1+0x1440] ;  /* 0x0014400001b67983 */ /* 0x000ea80000300800 */
[----:B-1----:R-:W2:Y:S04]  /*45d00*/  LDL.LU.64 R178, [R1+0x1438] ;  /* 0x0014380001b27983 */ /* 0x002ea80000300a00 */
[----:B------:R-:W2:Y:S01]  /*45d10*/  LDL.LU R243, [R1+0x114c] ;  /* 0x00114c0001f37983 */ /* 0x000ea20000300800 */
[----:B----4-:R-:W-:Y:S01]  /*45d20*/  ISETP.LT.AND P4, PT, R237, UR4, !P1 ;  /* 0x00000004ed007c0c */ /* 0x010fe2000cf81270 */
[----:B------:R-:W5:Y:S02]  /*45d30*/  LDCU UR4, c[0x0][0x39c] ;  /* 0x00007380ff0477ac */ /* 0x000f640008000800 */
[----:B------:R-:W4:Y:S04]  /*45d40*/  LDL.LU R237, [R1+0xa4] ;  /* 0x0000a40001ed7983 */ /* 0x000f280000300800 */
[----:B------:R-:W4:Y:S04]  /*45d50*/  LDL.LU.64 R180, [R1+0x1430] ;  /* 0x0014300001b47983 */ /* 0x000f280000300a00 */
[----:B------:R-:W4:Y:S01]  /*45d60*/  LDL.LU R183, [R1+0x1428] ;  /* 0x0014280001b77983 */ /* 0x000f220000300800 */
[----:B-----5:R-:W-:Y:S01]  /*45d70*/  ISETP.LT.AND P0, PT, R194, UR4, !P1 ;  /* 0x00000004c2007c0c */ /* 0x020fe2000cf01270 */
[----:B------:R-:W1:Y:S02]  /*45d80*/  LDCU UR4, c[0x0][0x39c] ;  /* 0x00007380ff0477ac */ /* 0x000e640008000800 */
[----:B------:R-:W5:Y:S04]  /*45d90*/  LDL.LU R194, [R1+0x1148] ;  /* 0x0011480001c27983 */ /* 0x000f680000300800 */
[----:B---3--:R-:W3:Y:S04]  /*45da0*/  LDL.LU.64 R184, [R1+0x1420] ;  /* 0x0014200001b87983 */ /* 0x008ee80000300a00 */
[----:B------:R-:W3:Y:S01]  /*45db0*/  LDL.LU R188, [R1+0x1418] ;  /* 0x0014180001bc7983 */ /* 0x000ee20000300800 */
[----:B-1----:R-:W-:Y:S01]  /*45dc0*/  ISETP.LT.AND P2, PT, R231, UR4, !P1 ;  /* 0x00000004e7007c0c */ /* 0x002fe2000cf41270 */
[----:B------:R-:W1:Y:S02]  /*45dd0*/  LDCU UR4, c[0x0][0x39c] ;  /* 0x00007380ff0477ac */ /* 0x000e640008000800 */
[----:B------:R-:W3:Y:S04]  /*45de0*/  LDL.LU R231, [R1+0x1134] ;  /* 0x0011340001e77983 */ /* 0x000ee80000300800 */
[----:B------:R1:W-:Y:S04]  /*45df0*/  @P5 STG.E desc[UR22][R186.64], R189 ;  /* 0x000000bdba005986 */ /* 0x0003e8000c101916 */
[----:B-1----:R-:W4:Y:S01]  /*45e00*/  LDL.LU.64 R186, [R1+0x1410] ;  /* 0x0014100001ba7983 */ /* 0x002f220000300a00 */
[----:B------:R-:W-:Y:S01]  /*45e10*/  ISETP.LT.AND P5, PT, R236, UR4, !P1 ;  /* 0x00000004ec007c0c */ /* 0x000fe2000cfa1270 */
[----:B------:R-:W2:Y:S02]  /*45e20*/  LDCU UR4, c[0x0][0x39c] ;  /* 0x00007380ff0477ac */ /* 0x000ea40008000800 */
[----:B------:R-:W4:Y:S04]  /*45e30*/  LDL.LU R189, [R1+0x1408] ;  /* 0x0014080001bd7983 */ /* 0x000f280000300800 */
[----:B------:R-:W4:Y:S04]  /*45e40*/  LDL.LU R236, [R1+0x1130] ;  /* 0x0011300001ec7983 */ /* 0x000f280000300800 */
[----:B------:R1:W-:Y:S04]  /*45e50*/  @P3 STG.E desc[UR22][R190.64], R252 ;  /* 0x000000fcbe003986 */ /* 0x0003e8000c101916 */
[----:B------:R1:W-:Y:S04]  /*45e60*/  @P4 STG.E desc[UR22][R192.64], R230 ;  /* 0x000000e6c0004986 */ /* 0x0003e8000c101916 */
[----:B-1----:R-:W4:Y:S04]  /*45e70*/  LDL.LU.64 R190, [R1+0x1400] ;  /* 0x0014000001be7983 */ /* 0x002f280000300a00 */
[----:B------:R-:W4:Y:S04]  /*45e80*/  LDL.LU R252, [R1+0xac] ;  /* 0x0000ac0001fc7983 */ /* 0x000f280000300800 */
[----:B------:R-:W4:Y:S04]  /*45e90*/  LDL.LU.64 R192, [R1+0x13f8] ;  /* 0x0013f80001c07983 */ /* 0x000f280000300a00 */
[----:B------:R-:W4:Y:S04]  /*45ea0*/  LDL.LU R230, [R1+0x112c] ;  /* 0x00112c0001e67983 */ /* 0x000f280000300800 */
[----:B------:R1:W-:Y:S04]  /*45eb0*/  @P0 STG.E desc[UR22][R250.64], R195 ;  /* 0x000000c3fa000986 */ /* 0x0003e8000c101916 */
[----:B------:R1:W-:Y:S01]  /*45ec0*/  @P2 STG.E desc[UR22][R248.64], R242 ;  /* 0x000000f2f8002986 */ /* 0x0003e2000c101916 */
[----:B--2---:R-:W-:Y:S01]  /*45ed0*/  ISETP.LT.AND P3, PT, R243, UR4, !P1 ;  /* 0x00000004f3007c0c */ /* 0x004fe2000cf61270 */
[----:B------:R-:W5:Y:S02]  /*45ee0*/  LDCU UR4, c[0x0][0x39c] ;  /* 0x00007380ff0477ac */ /* 0x000f640008000800 */
[----:B------:R-:W2:Y:S01]  /*45ef0*/  LDL.LU R243, [R1+0xb0] ;  /* 0x0000b00001f37983 */ /* 0x000ea20000300800 */
[----:B-----5:R-:W-:Y:S01]  /*45f00*/  ISETP.LT.AND P4, PT, R194, UR4, !P1 ;  /* 0x00000004c2007c0c */ /* 0x020fe2000cf81270 */
[----:B------:R-:W3:Y:S02]  /*45f10*/  LDCU UR4, c[0x0][0x39c] ;  /* 0x00007380ff0477ac */ /* 0x000ee40008000800 */
[----:B------:R-:W5:Y:S04]  /*45f20*/  LDL.LU R194, [R1+0x13f4] ;  /* 0x0013f40001c27983 */ /* 0x000f680000300800 */
[----:B-1----:R-:W2:Y:S04]  /*45f30*/  LDL.LU R195, [R1+0x13f0] ;  /* 0x0013f00001c37983 */ /* 0x002ea80000300800 */
[----:B------:R-:W2:Y:S01]  /*45f40*/  LDL.LU R251, [R1+0xa8] ;  /* 0x0000a80001fb7983 */ /* 0x000ea20000300800 */
[----:B---3--:R-:W-:Y:S01]  /*45f50*/  ISETP.LT.AND P0, PT, R231, UR4, !P1 ;  /* 0x00000004e7007c0c */ /* 0x008fe2000cf01270 */
[----:B------:R-:W1:Y:S02]  /*45f60*/  LDCU UR4, c[0x0][0x39c] ;  /* 0x00007380ff0477ac */ /* 0x000e640008000800 */
[----:B------:R-:W3:Y:S04]  /*45f70*/  LDL.LU R231, [R1+0x1128] ;  /* 0x0011280001e77983 */ /* 0x000ee80000300800 */
[----:B------:R-:W3:Y:S04]  /*45f80*/  LDL.LU R248, [R1+0xb8] ;  /* 0x0000b80001f87983 */ /* 0x000ee80000300800 */
[----:B------:R-:W5:Y:S04]  /*45f90*/  LDL.LU R242, [R1+0x1124] ;  /* 0x0011240001f27983 */ /* 0x000f680000300800 */
[----:B------:R-:W5:Y:S04]  /*45fa0*/  LDL.LU R249, [R1+0xbc] ;  /* 0x0000bc0001f97983 */ /* 0x000f680000300800 */
[----:B----4-:R4:W-:Y:S01]  /*45fb0*/  @P5 STG.E desc[UR22][R246.64], R237 ;  /* 0x000000edf6005986 */ /* 0x0109e2000c101916 */
[----:B-1----:R-:W-:Y:S01]  /*45fc0*/  ISETP.LT.AND P2, PT, R236, UR4, !P1 ;  /* 0x00000004ec007c0c */ /* 0x002fe2000cf41270 */
[----:B------:R-:W1:Y:S02]  /*45fd0*/  LDCU UR4, c[0x0][0x39c] ;  /* 0x00007380ff0477ac */ /* 0x000e640008000800 */
[----:B----4-:R-:W4:Y:S04]  /*45fe0*/  LDL.LU R247, [R1+0xb4] ;  /* 0x0000b40001f77983 */ /* 0x010f280000300800 */
[----:B------:R-:W4:Y:S04]  /*45ff0*/  LDL.LU R236, [R1+0x111c] ;  /* 0x00111c0001ec7983 */ /* 0x000f280000300800 */
[----:B------:R-:W4:Y:S04]  /*46000*/  LDL.LU R237, [R1+0x1110] ;  /* 0x0011100001ed7983 */ /* 0x000f280000300800 */
[----:B------:R-:W4:Y:S01]  /*46010*/  LDL.LU R250, [R1+0xc0] ;  /* 0x0000c00001fa7983 */ /* 0x000f220000300800 */
[----:B-1----:R-:W-:Y:S01]  /*46020*/  ISETP.LT.AND P5, PT, R230, UR4, !P1 ;  /* 0x00000004e6007c0c */ /* 0x002fe2000cfa1270 */
[----:B------:R-:W3:Y:S02]  /*46030*/  LDCU UR4, c[0x0][0x39c] ;  /* 0x00007380ff0477ac */ /* 0x000ee40008000800 */
[----:B------:R-:W4:Y:S04]  /*46040*/  LDL.LU R230, [R1+0x110c] ;  /* 0x00110c0001e67983 */ /* 0x000f280000300800 */
[----:B--2---:R1:W-:Y:S04]  /*46050*/  @P3 STG.E desc[UR22][R244.64], R251 ;  /* 0x000000fbf4003986 */ /* 0x0043e8000c101916 */
[----:B-1----:R-:W2:Y:S04]  /*46060*/  LDL.LU R245, [R1+0x1118] ;  /* 0x0011180001f57983 */ /* 0x002ea80000300800 */
[----:B------:R-:W2:Y:S01]  /*46070*/  LDL.LU R244, [R1+0x1114] ;  /* 0x0011140001f47983 */ /* 0x000ea20000300800 */
[----:B---3--:R-:W-:Y:S01]  /*46080*/  ISETP.LT.AND P3, PT, R231, UR4, !P1 ;  /* 0x00000004e7007c0c */ /* 0x008fe2000cf61270 */
[----:B------:R-:W5:Y:S02]  /*46090*/  LDCU UR4, c[0x0][0x39c] ;  /* 0x00007380ff0477ac */ /* 0x000f640008000800 */
[----:B------:R-:W3:Y:S04]  /*460a0*/  LDL.LU R251, [R1+0xc4] ;  /* 0x0000c40001fb7983 */ /* 0x000ee80000300800 */
[----:B------:R-:W3:Y:S04]  /*460b0*/  LDL.LU R231, [R1+0x10f8] ;  /* 0x0010f80001e77983 */ /* 0x000ee80000300800 */
[----:B------:R1:W-:Y:S01]  /*460c0*/  @P4 STG.E desc[UR22][R240.64], R252 ;  /* 0x000000fcf0004986 */ /* 0x0003e2000c101916 */
[----:B-----5:R-:W-:-:S03]  /*460d0*/  ISETP.LT.AND P4, PT, R242, UR4, !P1 ;  /* 0x00000004f2007c0c */ /* 0x020fc6000cf81270 */
[----:B-1----:R-:W5:Y:S01]  /*460e0*/  LDL.LU R252, [R1+0xc8] ;  /* 0x0000c80001fc7983 */ /* 0x002f620000300800 */
[----:B------:R-:W4:Y:S03]  /*460f0*/  LDCU UR4, c[0x0][0x39c] ;  /* 0x00007380ff0477ac */ /* 0x000f260008000800 */
[----:B------:R-:W3:Y:S04]  /*46100*/  LDL.LU R240, [R1+0x10f4] ;  /* 0x0010f40001f07983 */ /* 0x000ee80000300800 */
[----:B------:R-:W3:Y:S04]  /*46110*/  LDL.LU R242, [R1+0xcc] ;  /* 0x0000cc0001f27983 */ /* 0x000ee80000300800 */
[----:B------:R1:W-:Y:S04]  /*46120*/  @P0 STG.E desc[UR22][R238.64], R243 ;  /* 0x000000f3ee000986 */ /* 0x0003e8000c101916 */
[----:B-1----:R-:W3:Y:S04]  /*46130*/  LDL.LU R238, [R1+0x10f0] ;  /* 0x0010f00001ee7983 */ /* 0x002ee80000300800 */
[----:B------:R-:W3:Y:S01]  /*46140*/  LDL.LU R243, [R1+0xd0] ;  /* 0x0000d00001f37983 */ /* 0x000ee20000300800 */
[----:B----4-:R-:W-:Y:S01]  /*46150*/  ISETP.LT.AND P0, PT, R236, UR4, !P1 ;  /* 0x00000004ec007c0c */ /* 0x010fe2000cf01270 */
[----:B------:R-:W2:Y:S02]  /*46160*/  LDCU UR4, c[0x0][0x39c] ;  /* 0x00007380ff0477ac */ /* 0x000ea40008000800 */
[----:B------:R-:W4:Y:S04]  /*46170*/  LDL.LU R236, [R1+0x10ec] ;  /* 0x0010ec0001ec7983 */ /* 0x000f280000300800 */
[----:B------:R-:W-:Y:S04]  /*46180*/  @P2 STG.E desc[UR22][R234.64], R247 ;  /* 0x000000f7ea002986 */ /* 0x000fe8000c101916 */
[----:B------:R-:W-:Y:S04]  /*46190*/  @P5 STG.E desc[UR22][R232.64], R248 ;  /* 0x000000f8e8005986 */ /* 0x000fe8000c101916 */
[----:B------:R1:W-:Y:S04]  /*461a0*/  @P3 STG.E desc[UR22][R228.64], R249 ;  /* 0x000000f9e4003986 */ /* 0x0003e8000c101916 */
[----:B------:R1:W-:Y:S01]  /*461b0*/  @P4 STG.E desc[UR22][R226.64], R250 ;  /* 0x000000fae2004986 */ /* 0x0003e2000c101916 */
[----:B--2---:R-:W-:Y:S01]  /*461c0*/  ISETP.LT.AND P2, PT, R245, UR4, !P1 ;  /* 0x00000004f5007c0c */ /* 0x004fe2000cf41270 */
[----:B------:R-:W2:Y:S02]  /*461d0*/  LDCU UR4, c[0x0][0x39c] ;  /* 0x00007380ff0477ac */ /* 0x000ea40008000800 */
[----:B--2---:R-:W-:Y:S01]  /*461e0*/  ISETP.LT.AND P5, PT, R244, UR4, !P1 ;  /* 0x00000004f4007c0c */ /* 0x004fe2000cfa1270 */
[----:B------:R-:W2:Y:S02]  /*461f0*/  LDCU UR4, c[0x0][0x39c] ;  /* 0x00007380ff0477ac */ /* 0x000ea40008000800 */
[----:B--2---:R-:W-:Y:S01]  /*46200*/  ISETP.LT.AND P3, PT, R237, UR4, !P1 ;  /* 0x00000004ed007c0c */ /* 0x004fe2000cf61270 */
[----:B------:R-:W2:Y:S01]  /*46210*/  LDCU UR4, c[0x0][0x39c] ;  /* 0x00007380ff0477ac */ /* 0x000ea20008000800 */
[----:B------:R-:W4:Y:S04]  /*46220*/  LDL.LU R237, [R1+0xd4] ;  /* 0x0000d40001ed7983 */ /* 0x000f280000300800 */
[----:B-1----:R-:W4:Y:S01]  /*46230*/  LDL.LU R228, [R1+0x10e8] ;  /* 0x0010e80001e47983 */ /* 0x002f220000300800 */
[----:B--2---:R-:W-:Y:S01]  /*46240*/  ISETP.LT.AND P4, PT, R230, UR4, !P1 ;  /* 0x00000004e6007c0c */ /* 0x004fe2000cf81270 */
[----:B------:R-:W1:Y:S02]  /*46250*/  LDCU UR4, c[0x0][0x39c] ;  /* 0x00007380ff0477ac */ /* 0x000e640008000800 */
[----:B------:R-:W2:Y:S04]  /*46260*/  LDL.LU R230, [R1+0xd8] ;  /* 0x0000d80001e67983 */ /* 0x000ea80000300800 */
[----:B---3--:R3:W-:Y:S04]  /*46270*/  @P0 STG.E desc[UR22][R224.64], R251 ;  /* 0x000000fbe0000986 */ /* 0x0087e8000c101916 */
[----:B------:R-:W2:Y:S01]  /*46280*/  LDL.LU R226, [R1+0x10e0] ;  /* 0x0010e00001e27983 */ /* 0x000ea20000300800 */
[----:B-1----:R-:W-:Y:S01]  /*46290*/  ISETP.LT.AND P0, PT, R231, UR4, !P1 ;  /* 0x00000004e7007c0c */ /* 0x002fe2000cf01270 */
[----:B------:R-:W1:Y:S02]  /*462a0*/  LDCU UR4, c[0x0][0x39c] ;  /* 0x00007380ff0477ac */ /* 0x000e640008000800 */
[----:B------:R-:W2:Y:S04]  /*462b0*/  LDL.LU R231, [R1+0xdc] ;  /* 0x0000dc0001e77983 */ /* 0x000ea80000300800 */
[----:B---3--:R-:W3:Y:S04]  /*462c0*/  LDL.LU R224, [R1+0x10dc] ;  /* 0x0010dc0001e07983 */ /* 0x008ee80000300800 */
[----:B-----5:R5:W-:Y:S04]  /*462d0*/  @P2 STG.E desc[UR22][R222.64], R252 ;  /* 0x000000fcde002986 */ /* 0x020be8000c101916 */
[----:B------:R-:W3:Y:S04]  /*462e0*/  LDL.LU R251, [R1+0xe0] ;  /* 0x0000e00001fb7983 */ /* 0x000ee80000300800 */
[----:B------:R1:W-:Y:S04]  /*462f0*/  @P5 STG.E desc[UR22][R220.64], R242 ;  /* 0x000000f2dc005986 */ /* 0x0003e8000c101916 */
[----:B-----5:R-:W5:Y:S04]  /*46300*/  LDL.LU R222, [R1+0x10d8] ;  /* 0x0010d80001de7983 */ /* 0x020f680000300800 */
[----:B------:R-:W5:Y:S04]  /*46310*/  LDL.LU R252, [R1+0xe4] ;  /* 0x0000e40001fc7983 */ /* 0x000f680000300800 */
[----:B-1----:R-:W5:Y:S01]  /*46320*/  LDL.LU R221, [R1+0x10d4] ;  /* 0x0010d40001dd7983 */ /* 0x002f620000300800 */
[----:B------:R-:W-:Y:S01]  /*46330*/  ISETP.LT.AND P2, PT, R240, UR4, !P1 ;  /* 0x00000004f0007c0c */ /* 0x000fe2000cf41270 */
[----:B------:R-:W1:Y:S02]  /*46340*/  LDCU UR4, c[0x0][0x39c] ;  /* 0x00007380ff0477ac */ /* 0x000e640008000800 */
[----:B------:R-:W5:Y:S04]  /*46350*/  LDL.LU R242, [R1+0xe8] ;  /* 0x0000e80001f27983 */ /* 0x000f680000300800 */
[----:B------:R1:W-:Y:S04]  /*46360*/  @P3 STG.E desc[UR22][R218.64], R243 ;  /* 0x000000f3da003986 */ /* 0x0003e8000c101916 */
[----:B------:R-:W5:Y:S01]  /*46370*/  LDL.LU R220, [R1+0x10d0] ;  /* 0x0010d00001dc7983 */ /* 0x000f620000300800 */
[----:B-1----:R-:W-:Y:S01]  /*46380*/  ISETP.LT.AND P5, PT, R238, UR4, !P1 ;  /* 0x00000004ee007c0c */ /* 0x002fe2000cfa1270 */
[----:B------:R-:W4:Y:S02]  /*46390*/  LDCU UR4, c[0x0][0x39c] ;  /* 0x00007380ff0477ac */ /* 0x000f240008000800 */
[----:B------:R-:W5:Y:S04]  /*463a0*/  LDL.LU R243, [R1+0xec] ;  /* 0x0000ec0001f37983 */ /* 0x000f680000300800 */
[----:B------:R-:W5:Y:S01]  /*463b0*/  LDL.LU R219, [R1+0x10bc] ;  /* 0x0010bc0001db7983 */ /* 0x000f620000300800 */
[----:B----4-:R-:W-:Y:S01]  /*463c0*/  ISETP.LT.AND P3, PT, R236, UR4, !P1 ;  /* 0x00000004ec007c0c */ /* 0x010fe2000cf61270 */
[----:B------:R-:W1:Y:S02]  /*463d0*/  LDCU UR4, c[0x0][0x39c] ;  /* 0x00007380ff0477ac */ /* 0x000e640008000800 */
[----:B------:R-:W4:Y:S04]  /*463e0*/  LDL.LU R236, [R1+0xf0] ;  /* 0x0000f00001ec7983 */ /* 0x000f280000300800 */
[----:B------:R-:W4:Y:S04]  /*463f0*/  LDL.LU R218, [R1+0x10b8] ;  /* 0x0010b80001da7983 */ /* 0x000f280000300800 */
[----:B------:R1:W-:Y:S04]  /*46400*/  @P4 STG.E desc[UR22][R216.64], R237 ;  /* 0x000000edd8004986 */ /* 0x0003e8000c101916 */
[----:B-1----:R-:W4:Y:S04]  /*46410*/  LDL.LU R237, [R1+0xf4] ;  /* 0x0000f40001ed7983 */ /* 0x002f280000300800 */
[----:B------:R-:W4:Y:S04]  /*46420*/  LDL.LU R216, [R1+0x10b4] ;  /* 0x0010b40001d87983 */ /* 0x000f280000300800 */
[----:B--2---:R1:W-:Y:S01]  /*46430*/  @P0 STG.E desc[UR22][R214.64], R230 ;  /* 0x000000e6d6000986 */ /* 0x0043e2000c101916 */
[----:B------:R-:W-:Y:S01]  /*46440*/  ISETP.LT.AND P4, PT, R228, UR4, !P1 ;  /* 0x00000004e4007c0c */ /* 0x000fe2000cf81270 */
[----:B------:R-:W2:Y:S02]  /*46450*/  LDCU UR4, c[0x0][0x39c] ;  /* 0x00007380ff0477ac */ /* 0x000ea40008000800 */
[----:B-1----:R-:W4:Y:S04]  /*46460*/  LDL.LU R230, [R1+0xf8] ;  /* 0x0000f80001e67983 */ /* 0x002f280000300800 */
[----:B------:R1:W-:Y:S04]  /*46470*/  @P2 STG.E desc[UR22][R212.64], R231 ;  /* 0x000000e7d4002986 */ /* 0x0003e8000c101916 */
[----:B-1----:R-:W4:Y:S04]  /*46480*/  LDL.LU R231, [R1+0xfc] ;  /* 0x0000fc0001e77983 */ /* 0x002f280000300800 */
[----:B------:R-:W4:Y:S04]  /*46490*/  LDL.LU R212, [R1+0x11d8] ;  /* 0x0011d80001d47983 */ /* 0x000f280000300800 */
[----:B---3--:R1:W-:Y:S04]  /*464a0*/  @P5 STG.E desc[UR22][R210.64], R251 ;  /* 0x000000fbd2005986 */ /* 0x0083e8000c101916 */
[----:B-----5:R-:W-:Y:S04]  /*464b0*/  @P3 STG.E desc[UR22][R208.64], R252 ;  /* 0x000000fcd0003986 */ /* 0x020fe8000c101916 */
[----:B-1----:R-:W3:Y:S04]  /*464c0*/  LDL.LU R210, [R1+0x11dc] ;  /* 0x0011dc0001d27983 */ /* 0x002ee80000300800 */
[----:B------:R1:W-:Y:S01]  /*464d0*/  @P4 STG.E desc[UR22][R206.64], R242 ;  /* 0x000000f2ce004986 */ /* 0x0003e2000c101916 */
[----:B--2---:R-:W-:Y:S01]  /*464e0*/  ISETP.LT.AND P0, PT, R226, UR4, !P1 ;  /* 0x00000004e2007c0c */ /* 0x004fe2000cf01270 */
[----:B------:R-:W2:Y:S02]  /*464f0*/  LDCU UR4, c[0x0][0x39c] ;  /* 0x00007380ff0477ac */ /* 0x000ea40008000800 */
[----:B-1----:R-:W5:Y:S10]  /*46500*/  LDL.LU R206, [R1+0x11e0] ;  /* 0x0011e00001ce7983 */ /* 0x002f740000300800 */
[----:B------:R1:W-:Y:S01]  /*46510*/  @P0 STG.E desc[UR22][R204.64], R243 ;  /* 0x000000f3cc000986 */ /* 0x0003e2000c101916 */
[----:B--2---:R-:W-:Y:S01]  /*46520*/  ISETP.LT.AND P2, PT, R224, UR4, !P1 ;  /* 0x00000004e0007c0c */ /* 0x004fe2000cf41270 */
[----:B------:R-:W2:Y:S02]  /*46530*/  LDCU UR4, c[0x0][0x39c] ;  /* 0x00007380ff0477ac */ /* 0x000ea40008000800 */
[----:B-1----:R-:W5:Y:S04]  /*46540*/  LDL.LU R205, [R1+0x11e8] ;  /* 0x0011e80001cd7983 */ /* 0x002f680000300800 */
[----:B------:R-:W5:Y:S06]  /*46550*/  LDL.LU R204, [R1+0x11ec] ;  /* 0x0011ec0001cc7983 */ /* 0x000f6c0000300800 */
[----:B----4-:R1:W-:Y:S04]  /*46560*/  @P2 STG.E desc[UR22][R202.64], R236 ;  /* 0x000000ecca002986 */ /* 0x0103e8000c101916 */
[----:B-1----:R-:W4:Y:S01]  /*46570*/  LDL.LU R203, [R1+0x1200] ;  /* 0x0012000001cb7983 */ /* 0x002f220000300800 */
[----:B--2---:R-:W-:Y:S01]  /*46580*/  ISETP.LT.AND P5, PT, R222, UR4, !P1 ;  /* 0x00000004de007c0c */ /* 0x004fe2000cfa1270 */
[----:B------:R-:W1:Y:S01]  /*46590*/  LDCU UR4, c[0x0][0x39c] ;  /* 0x00007380ff0477ac */ /* 0x000e620008000800 */
[----:B------:R-:W-:Y:S01]  /*465a0*/  ISETP.LT.AND P4, PT, R220, UR6, !P1 ;  /* 0x00000006dc007c0c */ /* 0x000fe2000cf81270 */
[----:B------:R-:W-:Y:S01]  /*465b0*/  VIADD R3, R3, UR5 ;  /* 0x0000000503037c36 */ /* 0x000fe20008000000 */
[----:B------:R-:W-:Y:S01]  /*465c0*/  ISETP.LT.AND P0, PT, R219, UR7, !P1 ;  /* 0x00000007db007c0c */ /* 0x000fe2000cf01270 */
[----:B------:R-:W2:Y:S01]  /*465d0*/  LDL.LU R202, [R1+0x1204] ;  /* 0x0012040001ca7983 */ /* 0x000ea20000300800 */
[----:B------:R-:W-:Y:S01]  /*465e0*/  ISETP.LT.AND P2, PT, R218, UR8, !P1 ;  /* 0x00000008da007c0c */ /* 0x000fe2000cf41270 */
[----:B------:R-:W3:Y:S01]  /*465f0*/  LDCU UR6, c[0x0][0x39c] ;  /* 0x00007380ff0677ac */ /* 0x000ee20008000800 */
[----:B------:R-:W5:Y:S01]  /*46600*/  LDCU UR7, c[0x0][0x39c] ;  /* 0x00007380ff0777ac */ /* 0x000f620008000800 */
[----:B-1----:R-:W-:Y:S01]  /*46610*/  ISETP.LT.AND P3, PT, R221, UR4, !P1 ;  /* 0x00000004dd007c0c */ /* 0x002fe2000cf61270 */
[----:B------:R-:W1:Y:S03]  /*46620*/  LDCU UR4, c[0x0][0x39c] ;  /* 0x00007380ff0477ac */ /* 0x000e660008000800 */
[----:B------:R1:W-:Y:S01]  /*46630*/  @P5 STG.E desc[UR22][R200.64], R237 ;  /* 0x000000edc8005986 */ /* 0x0003e2000c101916 */
[----:B------:R-:W-:Y:S01]  /*46640*/  ISETP.LT.AND P5, PT, R216, UR9, !P1 ;  /* 0x00000009d8007c0c */ /* 0x000fe2000cfa1270 */
[----:B-1----:R-:W-:-:S02]  /*46650*/  VIADD R200, R3, UR5 ;  /* 0x0000000503c87c36 */ /* 0x002fc40008000000 */
[----:B------:R-:W2:Y:S05]  /*46660*/  LDL.LU R201, [R1+0x1208] ;  /* 0x0012080001c97983 */ /* 0x000eaa0000300800 */
[----:B------:R1:W-:Y:S02]  /*46670*/  @P3 STG.E desc[UR22][R196.64], R230 ;  /* 0x000000e6c4003986 */ /* 0x0003e4000c101916 */
[----:B-1----:R-:W-:-:S04]  /*46680*/  LEA R196, P3, R3, R2, 0x2 ;  /* 0x0000000203c47211 */ /* 0x002fc800078610ff */
[----:B------:R-:W-:Y:S01]  /*46690*/  LEA.HI.X.SX32 R197, R3, R0, 0x2, P3 ;  /* 0x0000000003c57211 */ /* 0x000fe200018f16ff */
[----:B------:R1:W-:Y:S01]  /*466a0*/  @P4 STG.E desc[UR22][R198.64], R231 ;  /* 0x000000e7c6004986 */ /* 0x0003e2000c101916 */
[----:B------:R-:W-:-:S03]  /*466b0*/  VIADD R3, R200, UR5 ;  /* 0x00000005c8037c36 */ /* 0x000fc60008000000 */
[----:B------:R3:W-:Y:S01]  /*466c0*/  @P0 STG.E desc[UR22][R196.64], R132 ;  /* 0x00000084c4000986 */ /* 0x0007e2000c101916 */
[----:B-1----:R-:W-:-:S04]  /*466d0*/  LEA R198, P4, R200, R2, 0x2 ;  /* 0x00000002c8c67211 */ /* 0x002fc800078810ff */
[----:B------:R-:W-:Y:S01]  /*466e0*/  LEA.HI.X.SX32 R199, R200, R0, 0x2, P4 ;  /* 0x00000000c8c77211 */ /* 0x000fe200020f16ff */
[C---:B---3--:R-:W-:Y:S01]  /*466f0*/  VIADD R197, R3.reuse, UR5 ;  /* 0x0000000503c57c36 */ /* 0x048fe20008000000 */
[C---:B------:R-:W-:Y:S01]  /*46700*/  LEA R132, P4, R3.reuse, R2, 0x2 ;  /* 0x0000000203847211 */ /* 0x040fe200078810ff */
[----:B------:R-:W3:Y:S01]  /*46710*/  LDL.LU R200, [R1+0x120c] ;  /* 0x00120c0001c87983 */ /* 0x000ee20000300800 */
[----:B------:R-:W-:Y:S01]  /*46720*/  ISETP.LT.AND P3, PT, R212, UR4, !P1 ;  /* 0x00000004d4007c0c */ /* 0x000fe2000cf61270 */
[----:B------:R-:W1:Y:S02]  /*46730*/  LDCU UR4, c[0x0][0x39c] ;  /* 0x00007380ff0477ac */ /* 0x000e640008000800 */
[----:B------:R1:W-:Y:S01]  /*46740*/  @P2 STG.E desc[UR22][R198.64], R133 ;  /* 0x00000085c6002986 */ /* 0x0003e2000c101916 */
[----:B------:R-:W-:Y:S01]  /*46750*/  ISETP.LT.AND P0, PT, R210, UR6, !P1 ;  /* 0x00000006d2007c0c */ /* 0x000fe2000cf01270 */
[----:B------:R-:W4:Y:S01]  /*46760*/  LDCU UR6, c[0x0][0x39c] ;  /* 0x00007380ff0677ac */ /* 0x000f220008000800 */
[----:B-1----:R-:W-:Y:S01]  /*46770*/  LEA.HI.X.SX32 R133, R3, R0, 0x2, P4 ;  /* 0x0000000003857211 */ /* 0x002fe200020f16ff */
[----:B------:R-:W3:Y:S01]  /*46780*/  LDL.LU R199, [R1+0x1210] ;  /* 0x0012100001c77983 */ /* 0x000ee20000300800 */
[----:B------:R-:W-:-:S02]  /*46790*/  IADD3 R3, PT, PT, R197, UR5, RZ ;  /* 0x00000005c5037c10 */ /* 0x000fc4000fffe0ff */
[----:B------:R-:W-:Y:S01]  /*467a0*/  LEA R196, P4, R197, R2, 0x2 ;  /* 0x00000002c5c47211 */ /* 0x000fe200078810ff */
[----:B------:R1:W-:Y:S01]  /*467b0*/  @P5 STG.E desc[UR22][R132.64], R134 ;  /* 0x0000008684005986 */ /* 0x0003e2000c101916 */
[----:B-----5:R-:W-:Y:S01]  /*467c0*/  ISETP.LT.AND P2, PT, R206, UR7, !P1 ;  /* 0x00000007ce007c0c */ /* 0x020fe2000cf41270 */
[----:B------:R-:W-:Y:S01]  /*467d0*/  VIADD R198, R3, UR5 ;  /* 0x0000000503c67c36 */ /* 0x000fe20008000000 */
[----:B------:R-:W-:Y:S01]  /*467e0*/  LEA.HI.X.SX32 R197, R197, R0, 0x2, P4 ;  /* 0x00000000c5c57211 */ /* 0x000fe200020f16ff */
[----:B------:R-:W5:Y:S01]  /*467f0*/  LDCU UR7, c[0x0][0x39c] ;  /* 0x00007380ff0777ac */ /* 0x000f620008000800 */
[----:B-1----:R-:W-:-:S04]  /*46800*/  LEA R132, P5, R3, R2, 0x2 ;  /* 0x0000000203847211 */ /* 0x002fc800078a10ff */
[----:B------:R-:W-:Y:S02]  /*46810*/  LEA.HI.X.SX32 R133, R3, R0, 0x2, P5 ;  /* 0x0000000003857211 */ /* 0x000fe400028f16ff */
[C---:B------:R-:W-:Y:S01]  /*46820*/  LEA R134, P5, R198.reuse, R2, 0x2 ;  /* 0x00000002c6867211 */ /* 0x040fe200078a10ff */
[----:B------:R1:W-:Y:S04]  /*46830*/  @P3 STG.E desc[UR22][R196.64], R135 ;  /* 0x00000087c4003986 */ /* 0x0003e8000c101916 */
[----:B------:R4:W-:Y:S01]  /*46840*/  @P0 STG.E desc[UR22][R132.64], R136 ;  /* 0x0000008884000986 */ /* 0x0009e2000c101916 */
[C---:B-1----:R-:W-:Y:S01]  /*46850*/  LEA.HI.X.SX32 R135, R198.reuse, R0, 0x2, P5 ;  /* 0x00000000c6877211 */ /* 0x042fe200028f16ff */
[----:B----4-:R-:W-:-:S04]  /*46860*/  VIADD R133, R198, UR5 ;  /* 0x00000005c6857c36 */ /* 0x010fc80008000000 */
[----:B------:R1:W-:Y:S04]  /*46870*/  @P2 STG.E desc[UR22][R134.64], R137 ;  /* 0x0000008986002986 */ /* 0x0003e8000c101916 */
[----:B------:R-:W4:Y:S04]  /*46880*/  LDL.LU R198, [R1+0x1224] ;  /* 0x0012240001c67983 */ /* 0x000f280000300800 */
[----:B------:R-:W4:Y:S04]  /*46890*/  LDL.LU R197, [R1+0x1228] ;  /* 0x0012280001c57983 */ /* 0x000f280000300800 */
[----:B-1----:R-:W4:Y:S01]  /*468a0*/  LDL.LU R137, [R1+0x1230] ;  /* 0x0012300001897983 */ /* 0x002f220000300800 */
[----:B------:R-:W-:Y:S01]  /*468b0*/  ISETP.LT.AND P4, PT, R205, UR4, !P1 ;  /* 0x00000004cd007c0c */ /* 0x000fe2000cf81270 */
[C---:B------:R-:W-:Y:S01]  /*468c0*/  VIADD R3, R133.reuse, UR5 ;  /* 0x0000000585037c36 */ /* 0x040fe20008000000 */
[----:B------:R-:W-:Y:S01]  /*468d0*/  LEA R132, P5, R133, R2, 0x2 ;  /* 0x0000000285847211 */ /* 0x000fe200078a10ff */
[----:B------:R-:W4:Y:S01]  /*468e0*/  LDL.LU R196, [R1+0x1234] ;  /* 0x0012340001c47983 */ /* 0x000f220000300800 */
[----:B------:R-:W-:Y:S01]  /*468f0*/  ISETP.LT.AND P3, PT, R204, UR6, !P1 ;  /* 0x00000006cc007c0c */ /* 0x000fe2000cf61270 */
[----:B------:R-:W-:Y:S01]  /*46900*/  VIADD R136, R3, UR5 ;  /* 0x0000000503887c36 */ /* 0x000fe20008000000 */
[----:B------:R-:W-:Y:S01]  /*46910*/  LEA.HI.X.SX32 R133, R133, R0, 0x2, P5 ;  /* 0x0000000085857211 */ /* 0x000fe200028f16ff */
[----:B------:R-:W2:Y:S01]  /*46920*/  LDCU UR4, c[0x0][0x39c] ;  /* 0x00007380ff0477ac */ /* 0x000ea20008000800 */
[----:B------:R-:W-:-:S02]  /*46930*/  LEA R134, P5, R3, R2, 0x2 ;  /* 0x0000000203867211 */ /* 0x000fc400078a10ff */
[----:B-----5:R-:W-:Y:S01]  /*46940*/  ISETP.LT.AND P0, PT, R203, UR7, !P1 ;  /* 0x00000007cb007c0c */ /* 0x020fe2000cf01270 */
[----:B------:R-:W1:Y:S01]  /*46950*/  LDCU UR6, c[0x0][0x39c] ;  /* 0x00007380ff0677ac */ /* 0x000e620008000800 */
[----:B------:R-:W-:Y:S01]  /*46960*/  LEA.HI.X.SX32 R135, R3, R0, 0x2, P5 ;  /* 0x0000000003877211 */ /* 0x000fe200028f16ff */
[----:B------:R5:W-:Y:S01]  /*46970*/  @P4 STG.E desc[UR22][R132.64], R138 ;  /* 0x0000008a84004986 */ /* 0x000be2000c101916 */
[----:B------:R-:W3:Y:S03]  /*46980*/  LDCU UR7, c[0x0][0x39c] ;  /* 0x00007380ff0777ac */ /* 0x000ee60008000800 */
[----:B------:R-:W-:Y:S01]  /*46990*/  @P3 STG.E desc[UR22][R134.64], R139 ;  /* 0x0000008b86003986 */ /* 0x000fe2000c101916 */
[----:B-----5:R-:W-:-:S04]  /*469a0*/  LEA R132, P5, R136, R2, 0x2 ;  /* 0x0000000288847211 */ /* 0x020fc800078a10ff */
[----:B------:R-:W-:-:S05]  /*469b0*/  LEA.HI.X.SX32 R133, R136, R0, 0x2, P5 ;  /* 0x0000000088857211 */ /* 0x000fca00028f16ff */
[----:B------:R5:W-:Y:S04]  /*469c0*/  @P0 STG.E desc[UR22][R132.64], R140 ;  /* 0x0000008c84000986 */ /* 0x000be8000c101916 */
[----:B-----5:R-:W5:Y:S04]  /*469d0*/  LDL.LU R140, [R1+0x1238] ;  /* 0x00123800018c7983 */ /* 0x020f680000300800 */
[----:B------:R-:W5:Y:S01]  /*469e0*/  LDL.LU R139, [R1+0x1244] ;  /* 0x00124400018b7983 */ /* 0x000f620000300800 */
[----:B--2---:R-:W-:Y:S01]  /*469f0*/  ISETP.LT.AND P2, PT, R202, UR4, !P1 ;  /* 0x00000004ca007c0c */ /* 0x004fe2000cf41270 */
[----:B------:R-:W2:Y:S01]  /*46a00*/  LDCU UR4, c[0x0][0x39c] ;  /* 0x00007380ff0477ac */ /* 0x000ea20008000800 */
[----:B------:R-:W-:Y:S01]  /*46a10*/  VIADD R135, R136, UR5 ;  /* 0x0000000588877c36 */ /* 0x000fe20008000000 */
[----:B------:R-:W5:Y:S04]  /*46a20*/  LDL.LU R138, [R1+0x1248] ;  /* 0x00124800018a7983 */ /* 0x000f680000300800 */
[----:B------:R-:W-:-:S02]  /*46a30*/  LEA R134, P5, R135, R2, 0x2 ;  /* 0x0000000287867211 */ /* 0x000fc400078a10ff */
[C---:B------:R-:W-:Y:S02]  /*46a40*/  IADD3 R3, PT, PT, R135.reuse, UR5, RZ ;  /* 0x0000000587037c10 */ /* 0x040fe4000fffe0ff */
[----:B------:R-:W-:Y:S02]  /*46a50*/  LEA.HI.X.SX32 R135, R135, R0, 0x2, P5 ;  /* 0x0000000087877211 */ /* 0x000fe400028f16ff */
[C---:B------:R-:W-:Y:S01]  /*46a60*/  LEA R132, P5, R3.reuse, R2, 0x2 ;  /* 0x0000000203847211 */ /* 0x040fe200078a10ff */
[C---:B------:R-:W-:Y:S02]  /*46a70*/  VIADD R136, R3.reuse, UR5 ;  /* 0x0000000503887c36 */ /* 0x040fe40008000000 */
[----:B------:R1:W-:Y:S01]  /*46a80*/  @P2 STG.E desc[UR22][R134.64], R141 ;  /* 0x0000008d86002986 */ /* 0x0003e2000c101916 */
[----:B------:R-:W-:Y:S02]  /*46a90*/  LEA.HI.X.SX32 R133, R3, R0, 0x2, P5 ;  /* 0x0000000003857211 */ /* 0x000fe400028f16ff */
[----:B-1----:R-:W-:-:S04]  /*46aa0*/  LEA R134, P5, R136, R2, 0x2 ;  /* 0x0000000288867211 */ /* 0x002fc800078a10ff */
[----:B------:R-:W-:Y:S02]  /*46ab0*/  LEA.HI.X.SX32 R135, R136, R0, 0x2, P5 ;  /* 0x0000000088877211 */ /* 0x000fe400028f16ff */
[----:B------:R-:W-:Y:S01]  /*46ac0*/  ISETP.LT.AND P4, PT, R201, UR6, !P1 ;  /* 0x00000006c9007c0c */ /* 0x000fe2000cf81270 */
[----:B------:R-:W1:-:S12]  /*46ad0*/  LDCU UR6, c[0x0][0x39c] ;  /* 0x00007380ff0677ac */ /* 0x000e580008000800 */
[----:B------:R1:W-:Y:S01]  /*46ae0*/  @P4 STG.E desc[UR22][R132.64], R142 ;  /* 0x0000008e84004986 */ /* 0x0003e2000c101916 */
[----:B---3--:R-:W-:Y:S01]  /*46af0*/  ISETP.LT.AND P3, PT, R200, UR7, !P1 ;  /* 0x00000007c8007c0c */ /* 0x008fe2000cf61270 */
[----:B------:R-:W3:Y:S01]  /*46b00*/  LDCU UR7, c[0x0][0x39c] ;  /* 0x00007380ff0777ac */ /* 0x000ee20008000800 */
[----:B--2---:R-:W-:Y:S01]  /*46b10*/  ISETP.LT.AND P0, PT, R199, UR4, !P1 ;  /* 0x00000004c7007c0c */ /* 0x004fe2000cf01270 */
[----:B------:R-:W4:Y:S10]  /*46b20*/  LDCU UR4, c[0x0][0x39c] ;  /* 0x00007380ff0477ac */ /* 0x000f340008000800 */
[----:B------:R2:W-:Y:S01]  /*46b30*/  @P3 STG.E desc[UR22][R134.64], R143 ;  /* 0x0000008f86003986 */ /* 0x0005e2000c101916 */
[----:B-1----:R-:W-:-:S04]  /*46b40*/  VIADD R133, R136, UR5 ;  /* 0x0000000588857c36 */ /* 0x002fc80008000000 */
[C---:B------:R-:W-:Y:S01]  /*46b50*/  VIADD R3, R133.reuse, UR5 ;  /* 0x0000000585037c36 */ /* 0x040fe20008000000 */
[----:B------:R-:W-:-:S03]  /*46b60*/  LEA R132, P5, R133, R2, 0x2 ;  /* 0x0000000285847211 */ /* 0x000fc600078a10ff */
[----:B------:R-:W-:Y:S01]  /*46b70*/  VIADD R136, R3, UR5 ;  /* 0x0000000503887c36 */ /* 0x000fe20008000000 */
[----:B------:R-:W-:Y:S02]  /*46b80*/  LEA.HI.X.SX32 R133, R133, R0, 0x2, P5 ;  /* 0x0000000085857211 */ /* 0x000fe400028f16ff */
[----:B--2---:R-:W-:-:S03]  /*46b90*/  LEA R134, P5, R3, R2, 0x2 ;  /* 0x0000000203867211 */ /* 0x004fc600078a10ff */
[----:B------:R1:W-:Y:S01]  /*46ba0*/  @P0 STG.E desc[UR22][R132.64], R144 ;  /* 0x0000009084000986 */ /* 0x0003e2000c101916 */
[----:B------:R-:W-:Y:S02]  /*46bb0*/  LEA.HI.X.SX32 R135, R3, R0, 0x2, P5 ;  /* 0x0000000003877211 */ /* 0x000fe400028f16ff */
[----:B----4-:R-:W-:Y:S01]  /*46bc0*/  ISETP.LT.AND P3, PT, R137, UR4, !P1 ;  /* 0x0000000489007c0c */ /* 0x010fe2000cf61270 */
[----:B------:R-:W2:Y:S01]  /*46bd0*/  LDCU UR4, c[0x0][0x39c] ;  /* 0x00007380ff0477ac */ /* 0x000ea20008000800 */
[----:B------:R-:W4:Y:S01]  /*46be0*/  LDL.LU R137, [R1+0x1250] ;  /* 0x0012500001897983 */ /* 0x000f220000300800 */
[----:B---3--:R-:W-:Y:S01]  /*46bf0*/  ISETP.LT.AND P4, PT, R197, UR7, !P1 ;  /* 0x00000007c5007c0c */ /* 0x008fe2000cf81270 */
[----:B------:R-:W5:Y:S02]  /*46c00*/  LDCU UR7, c[0x0][0x39c] ;  /* 0x00007380ff0777ac */ /* 0x000f640008000800 */
[----:B------:R-:W3:Y:S01]  /*46c10*/  LDL.LU R141, [R1+0x1254] ;  /* 0x00125400018d7983 */ /* 0x000ee20000300800 */
[----:B------:R-:W-:-:S02]  /*46c20*/  ISETP.LT.AND P2, PT, R198, UR6, !P1 ;  /* 0x00000006c6007c0c */ /* 0x000fc4000cf41270 */
[C---:B-1----:R-:W-:Y:S01]  /*46c30*/  LEA R132, P5, R136.reuse, R2, 0x2 ;  /* 0x0000000288847211 */ /* 0x042fe200078a10ff */
[----:B------:R-:W1:Y:S03]  /*46c40*/  LDCU UR6, c[0x0][0x39c] ;  /* 0x00007380ff0677ac */ /* 0x000e660008000800 */
[----:B------:R-:W-:-:S07]  /*46c50*/  LEA.HI.X.SX32 R133, R136, R0, 0x2, P5 ;  /* 0x0000000088857211 */ /* 0x000fce00028f16ff */
[----:B------:R1:W-:Y:S04]  /*46c60*/  @P2 STG.E desc[UR22][R134.64], R145 ;  /* 0x0000009186002986 */ /* 0x0003e8000c101916 */
[----:B------:R1:W-:Y:S01]  /*46c70*/  @P4 STG.E desc[UR22][R132.64], R146 ;  /* 0x0000009284004986 */ /* 0x0003e2000c101916 */
[----:B-----5:R-:W-:Y:S01]  /*46c80*/  ISETP.LT.AND P2, PT, R140, UR7, !P1 ;  /* 0x000000078c007c0c */ /* 0x020fe2000cf41270 */
[----:B------:R-:W-:Y:S02]  /*46c90*/  VIADD R3, R136, UR5 ;  /* 0x0000000588037c36 */ /* 0x000fe40008000000 */
[----:B------:R-:W5:Y:S01]  /*46ca0*/  LDL.LU R140, [R1+0x125c] ;  /* 0x00125c00018c7983 */ /* 0x000f620000300800 */
[----:B-1----:R-:W-:Y:S01]  /*46cb0*/  ISETP.LT.AND P0, PT, R196, UR6, !P1 ;  /* 0x00000006c4007c0c */ /* 0x002fe2000cf01270 */
[----:B------:R-:W1:Y:S01]  /*46cc0*/  LDCU UR6, c[0x0][0x39c] ;  /* 0x00007380ff0677ac */ /* 0x000e620008000800 */
[----:B--2---:R-:W-:-:S02]  /*46cd0*/  ISETP.LT.AND P4, PT, R139, UR4, !P1 ;  /* 0x000000048b007c0c */ /* 0x004fc4000cf81270 */
[----:B------:R-:W2:Y:S01]  /*46ce0*/  LDL.LU R139, [R1+0x1264] ;  /* 0x00126400018b7983 */ /* 0x000ea20000300800 */
[----:B------:R-:W4:Y:S01]  /*46cf0*/  LDCU UR7, c[0x0][0x39c] ;  /* 0x00007380ff0777ac */ /* 0x000f220008000800 */
[C---:B------:R-:W-:Y:S02]  /*46d00*/  LEA R134, P5, R3.reuse, R2, 0x2 ;  /* 0x0000000203867211 */ /* 0x040fe400078a10ff */
[C---:B------:R-:W-:Y:S01]  /*46d10*/  IADD3 R136, PT, PT, R3.reuse, UR5, RZ ;  /* 0x0000000503887c10 */ /* 0x040fe2000fffe0ff */
[----:B------:R-:W3:Y:S01]  /*46d20*/  LDCU UR4, c[0x0][0x39c] ;  /* 0x00007380ff0477ac */ /* 0x000ee20008000800 */
[----:B------:R-:W-:Y:S02]  /*46d30*/  LEA.HI.X.SX32 R135, R3, R0, 0x2, P5 ;  /* 0x0000000003877211 */ /* 0x000fe400028f16ff */
[----:B------:R-:W-:-:S04]  /*46d40*/  LEA R132, P5, R136, R2, 0x2 ;  /* 0x0000000288847211 */ /* 0x000fc800078a10ff */
[----:B------:R-:W-:Y:S01]  /*46d50*/  LEA.HI.X.SX32 R133, R136, R0, 0x2, P5 ;  /* 0x0000000088857211 */ /* 0x000fe200028f16ff */
[----:B------:R1:W-:Y:S02]  /*46d60*/  @P3 STG.E desc[UR22][R134.64], R147 ;  /* 0x0000009386003986 */ /* 0x0003e4000c101916 */
[----:B-1----:R-:W-:Y:S01]  /*46d70*/  ISETP.LT.AND P3, PT, R138, UR6, !P1 ;  /* 0x000000068a007c0c */ /* 0x002fe2000cf61270 */
[----:B------:R-:W-:Y:S01]  /*46d80*/  VIADD R3, R136, UR5 ;  /* 0x0000000588037c36 */ /* 0x000fe20008000000 */
[----:B------:R1:W-:Y:S01]  /*46d90*/  @P0 STG.E desc[UR22][R132.64], R148 ;  /* 0x0000009484000986 */ /* 0x0003e2000c101916 */
[----:B------:R-:W5:Y:S03]  /*46da0*/  LDCU UR6, c[0x0][0x39c] ;  /* 0x00007380ff0677ac */ /* 0x000f660008000800 */
[----:B------:R-:W2:Y:S01]  /*46db0*/  LDL.LU R138, [R1+0x1268] ;  /* 0x00126800018a7983 */ /* 0x000ea20000300800 */
[----:B------:R-:W-:-:S04]  /*46dc0*/  LEA R134, P5, R3, R2, 0x2 ;  /* 0x0000000203867211 */ /* 0x000fc800078a10ff */
[C---:B------:R-:W-:Y:S01]  /*46dd0*/  LEA.HI.X.SX32 R135, R3.reuse, R0, 0x2, P5 ;  /* 0x0000000003877211 */ /* 0x040fe200028f16ff */
[----:B-1----:R-:W-:-:S04]  /*46de0*/  VIADD R133, R3, UR5 ;  /* 0x0000000503857c36 */ /* 0x002fc80008000000 */
[----:B------:R1:W-:Y:S01]  /*46df0*/  @P2 STG.E desc[UR22][R134.64], R149 ;  /* 0x0000009586002986 */ /* 0x0003e2000c101916 */
[C---:B------:R-:W-:Y:S01]  /*46e00*/  LEA R132, P5, R133.reuse, R2, 0x2 ;  /* 0x0000000285847211 */ /* 0x040fe200078a10ff */
[----:B------:R-:W-:-:S03]  /*46e10*/  VIADD R3, R133, UR5 ;  /* 0x0000000585037c36 */ /* 0x000fc60008000000 */
[----:B------:R-:W-:Y:S02]  /*46e20*/  LEA.HI.X.SX32 R133, R133, R0, 0x2, P5 ;  /* 0x0000000085857211 */ /* 0x000fe400028f16ff */
[----:B-1----:R-:W-:-:S04]  /*46e30*/  LEA R134, P5, R3, R2, 0x2 ;  /* 0x0000000203867211 */ /* 0x002fc800078a10ff */
[----:B------:R-:W-:Y:S01]  /*46e40*/  LEA.HI.X.SX32 R135, R3, R0, 0x2, P5 ;  /* 0x0000000003877211 */ /* 0x000fe200028f16ff */
[----:B------:R1:W-:Y:S04]  /*46e50*/  @P4 STG.E desc[UR22][R132.64], R150 ;  /* 0x0000009684004986 */ /* 0x0003e8000c101916 */
[----:B------:R1:W-:Y:S01]  /*46e60*/  @P3 STG.E desc[UR22][R134.64], R151 ;  /* 0x0000009786003986 */ /* 0x0003e2000c101916 */
[----:B----4-:R-:W-:Y:S01]  /*46e70*/  ISETP.LT.AND P0, PT, R137, UR7, !P1 ;  /* 0x0000000789007c0c */ /* 0x010fe2000cf01270 */
[----:B------:R-:W2:Y:S02]  /*46e80*/  LDCU UR7, c[0x0][0x39c] ;  /* 0x00007380ff0777ac */ /* 0x000ea40008000800 */
[----:B------:R-:W4:Y:S01]  /*46e90*/  LDL.LU R137, [R1+0x126c] ;  /* 0x00126c0001897983 */ /* 0x000f220000300800 */
[----:B---3--:R-:W-:Y:S01]  /*46ea0*/  ISETP.LT.AND P2, PT, R141, UR4, !P1 ;  /* 0x000000048d007c0c */ /* 0x008fe2000cf41270 */
[----:B------:R-:W-:-:S02]  /*46eb0*/  VIADD R136, R3, UR5 ;  /* 0x0000000503887c36 */ /* 0x000fc40008000000 */
[----:B------:R-:W3:Y:S01]  /*46ec0*/  LDL.LU R141, [R1+0x1274] ;  /* 0x00127400018d7983 */ /* 0x000ee20000300800 */
[----:B------:R-:W1:Y:S01]  /*46ed0*/  LDCU UR4, c[0x0][0x39c] ;  /* 0x00007380ff0477ac */ /* 0x000e620008000800 */
[----:B-----5:R-:W-:Y:S01]  /*46ee0*/  ISETP.LT.AND P4, PT, R140, UR6, !P1 ;  /* 0x000000068c007c0c */ /* 0x020fe2000cf81270 */
[----:B------:R-:W4:Y:S01]  /*46ef0*/  LDCU UR6, c[0x0][0x39c] ;  /* 0x00007380ff0677ac */ /* 0x000f220008000800 */
[----:B------:R-:W5:Y:S01]  /*46f00*/  LDL.LU R140, [R1+0x1278] ;  /* 0x00127800018c7983 */ /* 0x000f620000300800 */
[----:B--2---:R-:W-:Y:S01]  /*46f10*/  ISETP.LT.AND P3, PT, R139, UR7, !P1 ;  /* 0x000000078b007c0c */ /* 0x004fe2000cf61270 */
[C---:B------:R-:W-:Y:S02]  /*46f20*/  VIADD R3, R136.reuse, UR5 ;  /* 0x0000000588037c36 */ /* 0x040fe40008000000 */
[----:B------:R-:W2:Y:S01]  /*46f30*/  LDL.LU R139, [R1+0x128c] ;  /* 0x00128c00018b7983 */ /* 0x000ea20000300800 */
[C---:B-1----:R-:W-:Y:S01]  /*46f40*/  LEA R132, P5, R136.reuse, R2, 0x2 ;  /* 0x0000000288847211 */ /* 0x042fe200078a10ff */
[----:B------:R-:W3:Y:S03]  /*46f50*/  LDCU UR7, c[0x0][0x39c] ;  /* 0x00007380ff0777ac */ /* 0x000ee60008000800 */
[----:B------:R-:W-:-:S02]  /*46f60*/  LEA.HI.X.SX32 R133, R136, R0, 0x2, P5 ;  /* 0x0000000088857211 */ /* 0x000fc400028f16ff */
[----:B------:R-:W-:-:S04]  /*46f70*/  LEA R134, P5, R3, R2, 0x2 ;  /* 0x0000000203867211 */ /* 0x000fc800078a10ff */
[C---:B------:R-:W-:Y:S01]  /*46f80*/  LEA.HI.X.SX32 R135, R3.reuse, R0, 0x2, P5 ;  /* 0x0000000003877211 */ /* 0x040fe200028f16ff */
[----:B------:R1:W-:Y:S04]  /*46f90*/  @P0 STG.E desc[UR22][R132.64], R152 ;  /* 0x0000009884000986 */ /* 0x0003e8000c101916 */
[----:B------:R1:W-:Y:S01]  /*46fa0*/  @P2 STG.E desc[UR22][R134.64], R153 ;  /* 0x0000009986002986 */ /* 0x0003e2000c101916 */
[----:B------:R-:W-:Y:S01]  /*46fb0*/  ISETP.LT.AND P0, PT, R138, UR4, !P1 ;  /* 0x000000048a007c0c */ /* 0x000fe2000cf01270 */
[----:B------:R-:W5:Y:S02]  /*46fc0*/  LDCU UR4, c[0x0][0x39c] ;  /* 0x00007380ff0477ac */ /* 0x000f640008000800 */
[----:B------:R-:W2:Y:S01]  /*46fd0*/  LDL.LU R138, [R1+0x1290] ;  /* 0x00129000018a7983 */ /* 0x000ea20000300800 */
[----:B------:R-:W-:-:S04]  /*46fe0*/  IADD3 R136, PT, PT, R3, UR5, RZ ;  /* 0x0000000503887c10 */ /* 0x000fc8000fffe0ff */
[----:B-1----:R-:W-:-:S04]  /*46ff0*/  LEA R132, P5, R136, R2, 0x2 ;  /* 0x0000000288847211 */ /* 0x002fc800078a10ff */
[C---:B------:R-:W-:Y:S01]  /*47000*/  LEA.HI.X.SX32 R133, R136.reuse, R0, 0x2, P5 ;  /* 0x0000000088857211 */ /* 0x040fe200028f16ff */
[----:B------:R-:W-:-:S04]  /*47010*/  VIADD R3, R136, UR5 ;  /* 0x0000000588037c36 */ /* 0x000fc80008000000 */
[----:B------:R1:W-:Y:S01]  /*47020*/  @P4 STG.E desc[UR22][R132.64], R154 ;  /* 0x0000009a84004986 */ /* 0x0003e2000c101916 */
[----:B------:R-:W-:-:S04]  /*47030*/  LEA R134, P5, R3, R2, 0x2 ;  /* 0x0000000203867211 */ /* 0x000fc800078a10ff */
[C---:B------:R-:W-:Y:S01]  /*47040*/  LEA.HI.X.SX32 R135, R3.reuse, R0, 0x2, P5 ;  /* 0x0000000003877211 */ /* 0x040fe200028f16ff */
[----:B-1----:R-:W-:-:S05]  /*47050*/  VIADD R133, R3, UR5 ;  /* 0x0000000503857c36 */ /* 0x002fca0008000000 */
[C---:B------:R-:W-:Y:S01]  /*47060*/  LEA R132, P5, R133.reuse, R2, 0x2 ;  /* 0x0000000285847211 */ /* 0x040fe200078a10ff */
[----:B------:R-:W-:-:S03]  /*47070*/  VIADD R3, R133, UR5 ;  /* 0x0000000585037c36 */ /* 0x000fc60008000000 */
[----:B------:R-:W-:Y:S01]  /*47080*/  LEA.HI.X.SX32 R133, R133, R0, 0x2, P5 ;  /* 0x0000000085857211 */ /* 0x000fe200028f16ff */
[----:B------:R1:W-:Y:S04]  /*47090*/  @P3 STG.E desc[UR22][R134.64], R155 ;  /* 0x0000009b86003986 */ /* 0x0003e8000c101916 */
[----:B------:R1:W-:Y:S01]  /*470a0*/  @P0 STG.E desc[UR22][R132.64], R156 ;  /* 0x0000009c84000986 */ /* 0x0003e2000c101916 */
[----:B----4-:R-:W-:Y:S01]  /*470b0*/  ISETP.LT.AND P2, PT, R137, UR6, !P1 ;  /* 0x0000000689007c0c */ /* 0x010fe2000cf41270 */
[----:B------:R-:W2:Y:S02]  /*470c0*/  LDCU UR6, c[0x0][0x39c] ;  /* 0x00007380ff0677ac */ /* 0x000ea40008000800 */
[----:B------:R-:W4:Y:S01]  /*470d0*/  LDL.LU R137, [R1+0x1294] ;  /* 0x0012940001897983 */ /* 0x000f220000300800 */
[----:B---3--:R-:W-:Y:S01]  /*470e0*/  ISETP.LT.AND P4, PT, R141, UR7, !P1 ;  /* 0x000000078d007c0c */ /* 0x008fe2000cf81270 */
[----:B------:R-:W3:Y:S02]  /*470f0*/  LDCU UR7, c[0x0][0x39c] ;  /* 0x00007380ff0777ac */ /* 0x000ee40008000800 */
[----:B------:R-:W4:Y:S01]  /*47100*/  LDL.LU R141, [R1+0x1298] ;  /* 0x00129800018d7983 */ /* 0x000f220000300800 */
[----:B-----5:R-:W-:Y:S01]  /*47110*/  ISETP.LT.AND P3, PT, R140, UR4, !P1 ;  /* 0x000000048c007c0c */ /* 0x020fe2000cf61270 */
[----:B------:R-:W4:Y:S02]  /*47120*/  LDCU UR4, c[0x0][0x39c] ;  /* 0x00007380ff0477ac */ /* 0x000f240008000800 */
[----:B------:R-:W5:Y:S01]  /*47130*/  LDL.LU R140, [R1+0x129c] ;  /* 0x00129c00018c7983 */ /* 0x000f620000300800 */
[----:B--2---:R-:W-:Y:S01]  /*47140*/  ISETP.LT.AND P0, PT, R139, UR6, !P1 ;  /* 0x000000068b007c0c */ /* 0x004fe2000cf01270 */
[----:B------:R-:W-:-:S02]  /*47150*/  VIADD R136, R3, UR5 ;  /* 0x0000000503887c36 */ /* 0x000fc40008000000 */
[----:B------:R-:W2:Y:S01]  /*47160*/  LDL.LU R139, [R1+0x12b0] ;  /* 0x0012b000018b7983 */ /* 0x000ea20000300800 */
[C---:B-1----:R-:W-:Y:S01]  /*47170*/  LEA R134, P5, R3.reuse, R2, 0x2 ;  /* 0x0000000203867211 */ /* 0x042fe200078a10ff */
[----:B------:R-:W1:Y:S03]  /*47180*/  LDCU UR6, c[0x0][0x39c] ;  /* 0x00007380ff0677ac */ /* 0x000e660008000800 */
[----:B------:R-:W-:Y:S02]  /*47190*/  LEA.HI.X.SX32 R135, R3, R0, 0x2, P5 ;  /* 0x0000000003877211 */ /* 0x000fe400028f16ff */
[----:B------:R-:W-:-:S04]  /*471a0*/  LEA R132, P5, R136, R2, 0x2 ;  /* 0x0000000288847211 */ /* 0x000fc800078a10ff */
[----:B------:R-:W-:Y:S01]  /*471b0*/  LEA.HI.X.SX32 R133, R136, R0, 0x2, P5 ;  /* 0x0000000088857211 */ /* 0x000fe200028f16ff */
[----:B------:R1:W-:Y:S04]  /*471c0*/  @P2 STG.E desc[UR22][R134.64], R157 ;  /* 0x0000009d86002986 */ /* 0x0003e8000c101916 */
[----:B------:R1:W-:Y:S01]  /*471d0*/  @P4 STG.E desc[UR22][R132.64], R158 ;  /* 0x0000009e84004986 */ /* 0x0003e2000c101916 */
[----:B---3--:R-:W-:Y:S01]  /*471e0*/  ISETP.LT.AND P2, PT, R138, UR7, !P1 ;  /* 0x000000078a007c0c */ /* 0x008fe2000cf41270 */
[----:B------:R-:W-:Y:S02]  /*471f0*/  VIADD R3, R136, UR5 ;  /* 0x0000000588037c36 */ /* 0x000fe40008000000 */
[----:B------:R-:W3:Y:S01]  /*47200*/  LDL.LU R138, [R1+0x12b8] ;  /* 0x0012b800018a7983 */ /* 0x000ee20000300800 */
[----:B------:R-:W5:Y:S02]  /*47210*/  LDCU UR7, c[0x0][0x39c] ;  /* 0x00007380ff0777ac */ /* 0x000f640008000800 */
[----:B-1----:R-:W-:-:S04]  /*47220*/  LEA R134, P5, R3, R2, 0x2 ;  /* 0x0000000203867211 */ /* 0x002fc800078a10ff */
[C---:B------:R-:W-:Y:S02]  /*47230*/  LEA.HI.X.SX32 R135, R3.reuse, R0, 0x2, P5 ;  /* 0x0000000003877211 */ /* 0x040fe400028f16ff */
[----:B------:R-:W-:-:S03]  /*47240*/  IADD3 R136, PT, PT, R3, UR5, RZ ;  /* 0x0000000503887c10 */ /* 0x000fc6000fffe0ff */
        /* <DEDUP_REMOVED lines=11> */
[----:B------:R-:W-:Y:S01]  /*47300*/  ISETP.LT.AND P3, PT, R141, UR6, !P1 ;  /* 0x000000068d007c0c */ /* 0x000fe2000cf61270 */
[----:B-1----:R-:W-:-:S02]  /*47310*/  VIADD R133, R3, UR5 ;  /* 0x0000000503857c36 */ /* 0x002fc40008000000 */
[----:B------:R-:W4:Y:S01]  /*47320*/  LDL.LU R141, [R1+0x12c0] ;  /* 0x0012c000018d7983 */ /* 0x000f220000300800 */
[----:B------:R-:W3:Y:S01]  /*47330*/  LDCU UR6, c[0x0][0x39c] ;  /* 0x00007380ff0677ac */ /* 0x000ee20008000800 */
[----:B-----5:R-:W-:Y:S01]  /*47340*/  ISETP.LT.AND P0, PT, R140, UR7, !P1 ;  /* 0x000000078c007c0c */ /* 0x020fe2000cf01270 */
[----:B------:R-:W4:Y:S01]  /*47350*/  LDCU UR7, c[0x0][0x39c] ;  /* 0x00007380ff0777ac */ /* 0x000f220008000800 */
[----:B------:R-:W5:Y:S01]  /*47360*/  LDL.LU R140, [R1+0x12c4] ;  /* 0x0012c400018c7983 */ /* 0x000f620000300800 */
[----:B--2---:R-:W-:Y:S01]  /*47370*/  ISETP.LT.AND P2, PT, R139, UR4, !P1 ;  /* 0x000000048b007c0c */ /* 0x004fe2000cf41270 */
[C---:B------:R-:W-:Y:S02]  /*47380*/  VIADD R3, R133.reuse, UR5 ;  /* 0x0000000585037c36 */ /* 0x040fe40008000000 */
[----:B------:R-:W2:Y:S01]  /*47390*/  LDL.LU R139, [R1+0x12e8] ;  /* 0x0012e800018b7983 */ /* 0x000ea20000300800 */
[C---:B------:R-:W-:Y:S01]  /*473a0*/  LEA R132, P5, R133.reuse, R2, 0x2 ;  /* 0x0000000285847211 */ /* 0x040fe200078a10ff */
[----:B------:R-:W1:Y:S03]  /*473b0*/  LDCU UR4, c[0x0][0x39c] ;  /* 0x00007380ff0477ac */ /* 0x000e660008000800 */
[----:B------:R-:W-:-:S02]  /*473c0*/  LEA.HI.X.SX32 R133, R133, R0, 0x2, P5 ;  /* 0x0000000085857211 */ /* 0x000fc400028f16ff */
[----:B------:R-:W-:-:S04]  /*473d0*/  LEA R134, P5, R3, R2, 0x2 ;  /* 0x0000000203867211 */ /* 0x000fc800078a10ff */
[C---:B------:R-:W-:Y:S01]  /*473e0*/  LEA.HI.X.SX32 R135, R3.reuse, R0, 0x2, P5 ;  /* 0x0000000003877211 */ /* 0x040fe200028f16ff */
[----:B------:R1:W-:Y:S04]  /*473f0*/  @P4 STG.E desc[UR22][R132.64], R162 ;  /* 0x000000a284004986 */ /* 0x0003e8000c101916 */
[----:B------:R1:W-:Y:S01]  /*47400*/  @P3 STG.E desc[UR22][R134.64], R163 ;  /* 0x000000a386003986 */ /* 0x0003e2000c101916 */
[----:B---3--:R-:W-:Y:S01]  /*47410*/  ISETP.LT.AND P4, PT, R138, UR6, !P1 ;  /* 0x000000068a007c0c */ /* 0x008fe2000cf81270 */
[----:B------:R-:W-:Y:S02]  /*47420*/  VIADD R136, R3, UR5 ;  /* 0x0000000503887c36 */ /* 0x000fe40008000000 */
[----:B------:R-:W3:Y:S01]  /*47430*/  LDL.LU R138, [R1+0x12f4] ;  /* 0x0012f400018a7983 */ /* 0x000ee20000300800 */
[----:B------:R-:W5:Y:S02]  /*47440*/  LDCU UR6, c[0x0][0x39c] ;  /* 0x00007380ff0677ac */ /* 0x000f640008000800 */
[----:B-1----:R-:W-:-:S04]  /*47450*/  LEA R132, P5, R136, R2, 0x2 ;  /* 0x0000000288847211 */ /* 0x002fc800078a10ff */
[C---:B------:R-:W-:Y:S01]  /*47460*/  LEA.HI.X.SX32 R133, R136.reuse, R0, 0x2, P5 ;  /* 0x0000000088857211 */ /* 0x040fe200028f16ff */
[----:B------:R-:W-:-:S04]  /*47470*/  VIADD R3, R136, UR5 ;  /* 0x0000000588037c36 */ /* 0x000fc80008000000 */
[----:B------:R1:W-:Y:S01]  /*47480*/  @P0 STG.E desc[UR22][R132.64], R164 ;  /* 0x000000a484000986 */ /* 0x0003e2000c101916 */
[C---:B------:R-:W-:Y:S02]  /*47490*/  LEA R134, P5, R3.reuse, R2, 0x2 ;  /* 0x0000000203867211 */ /* 0x040fe400078a10ff */
[C---:B------:R-:W-:Y:S02]  /*474a0*/  IADD3 R136, PT, PT, R3.reuse, UR5, RZ ;  /* 0x0000000503887c10 */ /* 0x040fe4000fffe0ff */
[----:B------:R-:W-:Y:S02]  /*474b0*/  LEA.HI.X.SX32 R135, R3, R0, 0x2, P5 ;  /* 0x0000000003877211 */ /* 0x000fe400028f16ff */
[----:B-1----:R-:W-:-:S04]  /*474c0*/  LEA R132, P5, R136, R2, 0x2 ;  /* 0x0000000288847211 */ /* 0x002fc800078a10ff */
[C---:B------:R-:W-:Y:S01]  /*474d0*/  LEA.HI.X.SX32 R133, R136.reuse, R0, 0x2, P5 ;  /* 0x0000000088857211 */ /* 0x040fe200028f16ff */
[----:B------:R-:W-:Y:S04]  /*474e0*/  @P2 STG.E desc[UR22][R134.64], R165 ;  /* 0x000000a586002986 */ /* 0x000fe8000c101916 */
[----:B------:R1:W-:Y:S01]  /*474f0*/  @P4 STG.E desc[UR22][R132.64], R166 ;  /* 0x000000a684004986 */ /* 0x0003e2000c101916 */
[----:B----4-:R-:W-:Y:S01]  /*47500*/  ISETP.LT.AND P3, PT, R137, UR7, !P1 ;  /* 0x0000000789007c0c */ /* 0x010fe2000cf61270 */
[----:B------:R-:W2:Y:S02]  /*47510*/  LDCU UR7, c[0x0][0x39c] ;  /* 0x00007380ff0777ac */ /* 0x000ea40008000800 */
[----:B------:R-:W4:Y:S01]  /*47520*/  LDL.LU R137, [R1+0x12f8] ;  /* 0x0012f80001897983 */ /* 0x000f220000300800 */
[----:B------:R-:W-:Y:S01]  /*47530*/  ISETP.LT.AND P0, PT, R141, UR4, !P1 ;  /* 0x000000048d007c0c */ /* 0x000fe2000cf01270 */
[----:B------:R-:W-:-:S02]  /*47540*/  VIADD R3, R136, UR5 ;  /* 0x0000000588037c36 */ /* 0x000fc40008000000 */
[----:B------:R-:W4:Y:S01]  /*47550*/  LDL.LU R141, [R1+0x1300] ;  /* 0x00130000018d7983 */ /* 0x000f220000300800 */
[----:B------:R-:W3:Y:S01]  /*47560*/  LDCU UR4, c[0x0][0x39c] ;  /* 0x00007380ff0477ac */ /* 0x000ee20008000800 */
[----:B-----5:R-:W-:Y:S01]  /*47570*/  ISETP.LT.AND P2, PT, R140, UR6, !P1 ;  /* 0x000000068c007c0c */ /* 0x020fe2000cf41270 */
[----:B------:R-:W4:Y:S01]  /*47580*/  LDCU UR6, c[0x0][0x39c] ;  /* 0x00007380ff0677ac */ /* 0x000f220008000800 */
[----:B------:R-:W5:Y:S01]  /*47590*/  LDL.LU R140, [R1+0x130c] ;  /* 0x00130c00018c7983 */ /* 0x000f620000300800 */
[----:B--2---:R-:W-:Y:S01]  /*475a0*/  ISETP.LT.AND P4, PT, R139, UR7, !P1 ;  /* 0x000000078b007c0c */ /* 0x004fe2000cf81270 */
[C---:B-1----:R-:W-:Y:S02]  /*475b0*/  VIADD R133, R3.reuse, UR5 ;  /* 0x0000000503857c36 */ /* 0x042fe40008000000 */
[----:B------:R-:W2:Y:S01]  /*475c0*/  LDL.LU R139, [R1+0x132c] ;  /* 0x00132c00018b7983 */ /* 0x000ea20000300800 */
[C---:B------:R-:W-:Y:S01]  /*475d0*/  LEA R134, P5, R3.reuse, R2, 0x2 ;  /* 0x0000000203867211 */ /* 0x040fe200078a10ff */
[----:B------:R-:W1:Y:S03]  /*475e0*/  LDCU UR7, c[0x0][0x39c] ;  /* 0x00007380ff0777ac */ /* 0x000e660008000800 */
[----:B------:R-:W-:-:S02]  /*475f0*/  LEA.HI.X.SX32 R135, R3, R0, 0x2, P5 ;  /* 0x0000000003877211 */ /* 0x000fc400028f16ff */
[C---:B------:R-:W-:Y:S01]  /*47600*/  LEA R132, P5, R133.reuse, R2, 0x2 ;  /* 0x0000000285847211 */ /* 0x040fe200078a10ff */
[----:B------:R-:W-:-:S03]  /*47610*/  VIADD R3, R133, UR5 ;  /* 0x0000000585037c36 */ /* 0x000fc60008000000 */
[----:B------:R-:W-:Y:S01]  /*47620*/  LEA.HI.X.SX32 R133, R133, R0, 0x2, P5 ;  /* 0x0000000085857211 */ /* 0x000fe200028f16ff */
[----:B------:R1:W-:Y:S04]  /*47630*/  @P3 STG.E desc[UR22][R134.64], R167 ;  /* 0x000000a786003986 */ /* 0x0003e8000c101916 */
[----:B------:R1:W-:Y:S01]  /*47640*/  @P0 STG.E desc[UR22][R132.64], R168 ;  /* 0x000000a884000986 */ /* 0x0003e2000c101916 */
[----:B---3--:R-:W-:Y:S01]  /*47650*/  ISETP.LT.AND P3, PT, R138, UR4, !P1 ;  /* 0x000000048a007c0c */ /* 0x008fe2000cf61270 */
[C---:B------:R-:W-:Y:S02]  /*47660*/  VIADD R136, R3.reuse, UR5 ;  /* 0x0000000503887c36 */ /* 0x040fe40008000000 */
[----:B------:R-:W3:Y:S01]  /*47670*/  LDL.LU R138, [R1+0x1334] ;  /* 0x00133400018a7983 */ /* 0x000ee20000300800 */
[----:B------:R-:W5:Y:S01]  /*47680*/  LDCU UR4, c[0x0][0x39c] ;  /* 0x00007380ff0477ac */ /* 0x000f620008000800 */
[----:B-1----:R-:W-:-:S04]  /*47690*/  LEA R134, P5, R3, R2, 0x2 ;  /* 0x0000000203867211 */ /* 0x002fc800078a10ff */
[----:B------:R-:W-:-:S05]  /*476a0*/  LEA.HI.X.SX32 R135, R3, R0, 0x2, P5 ;  /* 0x0000000003877211 */ /* 0x000fca00028f16ff */
[----:B------:R1:W-:Y:S01]  /*476b0*/  @P2 STG.E desc[UR22][R134.64], R169 ;  /* 0x000000a986002986 */ /* 0x0003e2000c101916 */
[----:B------:R-:W-:-:S04]  /*476c0*/  LEA R132, P5, R136, R2, 0x2 ;  /* 0x0000000288847211 */ /* 0x000fc800078a10ff */
[C---:B------:R-:W-:Y:S01]  /*476d0*/  LEA.HI.X.SX32 R133, R136.reuse, R0, 0x2, P5 ;  /* 0x0000000088857211 */ /* 0x040fe200028f16ff */
[----:B-1----:R-:W-:-:S05]  /*476e0*/  VIADD R135, R136, UR5 ;  /* 0x0000000588877c36 */ /* 0x002fca0008000000 */
[C---:B------:R-:W-:Y:S02]  /*476f0*/  LEA R134, P5, R135.reuse, R2, 0x2 ;  /* 0x0000000287867211 */ /* 0x040fe400078a10ff */
[C---:B------:R-:W-:Y:S02]  /*47700*/  IADD3 R3, PT, PT, R135.reuse, UR5, RZ ;  /* 0x0000000587037c10 */ /* 0x040fe4000fffe0ff */
[----:B------:R-:W-:Y:S01]  /*47710*/  LEA.HI.X.SX32 R135, R135, R0, 0x2, P5 ;  /* 0x0000000087877211 */ /* 0x000fe200028f16ff */
[----:B------:R1:W-:Y:S04]  /*47720*/  @P4 STG.E desc[UR22][R132.64], R170 ;  /* 0x000000aa84004986 */ /* 0x0003e8000c101916 */
[----:B------:R1:W-:Y:S01]  /*47730*/  @P3 STG.E desc[UR22][R134.64], R171 ;  /* 0x000000ab86003986 */ /* 0x0003e2000c101916 */
[----:B----4-:R-:W-:Y:S01]  /*47740*/  ISETP.LT.AND P0, PT, R137, UR6, !P1 ;  /* 0x0000000689007c0c */ /* 0x010fe2000cf01270 */
[----:B------:R-:W2:Y:S02]  /*47750*/  LDCU UR6, c[0x0][0x39c] ;  /* 0x00007380ff0677ac */ /* 0x000ea40008000800 */
[----:B------:R-:W4:Y:S01]  /*47760*/  LDL.LU R137, [R1+0x133c] ;  /* 0x00133c0001897983 */ /* 0x000f220000300800 */
[----:B------:R-:W-:Y:S01]  /*47770*/  ISETP.LT.AND P2, PT, R141, UR7, !P1 ;  /* 0x000000078d007c0c */ /* 0x000fe2000cf41270 */
        /* <DEDUP_REMOVED lines=16> */
[----:B------:R-:W5:Y:S02]  /*47880*/  LDCU UR7, c[0x0][0x39c] ;  /* 0x00007380ff0777ac */ /* 0x000f640008000800 */
[----:B------:R-:W3:Y:S01]  /*47890*/  LDL.LU R138, [R1+0x1378] ;  /* 0x00137800018a7983 */ /* 0x000ee20000300800 */
[----:B-1----:R-:W-:-:S05]  /*478a0*/  VIADD R133, R136, UR5 ;  /* 0x0000000588857c36 */ /* 0x002fca0008000000 */
[C---:B------:R-:W-:Y:S01]  /*478b0*/  LEA R132, P5, R133.reuse, R2, 0x2 ;  /* 0x0000000285847211 */ /* 0x040fe200078a10ff */
[----:B------:R-:W-:-:S03]  /*478c0*/  VIADD R3, R133, UR5 ;  /* 0x0000000585037c36 */ /* 0x000fc60008000000 */
[----:B------:R-:W-:-:S05]  /*478d0*/  LEA.HI.X.SX32 R133, R133, R0, 0x2, P5 ;  /* 0x0000000085857211 */ /* 0x000fca00028f16ff */
[----:B------:R1:W-:Y:S01]  /*478e0*/  @P4 STG.E desc[UR22][R132.64], R174 ;  /* 0x000000ae84004986 */ /* 0x0003e2000c101916 */
[C---:B------:R-:W-:Y:S01]  /*478f0*/  LEA R134, P5, R3.reuse, R2, 0x2 ;  /* 0x0000000203867211 */ /* 0x040fe200078a10ff */
[----:B------:R-:W-:-:S03]  /*47900*/  VIADD R136, R3, UR5 ;  /* 0x0000000503887c36 */ /* 0x000fc60008000000 */
[----:B------:R-:W-:Y:S02]  /*47910*/  LEA.HI.X.SX32 R135, R3, R0, 0x2, P5 ;  /* 0x0000000003877211 */ /* 0x000fe400028f16ff */
[----:B-1----:R-:W-:-:S04]  /*47920*/  LEA R132, P5, R136, R2, 0x2 ;  /* 0x0000000288847211 */ /* 0x002fc800078a10ff */
[C---:B------:R-:W-:Y:S01]  /*47930*/  LEA.HI.X.SX32 R133, R136.reuse, R0, 0x2, P5 ;  /* 0x0000000088857211 */ /* 0x040fe200028f16ff */
        /* <DEDUP_REMOVED lines=13> */
[----:B------:R-:W1:Y:S02]  /*47a10*/  LDCU UR4, c[0x0][0x39c] ;  /* 0x00007380ff0477ac */ /* 0x000e640008000800 */
[----:B------:R-:W2:Y:S01]  /*47a20*/  LDL.LU R139, [R1+0x13cc] ;  /* 0x0013cc00018b7983 */ /* 0x000ea20000300800 */
[C---:B------:R-:W-:Y:S02]  /*47a30*/  LEA R134, P5, R135.reuse, R2, 0x2 ;  /* 0x0000000287867211 */ /* 0x040fe400078a10ff */
[----:B------:R-:W-:-:S02]  /*47a40*/  IADD3 R3, PT, PT, R135, UR5, RZ ;  /* 0x0000000587037c10 */ /* 0x000fc4000fffe0ff */
[----:B------:R-:W-:Y:S02]  /*47a50*/  LEA.HI.X.SX32 R135, R135, R0, 0x2, P5 ;  /* 0x0000000087877211 */ /* 0x000fe400028f16ff */
        /* <DEDUP_REMOVED lines=12> */
[C---:B------:R-:W-:Y:S01]  /*47b20*/  LEA R132, P5, R133.reuse, R2, 0x2 ;  /* 0x0000000285847211 */ /* 0x040fe200078a10ff */
[----:B------:R-:W-:-:S03]  /*47b30*/  VIADD R3, R133, UR5 ;  /* 0x0000000585037c36 */ /* 0x000fc60008000000 */
[----:B------:R-:W-:Y:S02]  /*47b40*/  LEA.HI.X.SX32 R133, R133, R0, 0x2, P5 ;  /* 0x0000000085857211 */ /* 0x000fe400028f16ff */
[----:B-1----:R-:W-:-:S04]  /*47b50*/  LEA R134, P5, R3, R2, 0x2 ;  /* 0x0000000203867211 */ /* 0x002fc800078a10ff */
[----:B------:R-:W-:Y:S01]  /*47b60*/  LEA.HI.X.SX32 R135, R3, R0, 0x2, P5 ;  /* 0x0000000003877211 */ /* 0x000fe200028f16ff */
        /* <DEDUP_REMOVED lines=18> */
[C---:B------:R-:W-:Y:S02]  /*47c90*/  LEA R134, P5, R135.reuse, R2, 0x2 ;  /* 0x0000000287867211 */ /* 0x040fe400078a10ff */
[C---:B------:R-:W-:Y:S02]  /*47ca0*/  IADD3 R3, PT, PT, R135.reuse, UR5, RZ ;  /* 0x0000000587037c10 */ /* 0x040fe4000fffe0ff */
[----:B------:R-:W-:Y:S01]  /*47cb0*/  LEA.HI.X.SX32 R135, R135, R0, 0x2, P5 ;  /* 0x0000000087877211 */ /* 0x000fe200028f16ff */
[----:B------:R1:W-:Y:S04]  /*47cc0*/  @P4 STG.E desc[UR22][R132.64], R182 ;  /* 0x000000b684004986 */ /* 0x0003e8000c101916 */
[----:B------:R1:W-:Y:S01]  /*47cd0*/  @P3 STG.E desc[UR22][R134.64], R183 ;  /* 0x000000b786003986 */ /* 0x0003e2000c101916 */
[----:B---3--:R-:W-:Y:S01]  /*47ce0*/  ISETP.LT.AND P4, PT, R138, UR4, !P1 ;  /* 0x000000048a007c0c */ /* 0x008fe2000cf81270 */
[----:B------:R-:W-:-:S02]  /*47cf0*/  VIADD R136, R3, UR5 ;  /* 0x0000000503887c36 */ /* 0x000fc40008000000 */
        /* <DEDUP_REMOVED lines=36> */
[C---:B------:R-:W-:Y:S02]  /*47f40*/  LEA R134, P5, R135.reuse, R2, 0x2 ;  /* 0x0000000287867211 */ /* 0x040fe400078a10ff */
[C---:B------:R-:W-:Y:S02]  /*47f50*/  IADD3 R3, PT, PT, R135.reuse, UR5, RZ ;  /* 0x0000000587037c10 */ /* 0x040fe4000fffe0ff */
        /* <DEDUP_REMOVED lines=60> */
[----:B------:R-:W-:-:S03]  /*48320*/  LEA R68, P5, R132, R2, 0x2 ;  /* 0x0000000284447211 */ /* 0x000fc600078a10ff */
[----:B------:R1:W-:Y:S01]  /*48330*/  @P2 STG.E desc[UR22][R134.64], R69 ;  /* 0x0000004586002986 */ /* 0x0003e2000c101916 */
[C---:B------:R-:W-:Y:S01]  /*48340*/  VIADD R3, R132.reuse, UR5 ;  /* 0x0000000584037c36 */ /* 0x040fe20008000000 */
[----:B-1----:R-:W-:Y:S02]  /*48350*/  LEA.HI.X.SX32 R69, R132, R0, 0x2, P5 ;  /* 0x0000000084457211 */ /* 0x002fe400028f16ff */
[----:B---3--:R-:W-:Y:S01]  /*48360*/  ISETP.LT.AND P2, PT, R138, UR4, !P1 ;  /* 0x000000048a007c0c */ /* 0x008fe2000cf41270 */
[C---:B------:R-:W-:Y:S01]  /*48370*/  VIADD R134, R3.reuse, UR5 ;  /* 0x0000000503867c36 */ /* 0x040fe20008000000 */
[----:B------:R-:W3:Y:S01]  /*48380*/  LDL.LU R138, [R1+0x1398] ;  /* 0x00139800018a7983 */ /* 0x000ee20000300800 */
[C---:B------:R-:W-:Y:S01]  /*48390*/  LEA R132, P5, R3.reuse, R2, 0x2 ;  /* 0x0000000203847211 */ /* 0x040fe200078a10ff */
[----:B------:R-:W5:Y:S02]  /*483a0*/  LDCU UR4, c[0x0][0x39c] ;  /* 0x00007380ff0477ac */ /* 0x000f640008000800 */
[----:B------:R1:W-:Y:S01]  /*483b0*/  @P4 STG.E desc[UR22][R68.64], R70 ;  /* 0x0000004644004986 */ /* 0x0003e2000c101916 */
[----:B------:R-:W-:-:S05]  /*483c0*/  LEA.HI.X.SX32 R133, R3, R0, 0x2, P5 ;  /* 0x0000000003857211 */ /* 0x000fca00028f16ff */
[----:B------:R1:W-:Y:S02]  /*483d0*/  @P3 STG.E desc[UR22][R132.64], R71 ;  /* 0x0000004784003986 */ /* 0x0003e4000c101916 */
[C---:B-1----:R-:W-:Y:S01]  /*483e0*/  LEA R68, P5, R134.reuse, R2, 0x2 ;  /* 0x0000000286447211 */ /* 0x042fe200078a10ff */
[----:B------:R-:W-:-:S03]  /*483f0*/  VIADD R71, R134, UR5 ;  /* 0x0000000586477c36 */ /* 0x000fc60008000000 */
[----:B------:R-:W-:Y:S02]  /*48400*/  LEA.HI.X.SX32 R69, R134, R0, 0x2, P5 ;  /* 0x0000000086457211 */ /* 0x000fe400028f16ff */
[C---:B------:R-:W-:Y:S02]  /*48410*/  LEA R70, P5, R71.reuse, R2, 0x2 ;  /* 0x0000000247467211 */ /* 0x040fe400078a10ff */
[C---:B------:R-:W-:Y:S01]  /*48420*/  IADD3 R3, PT, PT, R71.reuse, UR5, RZ ;  /* 0x0000000547037c10 */ /* 0x040fe2000fffe0ff */
[----:B------:R1:W-:Y:S01]  /*48430*/  @P0 STG.E desc[UR22][R68.64], R72 ;  /* 0x0000004844000986 */ /* 0x0003e2000c101916 */
[----:B------:R-:W-:-:S03]  /*48440*/  LEA.HI.X.SX32 R71, R71, R0, 0x2, P5 ;  /* 0x0000000047477211 */ /* 0x000fc600028f16ff */
[C---:B------:R-:W-:Y:S02]  /*48450*/  VIADD R133, R3.reuse, UR5 ;  /* 0x0000000503857c36 */ /* 0x040fe40008000000 */
[----:B------:R1:W-:Y:S02]  /*48460*/  @P2 STG.E desc[UR22][R70.64], R73 ;  /* 0x0000004946002986 */ /* 0x0003e4000c101916 */
[----:B-1----:R-:W-:-:S04]  /*48470*/  LEA R68, P5, R3, R2, 0x2 ;  /* 0x0000000203447211 */ /* 0x002fc800078a10ff */
[----:B------:R-:W-:Y:S02]  /*48480*/  LEA.HI.X.SX32 R69, R3, R0, 0x2, P5 ;  /* 0x0000000003457211 */ /* 0x000fe400028f16ff */
[----:B------:R-:W-:-:S04]  /*48490*/  LEA R70, P5, R133, R2, 0x2 ;  /* 0x0000000285467211 */ /* 0x000fc800078a10ff */
[C---:B------:R-:W-:Y:S01]  /*484a0*/  LEA.HI.X.SX32 R71, R133.reuse, R0, 0x2, P5 ;  /* 0x0000000085477211 */ /* 0x040fe200028f16ff */
[----:B------:R-:W-:-:S04]  /*484b0*/  VIADD R3, R133, UR5 ;  /* 0x0000000585037c36 */ /* 0x000fc80008000000 */
[----:B------:R-:W-:Y:S01]  /*484c0*/  VIADD R133, R3, UR5 ;  /* 0x0000000503857c36 */ /* 0x000fe20008000000 */
[----:B----4-:R-:W-:Y:S01]  /*484d0*/  ISETP.LT.AND P4, PT, R137, UR6, !P1 ;  /* 0x0000000689007c0c */ /* 0x010fe2000cf81270 */
[----:B------:R-:W2:Y:S01]  /*484e0*/  LDCU UR6, c[0x0][0x39c] ;  /* 0x00007380ff0677ac */ /* 0x000ea20008000800 */
[----:B------:R-:W4:Y:S04]  /*484f0*/  LDL.LU R137, [R1+0x139c] ;  /* 0x00139c0001897983 */ /* 0x000f280000300800 */
[----:B------:R-:W4:Y:S04]  /*48500*/  LDL.LU R136, [R1+0x13a4] ;  /* 0x0013a40001887983 */ /* 0x000f280000300800 */
[----:B------:R-:W4:Y:S04]  /*48510*/  LDL.LU R135, [R1+0x1368] ;  /* 0x0013680001877983 */ /* 0x000f280000300800 */
[----:B------:R-:W4:Y:S01]  /*48520*/  LDL.LU R134, [R1+0x1370] ;  /* 0x0013700001867983 */ /* 0x000f220000300800 */
[----:B------:R-:W-:Y:S01]  /*48530*/  ISETP.LT.AND P3, PT, R141, UR7, !P1 ;  /* 0x000000078d007c0c */ /* 0x000fe2000cf61270 */
[----:B------:R-:W3:Y:S02]  /*48540*/  LDCU UR7, c[0x0][0x39c] ;  /* 0x00007380ff0777ac */ /* 0x000ee40008000800 */
[----:B------:R-:W4:Y:S04]  /*48550*/  LDL.LU R132, [R1+0x1374] ;  /* 0x0013740001847983 */ /* 0x000f280000300800 */
[----:B------:R1:W-:Y:S06]  /*48560*/  @P4 STG.E desc[UR22][R68.64], R74 ;  /* 0x0000004a44004986 */ /* 0x0003ec000c101916 */
[----:B------:R5:W-:Y:S01]  /*48570*/  @P3 STG.E desc[UR22][R70.64], R75 ;  /* 0x0000004b46003986 */ /* 0x000be2000c101916 */
[----:B-1----:R-:W-:-:S03]  /*48580*/  LEA R68, P5, R3, R2, 0x2 ;  /* 0x0000000203447211 */ /* 0x002fc600078a10ff */
[----:B-----5:R-:W5:Y:S04]  /*48590*/  LDL.LU R75, [R1+0x137c] ;  /* 0x00137c00014b7983 */ /* 0x020f680000300800 */
[----:B------:R-:W5:Y:S01]  /*485a0*/  LDL.LU R72, [R1+0x1388] ;  /* 0x0013880001487983 */ /* 0x000f620000300800 */
[----:B------:R-:W-:-:S03]  /*485b0*/  ISETP.LT.AND P0, PT, R140, UR4, !P1 ;  /* 0x000000048c007c0c */ /* 0x000fc6000cf01270 */
[----:B------:R-:W5:Y:S01]  /*485c0*/  LDL.LU R74, [R1+0x1354] ;  /* 0x00135400014a7983 */ /* 0x000f620000300800 */
[----:B------:R-:W-:Y:S01]  /*485d0*/  LEA.HI.X.SX32 R69, R3, R0, 0x2, P5 ;  /* 0x0000000003457211 */ /* 0x000fe200028f16ff */
[----:B------:R-:W4:Y:S01]  /*485e0*/  LDCU UR4, c[0x0][0x39c] ;  /* 0x00007380ff0477ac */ /* 0x000f220008000800 */
[----:B--2---:R-:W-:Y:S02]  /*485f0*/  ISETP.LT.AND P2, PT, R139, UR6, !P1 ;  /* 0x000000068b007c0c */ /* 0x004fe4000cf41270 */
[C---:B------:R-:W-:Y:S01]  /*48600*/  LEA R70, P5, R133.reuse, R2, 0x2 ;  /* 0x0000000285467211 */ /* 0x040fe200078a10ff */
[----:B------:R-:W1:Y:S03]  /*48610*/  LDCU UR6, c[0x0][0x39c] ;  /* 0x00007380ff0677ac */ /* 0x000e660008000800 */
[C---:B------:R-:W-:Y:S01]  /*48620*/  LEA.HI.X.SX32 R71, R133.reuse, R0, 0x2, P5 ;  /* 0x0000000085477211 */ /* 0x040fe200028f16ff */
[----:B------:R-:W-:Y:S06]  /*48630*/  @P0 STG.E desc[UR22][R68.64], R76 ;  /* 0x0000004c44000986 */ /* 0x000fec000c101916 */
[----:B------:R2:W-:Y:S04]  /*48640*/  @P2 STG.E desc[UR22][R70.64], R77 ;  /* 0x0000004d46002986 */ /* 0x0005e8000c101916 */
[----:B--2---:R-:W2:Y:S04]  /*48650*/  LDL.LU R77, [R1+0x1358] ;  /* 0x00135800014d7983 */ /* 0x004ea80000300800 */
[----:B------:R-:W2:Y:S01]  /*48660*/  LDL.LU R76, [R1+0x135c] ;  /* 0x00135c00014c7983 */ /* 0x000ea20000300800 */
[----:B---3--:R-:W-:Y:S01]  /*48670*/  ISETP.LT.AND P4, PT, R138, UR7, !P1 ;  /* 0x000000078a007c0c */ /* 0x008fe2000cf81270 */
[----:B------:R-:W3:Y:S01]  /*48680*/  LDCU UR7, c[0x0][0x39c] ;  /* 0x00007380ff0777ac */ /* 0x000ee20008000800 */
[----:B------:R-:W-:-:S05]  /*48690*/  VIADD R3, R133, UR5 ;  /* 0x0000000585037c36 */ /* 0x000fca0008000000 */
[C---:B------:R-:W-:Y:S01]  /*486a0*/  LEA R68, P5, R3.reuse, R2, 0x2 ;  /* 0x0000000203447211 */ /* 0x040fe200078a10ff */
[----:B------:R-:W-:-:S03]  /*486b0*/  VIADD R73, R3, UR5 ;  /* 0x0000000503497c36 */ /* 0x000fc60008000000 */
[----:B------:R-:W-:Y:S02]  /*486c0*/  LEA.HI.X.SX32 R69, R3, R0, 0x2, P5 ;  /* 0x0000000003457211 */ /* 0x000fe400028f16ff */
[C---:B------:R-:W-:Y:S02]  /*486d0*/  LEA R70, P5, R73.reuse, R2, 0x2 ;  /* 0x0000000249467211 */ /* 0x040fe400078a10ff */
[C---:B------:R-:W-:Y:S01]  /*486e0*/  IADD3 R3, PT, PT, R73.reuse, UR5, RZ ;  /* 0x0000000549037c10 */ /* 0x040fe2000fffe0ff */
[----:B------:R1:W-:Y:S01]  /*486f0*/  @P4 STG.E desc[UR22][R68.64], R78 ;  /* 0x0000004e44004986 */ /* 0x0003e2000c101916 */
[----:B------:R-:W-:-:S03]  /*48700*/  LEA.HI.X.SX32 R71, R73, R0, 0x2, P5 ;  /* 0x0000000049477211 */ /* 0x000fc600028f16ff */
[C---:B------:R-:W-:Y:S01]  /*48710*/  VIADD R73, R3.reuse, UR5 ;  /* 0x0000000503497c36 */ /* 0x040fe20008000000 */
[----:B-1----:R-:W-:-:S04]  /*48720*/  LEA R68, P5, R3, R2, 0x2 ;  /* 0x0000000203447211 */ /* 0x002fc800078a10ff */
[----:B------:R-:W-:Y:S01]  /*48730*/  LEA.HI.X.SX32 R69, R3, R0, 0x2, P5 ;  /* 0x0000000003457211 */ /* 0x000fe200028f16ff */
[----:B------:R-:W-:Y:S01]  /*48740*/  VIADD R3, R73, UR5 ;  /* 0x0000000549037c36 */ /* 0x000fe20008000000 */
[----:B----4-:R-:W-:Y:S01]  /*48750*/  ISETP.LT.AND P3, PT, R137, UR4, !P1 ;  /* 0x0000000489007c0c */ /* 0x010fe2000cf61270 */
[----:B------:R-:W1:Y:S01]  /*48760*/  LDCU UR4, c[0x0][0x39c] ;  /* 0x00007380ff0477ac */ /* 0x000e620008000800 */
[----:B------:R-:W-:Y:S01]  /*48770*/  ISETP.LT.AND P0, PT, R136, UR6, !P1 ;  /* 0x0000000688007c0c */ /* 0x000fe2000cf01270 */
[----:B------:R-:W4:Y:S01]  /*48780*/  LDCU UR6, c[0x0][0x39c] ;  /* 0x00007380ff0677ac */ /* 0x000f220008000800 */
[----:B---3--:R-:W-:Y:S01]  /*48790*/  ISETP.LT.AND P2, PT, R135, UR7, !P1 ;  /* 0x0000000787007c0c */ /* 0x008fe2000cf41270 */
[----:B------:R-:W5:Y:S01]  /*487a0*/  LDCU UR7, c[0x0][0x39c] ;  /* 0x00007380ff0777ac */ /* 0x000f620008000800 */
[----:B-1----:R-:W-:Y:S01]  /*487b0*/  ISETP.LT.AND P4, PT, R134, UR4, !P1 ;  /* 0x0000000486007c0c */ /* 0x002fe2000cf81270 */
[----:B------:R-:W1:Y:S06]  /*487c0*/  LDCU UR4, c[0x0][0x39c] ;  /* 0x00007380ff0477ac */ /* 0x000e6c0008000800 */
[----:B------:R3:W-:Y:S01]  /*487d0*/  @P3 STG.E desc[UR22][R70.64], R79 ;  /* 0x0000004f46003986 */ /* 0x0007e2000c101916 */
[----:B----4-:R-:W-:Y:S01]  /*487e0*/  ISETP.LT.AND P3, PT, R132, UR6, !P1 ;  /* 0x0000000684007c0c */ /* 0x010fe2000cf61270 */
[----:B------:R-:W4:Y:S02]  /*487f0*/  LDCU UR6, c[0x0][0x39c] ;  /* 0x00007380ff0677ac */ /* 0x000f240008000800 */
[----:B------:R1:W-:Y:S01]  /*48800*/  @P0 STG.E desc[UR22][R68.64], R80 ;  /* 0x0000005044000986 */ /* 0x0003e2000c101916 */
[----:B---3--:R-:W-:-:S04]  /*48810*/  LEA R70, P5, R73, R2, 0x2 ;  /* 0x0000000249467211 */ /* 0x008fc800078a10ff */
[----:B------:R-:W-:Y:S01]  /*48820*/  LEA.HI.X.SX32 R71, R73, R0, 0x2, P5 ;  /* 0x0000000049477211 */ /* 0x000fe200028f16ff */
[C---:B------:R-:W-:Y:S01]  /*48830*/  VIADD R73, R3.reuse, UR5 ;  /* 0x0000000503497c36 */ /* 0x040fe20008000000 */
[----:B-1----:R-:W-:Y:S02]  /*48840*/  LEA R68, P5, R3, R2, 0x2 ;  /* 0x0000000203447211 */ /* 0x002fe400078a10ff */
[----:B-----5:R-:W-:Y:S01]  /*48850*/  ISETP.LT.AND P0, PT, R75, UR7, !P1 ;  /* 0x000000074b007c0c */ /* 0x020fe2000cf01270 */
[----:B------:R1:W-:Y:S01]  /*48860*/  @P2 STG.E desc[UR22][R70.64], R81 ;  /* 0x0000005146002986 */ /* 0x0003e2000c101916 */
[----:B------:R-:W2:Y:S01]  /*48870*/  LDCU UR7, c[0x0][0x39c] ;  /* 0x00007380ff0777ac */ /* 0x000ea20008000800 */
[----:B------:R-:W-:Y:S02]  /*48880*/  ISETP.LT.AND P2, PT, R72, UR4, !P1 ;  /* 0x0000000448007c0c */ /* 0x000fe4000cf41270 */
[----:B------:R-:W3:Y:S01]  /*48890*/  LDL.LU R75, [R1+0x1360] ;  /* 0x00136000014b7983 */ /* 0x000ee20000300800 */
[----:B------:R-:W5:Y:S01]  /*488a0*/  LDCU UR4, c[0x0][0x39c] ;  /* 0x00007380ff0477ac */ /* 0x000f620008000800 */
[----:B------:R-:W-:-:S02]  /*488b0*/  LEA.HI.X.SX32 R69, R3, R0, 0x2, P5 ;  /* 0x0000000003457211 */ /* 0x000fc400028f16ff */
[----:B------:R-:W3:Y:S01]  /*488c0*/  LDL.LU R72, [R1+0x1364] ;  /* 0x0013640001487983 */ /* 0x000ee20000300800 */
[C---:B------:R-:W-:Y:S01]  /*488d0*/  VIADD R3, R73.reuse, UR5 ;  /* 0x0000000549037c36 */ /* 0x040fe20008000000 */
[C---:B-1----:R-:W-:Y:S02]  /*488e0*/  LEA R70, P5, R73.reuse, R2, 0x2 ;  /* 0x0000000249467211 */ /* 0x042fe400078a10ff */
[----:B------:R1:W-:Y:S01]  /*488f0*/  @P4 STG.E desc[UR22][R68.64], R82 ;  /* 0x0000005244004986 */ /* 0x0003e2000c101916 */
[----:B----4-:R-:W-:Y:S01]  /*48900*/  ISETP.LT.AND P4, PT, R74, UR6, !P1 ;  /* 0x000000064a007c0c */ /* 0x010fe2000cf81270 */
[----:B------:R-:W3:Y:S01]  /*48910*/  LDCU UR6, c[0x0][0x39c] ;  /* 0x00007380ff0677ac */ /* 0x000ee20008000800 */
[----:B------:R-:W-:Y:S01]  /*48920*/  LEA.HI.X.SX32 R71, R73, R0, 0x2, P5 ;  /* 0x0000000049477211 */ /* 0x000fe200028f16ff */
[----:B------:R-:W4:Y:S01]  /*48930*/  LDL.LU R74, [R1+0x1330] ;  /* 0x00133000014a7983 */ /* 0x000f220000300800 */
[----:B-1----:R-:W-:-:S04]  /*48940*/  LEA R68, P5, R3, R2, 0x2 ;  /* 0x0000000203447211 */ /* 0x002fc800078a10ff */
[----:B------:R-:W-:Y:S01]  /*48950*/  LEA.HI.X.SX32 R69, R3, R0, 0x2, P5 ;  /* 0x0000000003457211 */ /* 0x000fe200028f16ff */
[----:B------:R1:W-:Y:S01]  /*48960*/  @P3 STG.E desc[UR22][R70.64], R83 ;  /* 0x0000005346003986 */ /* 0x0003e2000c101916 */
[----:B--2---:R-:W-:-:S03]  /*48970*/  ISETP.LT.AND P3, PT, R77, UR7, !P1 ;  /* 0x000000074d007c0c */ /* 0x004fc6000cf61270 */
[----:B------:R2:W-:Y:S01]  /*48980*/  @P0 STG.E desc[UR22][R68.64], R84 ;  /* 0x0000005444000986 */ /* 0x0005e2000c101916 */
[----:B------:R-:W-:Y:S01]  /*48990*/  VIADD R73, R3, UR5 ;  /* 0x0000000503497c36 */ /* 0x000fe20008000000 */
[----:B------:R-:W3:Y:S01]  /*489a0*/  LDCU UR7, c[0x0][0x39c] ;  /* 0x00007380ff0777ac */ /* 0x000ee20008000800 */
[----:B-----5:R-:W-:Y:S01]  /*489b0*/  ISETP.LT.AND P0, PT, R76, UR4, !P1 ;  /* 0x000000044c007c0c */ /* 0x020fe2000cf01270 */
[----:B------:R-:W5:Y:S02]  /*489c0*/  LDL.LU R77, [R1+0x1338] ;  /* 0x00133800014d7983 */ /* 0x000f640000300800 */
[C---:B------:R-:W-:Y:S01]  /*489d0*/  IADD3 R3, PT, PT, R73.reuse, UR5, RZ ;  /* 0x0000000549037c10 */ /* 0x040fe2000fffe0ff */
[----:B------:R-:W4:Y:S01]  /*489e0*/  LDCU UR4, c[0x0][0x39c] ;  /* 0x00007380ff0477ac */ /* 0x000f220008000800 */
[----:B------:R-:W5:Y:S01]  /*489f0*/  LDL.LU R76, [R1+0x1340] ;  /* 0x00134000014c7983 */ /* 0x000f620000300800 */
[----:B-1----:R-:W-:-:S04]  /*48a00*/  LEA R70, P5, R73, R2, 0x2 ;  /* 0x0000000249467211 */ /* 0x002fc800078a10ff */
[----:B------:R-:W-:Y:S02]  /*48a10*/  LEA.HI.X.SX32 R71, R73, R0, 0x2, P5 ;  /* 0x0000000049477211 */ /* 0x000fe400028f16ff */
[C---:B--2---:R-:W-:Y:S01]  /*48a20*/  LEA R68, P5, R3.reuse, R2, 0x2 ;  /* 0x0000000203447211 */ /* 0x044fe200078a10ff */
[----:B------:R-:W-:-:S03]  /*48a30*/  VIADD R73, R3, UR5 ;  /* 0x0000000503497c36 */ /* 0x000fc60008000000 */
[----:B------:R-:W-:Y:S01]  /*48a40*/  LEA.HI.X.SX32 R69, R3, R0, 0x2, P5 ;  /* 0x0000000003457211 */ /* 0x000fe200028f16ff */
[----:B------:R1:W-:Y:S01]  /*48a50*/  @P2 STG.E desc[UR22][R70.64], R85 ;  /* 0x0000005546002986 */ /* 0x0003e2000c101916 */
[----:B------:R-:W-:-:S03]  /*48a60*/  VIADD R3, R73, UR5 ;  /* 0x0000000549037c36 */ /* 0x000fc60008000000 */
[----:B------:R2:W-:Y:S01]  /*48a70*/  @P4 STG.E desc[UR22][R68.64], R86 ;  /* 0x0000005644004986 */ /* 0x0005e2000c101916 */
[----:B-1----:R-:W-:-:S04]  /*48a80*/  LEA R70, P5, R73, R2, 0x2 ;  /* 0x0000000249467211 */ /* 0x002fc800078a10ff */
[----:B------:R-:W-:Y:S01]  /*48a90*/  LEA.HI.X.SX32 R71, R73, R0, 0x2, P5 ;  /* 0x0000000049477211 */ /* 0x000fe200028f16ff */
[C---:B------:R-:W-:Y:S01]  /*48aa0*/  VIADD R73, R3.reuse, UR5 ;  /* 0x0000000503497c36 */ /* 0x040fe20008000000 */
[----:B--2---:R-:W-:-:S03]  /*48ab0*/  LEA R68, P5, R3, R2, 0x2 ;  /* 0x0000000203447211 */ /* 0x004fc600078a10ff */
[----:B------:R1:W-:Y:S01]  /*48ac0*/  @P3 STG.E desc[UR22][R70.64], R87 ;  /* 0x0000005746003986 */ /* 0x0003e2000c101916 */
[----:B------:R-:W-:Y:S02]  /*48ad0*/  LEA.HI.X.SX32 R69, R3, R0, 0x2, P5 ;  /* 0x0000000003457211 */ /* 0x000fe400028f16ff */
[----:B-1----:R-:W-:-:S04]  /*48ae0*/  LEA R70, P5, R73, R2, 0x2 ;  /* 0x0000000249467211 */ /* 0x002fc800078a10ff */
[----:B------:R-:W-:Y:S01]  /*48af0*/  LEA.HI.X.SX32 R71, R73, R0, 0x2, P5 ;  /* 0x0000000049477211 */ /* 0x000fe200028f16ff */
[----:B------:R1:W-:Y:S01]  /*48b00*/  @P0 STG.E desc[UR22][R68.64], R88 ;  /* 0x0000005844000986 */ /* 0x0003e2000c101916 */
[----:B---3--:R-:W-:Y:S01]  /*48b10*/  ISETP.LT.AND P2, PT, R75, UR6, !P1 ;  /* 0x000000064b007c0c */ /* 0x008fe2000cf41270 */
[----:B------:R-:W5:Y:S02]  /*48b20*/  LDCU UR6, c[0x0][0x39c] ;  /* 0x00007380ff0677ac */ /* 0x000f640008000800 */
[----:B------:R-:W2:Y:S01]  /*48b30*/  LDL.LU R75, [R1+0x1348] ;  /* 0x00134800014b7983 */ /* 0x000ea20000300800 */
[----:B------:R-:W-:Y:S01]  /*48b40*/  ISETP.LT.AND P4, PT, R72, UR7, !P1 ;  /* 0x0000000748007c0c */ /* 0x000fe2000cf81270 */
[----:B------:R-:W3:Y:S02]  /*48b50*/  LDCU UR7, c[0x0][0x39c] ;  /* 0x00007380ff0777ac */ /* 0x000ee40008000800 */
[----:B------:R-:W2:Y:S01]  /*48b60*/  LDL.LU R72, [R1+0x1350] ;  /* 0x0013500001487983 */ /* 0x000ea20000300800 */
[----:B----4-:R-:W-:-:S05]  /*48b70*/  ISETP.LT.AND P3, PT, R74, UR4, !P1 ;  /* 0x000000044a007c0c */ /* 0x010fca000cf61270 */
[----:B------:R4:W-:Y:S01]  /*48b80*/  @P2 STG.E desc[UR22][R70.64], R89 ;  /* 0x0000005946002986 */ /* 0x0009e2000c101916 */
[----:B------:R-:W-:Y:S01]  /*48b90*/  VIADD R3, R73, UR5 ;  /* 0x0000000549037c36 */ /* 0x000fe20008000000 */
[----:B------:R-:W2:Y:S02]  /*48ba0*/  LDCU UR4, c[0x0][0x39c] ;  /* 0x00007380ff0477ac */ /* 0x000ea40008000800 */
[----:B------:R-:W2:Y:S01]  /*48bb0*/  LDL.LU R74, [R1+0x1318] ;  /* 0x00131800014a7983 */ /* 0x000ea20000300800 */
[----:B-----5:R-:W-:Y:S01]  /*48bc0*/  ISETP.LT.AND P0, PT, R77, UR6, !P1 ;  /* 0x000000064d007c0c */ /* 0x020fe2000cf01270 */
[----:B------:R-:W5:Y:S02]  /*48bd0*/  LDCU UR6, c[0x0][0x39c] ;  /* 0x00007380ff0677ac */ /* 0x000f640008000800 */
[----:B------:R-:W2:Y:S01]  /*48be0*/  LDL.LU R77, [R1+0x131c] ;  /* 0x00131c00014d7983 */ /* 0x000ea20000300800 */
[----:B---3--:R-:W-:Y:S01]  /*48bf0*/  ISETP.LT.AND P2, PT, R76, UR7, !P1 ;  /* 0x000000074c007c0c */ /* 0x008fe2000cf41270 */
[----:B------:R-:W-:-:S02]  /*48c00*/  VIADD R73, R3, UR5 ;  /* 0x0000000503497c36 */ /* 0x000fc40008000000 */
[----:B------:R-:W3:Y:S01]  /*48c10*/  LDL.LU R76, [R1+0x1320] ;  /* 0x00132000014c7983 */ /* 0x000ee20000300800 */
[C---:B-1----:R-:W-:Y:S01]  /*48c20*/  LEA R68, P5, R3.reuse, R2, 0x2 ;  /* 0x0000000203447211 */ /* 0x042fe200078a10ff */
[----:B------:R-:W1:Y:S03]  /*48c30*/  LDCU UR7, c[0x0][0x39c] ;  /* 0x00007380ff0777ac */ /* 0x000e660008000800 */
[----:B------:R-:W-:Y:S02]  /*48c40*/  LEA.HI.X.SX32 R69, R3, R0, 0x2, P5 ;  /* 0x0000000003457211 */ /* 0x000fe400028f16ff */
[C---:B----4-:R-:W-:Y:S02]  /*48c50*/  LEA R70, P5, R73.reuse, R2, 0x2 ;  /* 0x0000000249467211 */ /* 0x050fe400078a10ff */
[C---:B------:R-:W-:Y:S02]  /*48c60*/  IADD3 R3, PT, PT, R73.reuse, UR5, RZ ;  /* 0x0000000549037c10 */ /* 0x040fe4000fffe0ff */
[----:B------:R-:W-:Y:S01]  /*48c70*/  LEA.HI.X.SX32 R71, R73, R0, 0x2, P5 ;  /* 0x0000000049477211 */ /* 0x000fe200028f16ff */
[----:B------:R4:W-:Y:S02]  /*48c80*/  @P4 STG.E desc[UR22][R68.64], R90 ;  /* 0x0000005a44004986 */ /* 0x0009e4000c101916 */
[----:B------:R-:W-:-:S02]  /*48c90*/  VIADD R73, R3, UR5 ;  /* 0x0000000503497c36 */ /* 0x000fc40008000000 */
[----:B------:R1:W-:Y:S01]  /*48ca0*/  @P3 STG.E desc[UR22][R70.64], R91 ;  /* 0x0000005b46003986 */ /* 0x0003e2000c101916 */
[----:B----4-:R-:W-:-:S04]  /*48cb0*/  LEA R68, P5, R3, R2, 0x2 ;  /* 0x0000000203447211 */ /* 0x010fc800078a10ff */
[----:B------:R-:W-:Y:S01]  /*48cc0*/  LEA.HI.X.SX32 R69, R3, R0, 0x2, P5 ;  /* 0x0000000003457211 */ /* 0x000fe200028f16ff */
[C---:B------:R-:W-:Y:S01]  /*48cd0*/  VIADD R3, R73.reuse, UR5 ;  /* 0x0000000549037c36 */ /* 0x040fe20008000000 */
[----:B-1----:R-:W-:-:S03]  /*48ce0*/  LEA R70, P5, R73, R2, 0x2 ;  /* 0x0000000249467211 */ /* 0x002fc600078a10ff */
[----:B------:R1:W-:Y:S01]  /*48cf0*/  @P0 STG.E desc[UR22][R68.64], R92 ;  /* 0x0000005c44000986 */ /* 0x0003e2000c101916 */
[----:B------:R-:W-:Y:S02]  /*48d00*/  LEA.HI.X.SX32 R71, R73, R0, 0x2, P5 ;  /* 0x0000000049477211 */ /* 0x000fe400028f16ff */
[----:B-1----:R-:W-:-:S04]  /*48d10*/  LEA R68, P5, R3, R2, 0x2 ;  /* 0x0000000203447211 */ /* 0x002fc800078a10ff */
[----:B------:R-:W-:Y:S01]  /*48d20*/  LEA.HI.X.SX32 R69, R3, R0, 0x2, P5 ;  /* 0x0000000003457211 */ /* 0x000fe200028f16ff */
[----:B------:R1:W-:Y:S01]  /*48d30*/  @P2 STG.E desc[UR22][R70.64], R93 ;  /* 0x0000005d46002986 */ /* 0x0003e2000c101916 */
[----:B--2---:R-:W-:Y:S01]  /*48d40*/  ISETP.LT.AND P4, PT, R75, UR4, !P1 ;  /* 0x000000044b007c0c */ /* 0x004fe2000cf81270 */
[----:B------:R-:W2:Y:S02]  /*48d50*/  LDCU UR4, c[0x0][0x39c] ;  /* 0x00007380ff0477ac */ /* 0x000ea40008000800 */
[----:B------:R-:W4:Y:S01]  /*48d60*/  LDL.LU R75, [R1+0x1324] ;  /* 0x00132400014b7983 */ /* 0x000f220000300800 */
[----:B-----5:R-:W-:Y:S01]  /*48d70*/  ISETP.LT.AND P3, PT, R72, UR6, !P1 ;  /* 0x0000000648007c0c */ /* 0x020fe2000cf61270 */
[----:B------:R-:W3:Y:S02]  /*48d80*/  LDCU UR6, c[0x0][0x39c] ;  /* 0x00007380ff0677ac */ /* 0x000ee40008000800 */
[----:B------:R-:W5:Y:S01]  /*48d90*/  LDL.LU R72, [R1+0x1328] ;  /* 0x0013280001487983 */ /* 0x000f620000300800 */
[----:B------:R-:W-:-:S05]  /*48da0*/  ISETP.LT.AND P0, PT, R74, UR7, !P1 ;  /* 0x000000074a007c0c */ /* 0x000fca000cf01270 */
[----:B------:R1:W-:Y:S01]  /*48db0*/  @P4 STG.E desc[UR22][R68.64], R94 ;  /* 0x0000005e44004986 */ /* 0x0003e2000c101916 */
[----:B------:R-:W-:Y:S01]  /*48dc0*/  VIADD R73, R3, UR5 ;  /* 0x0000000503497c36 */ /* 0x000fe20008000000 */
[----:B------:R-:W4:Y:S02]  /*48dd0*/  LDCU UR7, c[0x0][0x39c] ;  /* 0x00007380ff0777ac */ /* 0x000f240008000800 */
[----:B------:R-:W5:Y:S01]  /*48de0*/  LDL.LU R74, [R1+0x12fc] ;  /* 0x0012fc00014a7983 */ /* 0x000f620000300800 */
[----:B--2---:R-:W-:Y:S01]  /*48df0*/  ISETP.LT.AND P2, PT, R77, UR4, !P1 ;  /* 0x000000044d007c0c */ /* 0x004fe2000cf41270 */
        /* <DEDUP_REMOVED lines=8> */
[C---:B------:R-:W-:Y:S01]  /*48e80*/  LEA R68, P5, R3.reuse, R2, 0x2 ;  /* 0x0000000203447211 */ /* 0x040fe200078a10ff */
[----:B------:R-:W-:-:S03]  /*48e90*/  VIADD R73, R3, UR5 ;  /* 0x0000000503497c36 */ /* 0x000fc60008000000 */
[----:B------:R-:W-:Y:S01]  /*48ea0*/  LEA.HI.X.SX32 R69, R3, R0, 0x2, P5 ;  /* 0x0000000003457211 */ /* 0x000fe200028f16ff */
[----:B------:R1:W-:Y:S01]  /*48eb0*/  @P3 STG.E desc[UR22][R70.64], R95 ;  /* 0x0000005f46003986 */ /* 0x0003e2000c101916 */
[----:B------:R-:W-:-:S03]  /*48ec0*/  IADD3 R3, PT, PT, R73, UR5, RZ ;  /* 0x0000000549037c10 */ /* 0x000fc6000fffe0ff */
[----:B------:R1:W-:Y:S02]  /*48ed0*/  @P0 STG.E desc[UR22][R68.64], R96 ;  /* 0x0000006044000986 */ /* 0x0003e4000c101916 */
[----:B-1----:R-:W-:-:S04]  /*48ee0*/  LEA R70, P5, R73, R2, 0x2 ;  /* 0x0000000249467211 */ /* 0x002fc800078a10ff */
[----:B------:R-:W-:Y:S01]  /*48ef0*/  LEA.HI.X.SX32 R71, R73, R0, 0x2, P5 ;  /* 0x0000000049477211 */ /* 0x000fe200028f16ff */
[C---:B------:R-:W-:Y:S01]  /*48f00*/  VIADD R73, R3.reuse, UR5 ;  /* 0x0000000503497c36 */ /* 0x040fe20008000000 */
[----:B------:R-:W-:-:S03]  /*48f10*/  LEA R68, P5, R3, R2, 0x2 ;  /* 0x0000000203447211 */ /* 0x000fc600078a10ff */
[----:B------:R1:W-:Y:S01]  /*48f20*/  @P2 STG.E desc[UR22][R70.64], R97 ;  /* 0x0000006146002986 */ /* 0x0003e2000c101916 */
[----:B------:R-:W-:Y:S02]  /*48f30*/  LEA.HI.X.SX32 R69, R3, R0, 0x2, P5 ;  /* 0x0000000003457211 */ /* 0x000fe400028f16ff */
[----:B-1----:R-:W-:-:S04]  /*48f40*/  LEA R70, P5, R73, R2, 0x2 ;  /* 0x0000000249467211 */ /* 0x002fc800078a10ff */
[----:B------:R-:W-:Y:S01]  /*48f50*/  LEA.HI.X.SX32 R71, R73, R0, 0x2, P5 ;  /* 0x0000000049477211 */ /* 0x000fe200028f16ff */
[----:B------:R1:W-:Y:S01]  /*48f60*/  @P4 STG.E desc[UR22][R68.64], R98 ;  /* 0x0000006244004986 */ /* 0x0003e2000c101916 */
[----:B----4-:R-:W-:Y:S01]  /*48f70*/  ISETP.LT.AND P3, PT, R75, UR7, !P1 ;  /* 0x000000074b007c0c */ /* 0x010fe2000cf61270 */
        /* <DEDUP_REMOVED lines=23> */
[----:B------:R-:W-:-:S03]  /*490f0*/  VIADD R73, R3, UR5 ;  /* 0x0000000503497c36 */ /* 0x000fc60008000000 */
[----:B------:R1:W-:Y:S02]  /*49100*/  @P2 STG.E desc[UR22][R70.64], R101 ;  /* 0x0000006546002986 */ /* 0x0003e4000c101916 */
[----:B-1----:R-:W-:-:S04]  /*49110*/  LEA R68, P5, R3, R2, 0x2 ;  /* 0x0000000203447211 */ /* 0x002fc800078a10ff */
[----:B------:R-:W-:Y:S02]  /*49120*/  LEA.HI.X.SX32 R69, R3, R0, 0x2, P5 ;  /* 0x0000000003457211 */ /* 0x000fe400028f16ff */
[C---:B------:R-:W-:Y:S02]  /*49130*/  LEA R70, P5, R73.reuse, R2, 0x2 ;  /* 0x0000000249467211 */ /* 0x040fe400078a10ff */
[C---:B------:R-:W-:Y:S01]  /*49140*/  IADD3 R3, PT, PT, R73.reuse, UR5, RZ ;  /* 0x0000000549037c10 */ /* 0x040fe2000fffe0ff */
        /* <DEDUP_REMOVED lines=45> */
[----:B------:R-:W5:Y:S06]  /*49420*/  LDL.LU R72, [R1+0x12d8] ;  /* 0x0012d80001487983 */ /* 0x000f6c0000300800 */
[----:B------:R1:W-:Y:S01]  /*49430*/  @P2 STG.E desc[UR22][R70.64], R109 ;  /* 0x0000006d46002986 */ /* 0x0003e2000c101916 */
[----:B------:R-:W-:Y:S01]  /*49440*/  ISETP.LT.AND P3, PT, R74, UR7, !P1 ;  /* 0x000000074a007c0c */ /* 0x000fe2000cf61270 */
[----:B------:R-:W4:Y:S02]  /*49450*/  LDCU UR7, c[0x0][0x39c] ;  /* 0x00007380ff0777ac */ /* 0x000f240008000800 */
[----:B------:R-:W5:Y:S04]  /*49460*/  LDL.LU R74, [R1+0x12b4] ;  /* 0x0012b400014a7983 */ /* 0x000f680000300800 */
[----:B------:R-:W5:Y:S01]  /*49470*/  LDL.LU R78, [R1+0x12ac] ;  /* 0x0012ac00014e7983 */ /* 0x000f620000300800 */
[----:B---3--:R-:W-:Y:S01]  /*49480*/  ISETP.LT.AND P2, PT, R76, UR6, !P1 ;  /* 0x000000064c007c0c */ /* 0x008fe2000cf41270 */
[----:B------:R-:W3:Y:S02]  /*49490*/  LDCU UR6, c[0x0][0x39c] ;  /* 0x00007380ff0677ac */ /* 0x000ee40008000800 */
[----:B------:R-:W5:Y:S01]  /*494a0*/  LDL.LU R76, [R1+0x12a8] ;  /* 0x0012a800014c7983 */ /* 0x000f620000300800 */
[----:B------:R-:W-:-:S02]  /*494b0*/  IADD3 R3, PT, PT, R73, UR5, RZ ;  /* 0x0000000549037c10 */ /* 0x000fc4000fffe0ff */
[----:B--2---:R-:W-:Y:S01]  /*494c0*/  ISETP.LT.AND P0, PT, R77, UR4, !P1 ;  /* 0x000000044d007c0c */ /* 0x004fe2000cf01270 */
[----:B------:R-:W5:Y:S01]  /*494d0*/  LDCU UR4, c[0x0][0x39c] ;  /* 0x00007380ff0477ac */ /* 0x000f620008000800 */
[C---:B-1----:R-:W-:Y:S01]  /*494e0*/  LEA R68, P5, R3.reuse, R2, 0x2 ;  /* 0x0000000203447211 */ /* 0x042fe200078a10ff */
[C---:B------:R-:W-:Y:S01]  /*494f0*/  VIADD R73, R3.reuse, UR5 ;  /* 0x0000000503497c36 */ /* 0x040fe20008000000 */
[----:B------:R-:W2:Y:S02]  /*49500*/  LDL.LU R80, [R1+0x12a4] ;  /* 0x0012a40001507983 */ /* 0x000ea40000300800 */
[----:B------:R-:W-:Y:S02]  /*49510*/  LEA.HI.X.SX32 R69, R3, R0, 0x2, P5 ;  /* 0x0000000003457211 */ /* 0x000fe400028f16ff */
[C---:B------:R-:W-:Y:S01]  /*49520*/  LEA R70, P5, R73.reuse, R2, 0x2 ;  /* 0x0000000249467211 */ /* 0x040fe200078a10ff */
[C---:B------:R-:W-:Y:S01]  /*49530*/  VIADD R3, R73.reuse, UR5 ;  /* 0x0000000549037c36 */ /* 0x040fe20008000000 */
[----:B------:R-:W2:Y:S02]  /*49540*/  LDL.LU R77, [R1+0x12a0] ;  /* 0x0012a000014d7983 */ /* 0x000ea40000300800 */
[----:B------:R-:W-:-:S02]  /*49550*/  LEA.HI.X.SX32 R71, R73, R0, 0x2, P5 ;  /* 0x0000000049477211 */ /* 0x000fc400028f16ff */
[----:B------:R1:W-:Y:S01]  /*49560*/  @P4 STG.E desc[UR22][R68.64], R110 ;  /* 0x0000006e44004986 */ /* 0x0003e2000c101916 */
[----:B------:R-:W-:-:S03]  /*49570*/  VIADD R73, R3, UR5 ;  /* 0x0000000503497c36 */ /* 0x000fc60008000000 */
[----:B------:R3:W-:Y:S04]  /*49580*/  @P3 STG.E desc[UR22][R70.64], R111 ;  /* 0x0000006f46003986 */ /* 0x0007e8000c101916 */
[----:B------:R-:W2:Y:S01]  /*49590*/  LDL.LU R79, [R1+0x1288] ;  /* 0x00128800014f7983 */ /* 0x000ea20000300800 */
[----:B-1----:R-:W-:-:S04]  /*495a0*/  LEA R68, P5, R3, R2, 0x2 ;  /* 0x0000000203447211 */ /* 0x002fc800078a10ff */
[----:B------:R-:W-:Y:S01]  /*495b0*/  LEA.HI.X.SX32 R69, R3, R0, 0x2, P5 ;  /* 0x0000000003457211 */ /* 0x000fe200028f16ff */
[----:B------:R-:W-:-:S04]  /*495c0*/  VIADD R3, R73, UR5 ;  /* 0x0000000549037c36 */ /* 0x000fc80008000000 */
[----:B------:R1:W-:Y:S01]  /*495d0*/  @P0 STG.E desc[UR22][R68.64], R112 ;  /* 0x0000007044000986 */ /* 0x0003e2000c101916 */
[----:B----4-:R-:W-:Y:S01]  /*495e0*/  ISETP.LT.AND P4, PT, R75, UR7, !P1 ;  /* 0x000000074b007c0c */ /* 0x010fe2000cf81270 */
[----:B------:R-:W4:Y:S01]  /*495f0*/  LDCU UR7, c[0x0][0x39c] ;  /* 0x00007380ff0777ac */ /* 0x000f220008000800 */
[----:B-----5:R-:W-:Y:S01]  /*49600*/  ISETP.LT.AND P3, PT, R72, UR4, !P1 ;  /* 0x0000000448007c0c */ /* 0x020fe2000cf61270 */
[----:B------:R-:W5:Y:S01]  /*49610*/  LDCU UR4, c[0x0][0x39c] ;  /* 0x00007380ff0477ac */ /* 0x000f620008000800 */
[----:B------:R-:W-:-:S04]  /*49620*/  LEA R72, P5, R73, R2, 0x2 ;  /* 0x0000000249487211 */ /* 0x000fc800078a10ff */
[----:B------:R-:W-:-:S05]  /*49630*/  LEA.HI.X.SX32 R73, R73, R0, 0x2, P5 ;  /* 0x0000000049497211 */ /* 0x000fca00028f16ff */
[----:B------:R1:W-:Y:S01]  /*49640*/  @P2 STG.E desc[UR22][R72.64], R113 ;  /* 0x0000007148002986 */ /* 0x0003e2000c101916 */
[----:B---3--:R-:W-:Y:S01]  /*49650*/  ISETP.LT.AND P0, PT, R74, UR6, !P1 ;  /* 0x000000064a007c0c */ /* 0x008fe2000cf01270 */
[C---:B------:R-:W-:Y:S01]  /*49660*/  VIADD R71, R3.reuse, UR5 ;  /* 0x0000000503477c36 */ /* 0x040fe20008000000 */
[C---:B------:R-:W-:Y:S01]  /*49670*/  LEA R74, P5, R3.reuse, R2, 0x2 ;  /* 0x00000002034a7211 */ /* 0x040fe200078a10ff */
[----:B------:R-:W2:Y:S03]  /*49680*/  LDCU UR6, c[0x0][0x39c] ;  /* 0x00007380ff0677ac */ /* 0x000ea60008000800 */
[----:B------:R-:W-:Y:S02]  /*49690*/  LEA.HI.X.SX32 R75, R3, R0, 0x2, P5 ;  /* 0x00000000034b7211 */ /* 0x000fe400028f16ff */
[----:B----4-:R-:W-:Y:S01]  /*496a0*/  ISETP.LT.AND P2, PT, R78, UR7, !P1 ;  /* 0x000000074e007c0c */ /* 0x010fe2000cf41270 */
[----:B------:R-:W3:Y:S01]  /*496b0*/  LDCU UR7, c[0x0][0x39c] ;  /* 0x00007380ff0777ac */ /* 0x000ee20008000800 */
[----:B------:R-:W4:Y:S04]  /*496c0*/  LDL.LU R78, [R1+0x1284] ;  /* 0x00128400014e7983 */ /* 0x000f280000300800 */
[----:B------:R2:W-:Y:S01]  /*496d0*/  @P4 STG.E desc[UR22][R74.64], R114 ;  /* 0x000000724a004986 */ /* 0x0005e2000c101916 */
[----:B-----5:R-:W-:Y:S01]  /*496e0*/  ISETP.LT.AND P4, PT, R76, UR4, !P1 ;  /* 0x000000044c007c0c */ /* 0x020fe2000cf81270 */
[----:B------:R-:W5:Y:S02]  /*496f0*/  LDCU UR4, c[0x0][0x39c] ;  /* 0x00007380ff0477ac */ /* 0x000f640008000800 */
[----:B------:R-:W4:Y:S01]  /*49700*/  LDL.LU R76, [R1+0x1280] ;  /* 0x00128000014c7983 */ /* 0x000f220000300800 */
[----:B------:R-:W-:-:S02]  /*49710*/  LEA R70, P5, R71, R2, 0x2 ;  /* 0x0000000247467211 */ /* 0x000fc400078a10ff */
[C---:B------:R-:W-:Y:S01]  /*49720*/  IADD3 R3, PT, PT, R71.reuse, UR5, RZ ;  /* 0x0000000547037c10 */ /* 0x040fe2000fffe0ff */
[----:B------:R-:W4:Y:S01]  /*49730*/  LDL.LU R81, [R1+0x127c] ;  /* 0x00127c0001517983 */ /* 0x000f220000300800 */
[----:B------:R-:W-:Y:S02]  /*49740*/  LEA.HI.X.SX32 R71, R71, R0, 0x2, P5 ;  /* 0x0000000047477211 */ /* 0x000fe400028f16ff */
[C---:B-1----:R-:W-:Y:S01]  /*49750*/  LEA R68, P5, R3.reuse, R2, 0x2 ;  /* 0x0000000203447211 */ /* 0x042fe200078a10ff */
[----:B------:R-:W-:-:S03]  /*49760*/  VIADD R73, R3, UR5 ;  /* 0x0000000503497c36 */ /* 0x000fc60008000000 */
[----:B------:R-:W-:Y:S02]  /*49770*/  LEA.HI.X.SX32 R69, R3, R0, 0x2, P5 ;  /* 0x0000000003457211 */ /* 0x000fe400028f16ff */
[C---:B------:R-:W-:Y:S01]  /*49780*/  LEA R72, P5, R73.reuse, R2, 0x2 ;  /* 0x0000000249487211 */ /* 0x040fe200078a10ff */
[----:B------:R-:W-:-:S03]  /*49790*/  VIADD R3, R73, UR5 ;  /* 0x0000000549037c36 */ /* 0x000fc60008000000 */
[----:B------:R-:W-:Y:S01]  /*497a0*/  LEA.HI.X.SX32 R73, R73, R0, 0x2, P5 ;  /* 0x0000000049497211 */ /* 0x000fe200028f16ff */
[----:B------:R1:W-:Y:S01]  /*497b0*/  @P3 STG.E desc[UR22][R70.64], R115 ;  /* 0x0000007346003986 */ /* 0x0003e2000c101916 */
[----:B--2---:R-:W-:Y:S01]  /*497c0*/  ISETP.LT.AND P3, PT, R80, UR6, !P1 ;  /* 0x0000000650007c0c */ /* 0x004fe2000cf61270 */
[----:B------:R-:W4:Y:S02]  /*497d0*/  LDCU UR6, c[0x0][0x39c] ;  /* 0x00007380ff0677ac */ /* 0x000f240008000800 */
[----:B------:R-:W-:Y:S01]  /*497e0*/  @P0 STG.E desc[UR22][R68.64], R116 ;  /* 0x0000007444000986 */ /* 0x000fe2000c101916 */
[----:B---3--:R-:W-:Y:S01]  /*497f0*/  ISETP.LT.AND P0, PT, R77, UR7, !P1 ;  /* 0x000000074d007c0c */ /* 0x008fe2000cf01270 */
[----:B------:R-:W2:Y:S02]  /*49800*/  LDCU UR7, c[0x0][0x39c] ;  /* 0x00007380ff0777ac */ /* 0x000ea40008000800 */
[----:B------:R3:W-:Y:S01]  /*49810*/  @P2 STG.E desc[UR22][R72.64], R117 ;  /* 0x0000007548002986 */ /* 0x0007e2000c101916 */
[----:B-----5:R-:W-:-:S03]  /*49820*/  ISETP.LT.AND P2, PT, R79, UR4, !P1 ;  /* 0x000000044f007c0c */ /* 0x020fc6000cf41270 */
[----:B------:R-:W5:Y:S01]  /*49830*/  LDL.LU R80, [R1+0x1270] ;  /* 0x0012700001507983 */ /* 0x000f620000300800 */
[C---:B------:R-:W-:Y:S01]  /*49840*/  LEA R74, P5, R3.reuse, R2, 0x2 ;  /* 0x00000002034a7211 */ /* 0x040fe200078a10ff */
[C---:B------:R-:W-:Y:S01]  /*49850*/  VIADD R77, R3.reuse, UR5 ;  /* 0x00000005034d7c36 */ /* 0x040fe20008000000 */
[----:B------:R-:W2:Y:S01]  /*49860*/  LDCU UR4, c[0x0][0x39c] ;  /* 0x00007380ff0477ac */ /* 0x000ea20008000800 */
[----:B------:R-:W5:Y:S01]  /*49870*/  LDL.LU R79, [R1+0x1260] ;  /* 0x00126000014f7983 */ /* 0x000f620000300800 */
[----:B------:R-:W-:Y:S02]  /*49880*/  LEA.HI.X.SX32 R75, R3, R0, 0x2, P5 ;  /* 0x00000000034b7211 */ /* 0x000fe400028f16ff */
[----:B-1----:R-:W-:-:S04]  /*49890*/  LEA R70, P5, R77, R2, 0x2 ;  /* 0x000000024d467211 */ /* 0x002fc800078a10ff */
[C---:B------:R-:W-:Y:S01]  /*498a0*/  LEA.HI.X.SX32 R71, R77.reuse, R0, 0x2, P5 ;  /* 0x000000004d477211 */ /* 0x040fe200028f16ff */
[----:B------:R1:W-:Y:S04]  /*498b0*/  @P4 STG.E desc[UR22][R74.64], R118 ;  /* 0x000000764a004986 */ /* 0x0003e8000c101916 */
[----:B------:R1:W-:Y:S01]  /*498c0*/  @P3 STG.E desc[UR22][R70.64], R119 ;  /* 0x0000007746003986 */ /* 0x0003e2000c101916 */
[----:B----4-:R-:W-:Y:S01]  /*498d0*/  ISETP.LT.AND P4, PT, R78, UR6, !P1 ;  /* 0x000000064e007c0c */ /* 0x010fe2000cf81270 */
[----:B------:R-:W-:Y:S02]  /*498e0*/  VIADD R3, R77, UR5 ;  /* 0x000000054d037c36 */ /* 0x000fe40008000000 */
[----:B------:R-:W4:Y:S01]  /*498f0*/  LDL.LU R78, [R1+0x1258] ;  /* 0x00125800014e7983 */ /* 0x000f220000300800 */
[----:B------:R-:W5:Y:S01]  /*49900*/  LDCU UR6, c[0x0][0x39c] ;  /* 0x00007380ff0677ac */ /* 0x000f620008000800 */
[----:B--2---:R-:W-:Y:S01]  /*49910*/  ISETP.LT.AND P3, PT, R76, UR7, !P1 ;  /* 0x000000074c007c0c */ /* 0x004fe2000cf61270 */
[C---:B---3--:R-:W-:Y:S01]  /*49920*/  VIADD R73, R3.reuse, UR5 ;  /* 0x0000000503497c36 */ /* 0x048fe20008000000 */
[----:B------:R-:W2:Y:S01]  /*49930*/  LDL.LU R76, [R1+0x124c] ;  /* 0x00124c00014c7983 */ /* 0x000ea20000300800 */
[C---:B------:R-:W-:Y:S01]  /*49940*/  LEA R68, P5, R3.reuse, R2, 0x2 ;  /* 0x0000000203447211 */ /* 0x040fe200078a10ff */
[----:B------:R-:W3:Y:S03]  /*49950*/  LDCU UR7, c[0x0][0x39c] ;  /* 0x00007380ff0777ac */ /* 0x000ee60008000800 */
[----:B------:R-:W-:-:S02]  /*49960*/  LEA.HI.X.SX32 R69, R3, R0, 0x2, P5 ;  /* 0x0000000003457211 */ /* 0x000fc400028f16ff */
[C---:B------:R-:W-:Y:S02]  /*49970*/  LEA R72, P5, R73.reuse, R2, 0x2 ;  /* 0x0000000249487211 */ /* 0x040fe400078a10ff */
[C---:B------:R-:W-:Y:S02]  /*49980*/  IADD3 R3, PT, PT, R73.reuse, UR5, RZ ;  /* 0x0000000549037c10 */ /* 0x040fe4000fffe0ff */
[----:B------:R-:W-:Y:S02]  /*49990*/  LEA.HI.X.SX32 R73, R73, R0, 0x2, P5 ;  /* 0x0000000049497211 */ /* 0x000fe400028f16ff */
[C---:B-1----:R-:W-:Y:S01]  /*499a0*/  LEA R74, P5, R3.reuse, R2, 0x2 ;  /* 0x00000002034a7211 */ /* 0x042fe200078a10ff */
[----:B------:R1:W-:Y:S03]  /*499b0*/  @P0 STG.E desc[UR22][R68.64], R120 ;  /* 0x0000007844000986 */ /* 0x0003e6000c101916 */
[C---:B------:R-:W-:Y:S01]  /*499c0*/  LEA.HI.X.SX32 R75, R3.reuse, R0, 0x2, P5 ;  /* 0x00000000034b7211 */ /* 0x040fe200028f16ff */
[----:B------:R-:W-:Y:S01]  /*499d0*/  VIADD R71, R3, UR5 ;  /* 0x0000000503477c36 */ /* 0x000fe20008000000 */
[----:B------:R-:W-:Y:S01]  /*499e0*/  ISETP.LT.AND P0, PT, R81, UR4, !P1 ;  /* 0x0000000451007c0c */ /* 0x000fe2000cf01270 */
[----:B------:R1:W-:Y:S01]  /*499f0*/  @P2 STG.E desc[UR22][R72.64], R121 ;  /* 0x0000007948002986 */ /* 0x0003e2000c101916 */
[----:B------:R-:W4:Y:S03]  /*49a00*/  LDCU UR4, c[0x0][0x39c] ;  /* 0x00007380ff0477ac */ /* 0x000f260008000800 */
[----:B------:R-:W2:Y:S01]  /*49a10*/  LDL.LU R81, [R1+0x1240] ;  /* 0x0012400001517983 */ /* 0x000ea20000300800 */
[----:B-----5:R-:W-:-:S03]  /*49a20*/  ISETP.LT.AND P2, PT, R80, UR6, !P1 ;  /* 0x0000000650007c0c */ /* 0x020fc6000cf41270 */
[----:B------:R-:W-:Y:S01]  /*49a30*/  @P4 STG.E desc[UR22][R74.64], R122 ;  /* 0x0000007a4a004986 */ /* 0x000fe2000c101916 */
[----:B------:R-:W2:Y:S01]  /*49a40*/  LDCU UR6, c[0x0][0x39c] ;  /* 0x00007380ff0677ac */ /* 0x000ea20008000800 */
[----:B---3--:R-:W-:Y:S02]  /*49a50*/  ISETP.LT.AND P4, PT, R79, UR7, !P1 ;  /* 0x000000074f007c0c */ /* 0x008fe4000cf81270 */
[----:B------:R-:W3:Y:S01]  /*49a60*/  LDL.LU R80, [R1+0x123c] ;  /* 0x00123c0001507983 */ /* 0x000ee20000300800 */
[C---:B------:R-:W-:Y:S01]  /*49a70*/  LEA R70, P5, R71.reuse, R2, 0x2 ;  /* 0x0000000247467211 */ /* 0x040fe200078a10ff */
[C---:B------:R-:W-:Y:S01]  /*49a80*/  VIADD R3, R71.reuse, UR5 ;  /* 0x0000000547037c36 */ /* 0x040fe20008000000 */
[----:B------:R-:W5:Y:S01]  /*49a90*/  LDCU UR7, c[0x0][0x39c] ;  /* 0x00007380ff0777ac */ /* 0x000f620008000800 */
[----:B------:R-:W3:Y:S01]  /*49aa0*/  LDL.LU R79, [R1+0x122c] ;  /* 0x00122c00014f7983 */ /* 0x000ee20000300800 */
        /* <DEDUP_REMOVED lines=8> */
[----:B------:R-:W3:Y:S01]  /*49b30*/  LDCU UR4, c[0x0][0x39c] ;  /* 0x00007380ff0477ac */ /* 0x000ee20008000800 */
[----:B--2---:R-:W-:Y:S01]  /*49b40*/  ISETP.LT.AND P0, PT, R76, UR6, !P1 ;  /* 0x000000064c007c0c */ /* 0x004fe2000cf01270 */
[C---:B------:R-:W-:Y:S01]  /*49b50*/  VIADD R3, R77.reuse, UR5 ;  /* 0x000000054d037c36 */ /* 0x040fe20008000000 */
[----:B------:R-:W2:Y:S01]  /*49b60*/  LDL.LU R76, [R1+0x121c] ;  /* 0x00121c00014c7983 */ /* 0x000ea20000300800 */
[----:B------:R-:W-:Y:S01]  /*49b70*/  LEA R72, P5, R77, R2, 0x2 ;  /* 0x000000024d487211 */ /* 0x000fe200078a10ff */
[----:B------:R-:W3:Y:S01]  /*49b80*/  LDCU UR6, c[0x0][0x39c] ;  /* 0x00007380ff0677ac */ /* 0x000ee20008000800 */
[----:B-1----:R-:W-:-:S02]  /*49b90*/  VIADD R71, R3, UR5 ;  /* 0x0000000503477c36 */ /* 0x002fc40008000000 */
[----:B------:R-:W-:Y:S02]  /*49ba0*/  LEA.HI.X.SX32 R73, R77, R0, 0x2, P5 ;  /* 0x000000004d497211 */ /* 0x000fe400028f16ff */
[----:B------:R-:W-:-:S04]  /*49bb0*/  LEA R74, P5, R3, R2, 0x2 ;  /* 0x00000002034a7211 */ /* 0x000fc800078a10ff */
[----:B------:R-:W-:Y:S02]  /*49bc0*/  LEA.HI.X.SX32 R75, R3, R0, 0x2, P5 ;  /* 0x00000000034b7211 */ /* 0x000fe400028f16ff */
[C---:B------:R-:W-:Y:S02]  /*49bd0*/  LEA R70, P5, R71.reuse, R2, 0x2 ;  /* 0x0000000247467211 */ /* 0x040fe400078a10ff */
[C---:B------:R-:W-:Y:S02]  /*49be0*/  IADD3 R3, PT, PT, R71.reuse, UR5, RZ ;  /* 0x0000000547037c10 */ /* 0x040fe4000fffe0ff */
[----:B------:R-:W-:Y:S01]  /*49bf0*/  LEA.HI.X.SX32 R71, R71, R0, 0x2, P5 ;  /* 0x0000000047477211 */ /* 0x000fe200028f16ff */
[----:B------:R1:W-:Y:S01]  /*49c00*/  @P2 STG.E desc[UR22][R72.64], R125 ;  /* 0x0000007d48002986 */ /* 0x0003e2000c101916 */
[----:B-----5:R-:W-:-:S03]  /*49c10*/  ISETP.LT.AND P2, PT, R81, UR7, !P1 ;  /* 0x0000000751007c0c */ /* 0x020fc6000cf41270 */
[----:B------:R5:W-:Y:S01]  /*49c20*/  @P4 STG.E desc[UR22][R74.64], R126 ;  /* 0x0000007e4a004986 */ /* 0x000be2000c101916 */
[----:B------:R-:W4:Y:S03]  /*49c30*/  LDCU UR7, c[0x0][0x39c] ;  /* 0x00007380ff0777ac */ /* 0x000f260008000800 */
[----:B------:R-:W2:Y:S01]  /*49c40*/  LDL.LU R81, [R1+0x1218] ;  /* 0x0012180001517983 */ /* 0x000ea20000300800 */
[----:B---3--:R-:W-:-:S03]  /*49c50*/  ISETP.LT.AND P4, PT, R80, UR4, !P1 ;  /* 0x0000000450007c0c */ /* 0x008fc6000cf81270 */
[----:B------:R3:W-:Y:S01]  /*49c60*/  @P3 STG.E desc[UR22][R70.64], R127 ;  /* 0x0000007f46003986 */ /* 0x0007e2000c101916 */
[----:B------:R-:W2:Y:S01]  /*49c70*/  LDCU UR4, c[0x0][0x39c] ;  /* 0x00007380ff0477ac */ /* 0x000ea20008000800 */
[----:B------:R-:W-:Y:S02]  /*49c80*/  ISETP.LT.AND P3, PT, R79, UR6, !P1 ;  /* 0x000000064f007c0c */ /* 0x000fe4000cf61270 */
[----:B------:R-:W2:Y:S01]  /*49c90*/  LDL.LU R80, [R1+0x1214] ;  /* 0x0012140001507983 */ /* 0x000ea20000300800 */
[C---:B------:R-:W-:Y:S01]  /*49ca0*/  LEA R68, P5, R3.reuse, R2, 0x2 ;  /* 0x0000000203447211 */ /* 0x040fe200078a10ff */
[C---:B-1----:R-:W-:Y:S01]  /*49cb0*/  VIADD R73, R3.reuse, UR5 ;  /* 0x0000000503497c36 */ /* 0x042fe20008000000 */
[----:B------:R-:W1:Y:S01]  /*49cc0*/  LDCU UR6, c[0x0][0x39c] ;  /* 0x00007380ff0677ac */ /* 0x000e620008000800 */
[----:B------:R-:W2:Y:S01]  /*49cd0*/  LDL.LU R79, [R1+0x11fc] ;  /* 0x0011fc00014f7983 */ /* 0x000ea20000300800 */
[----:B------:R-:W-:Y:S02]  /*49ce0*/  LEA.HI.X.SX32 R69, R3, R0, 0x2, P5 ;  /* 0x0000000003457211 */ /* 0x000fe400028f16ff */
[C---:B------:R-:W-:Y:S01]  /*49cf0*/  LEA R72, P5, R73.reuse, R2, 0x2 ;  /* 0x0000000249487211 */ /* 0x040fe200078a10ff */
[----:B------:R-:W-:-:S03]  /*49d00*/  VIADD R3, R73, UR5 ;  /* 0x0000000549037c36 */ /* 0x000fc60008000000 */
[----:B------:R-:W-:Y:S01]  /*49d10*/  LEA.HI.X.SX32 R73, R73, R0, 0x2, P5 ;  /* 0x0000000049497211 */ /* 0x000fe200028f16ff */
[----:B------:R1:W-:Y:S04]  /*49d20*/  @P0 STG.E desc[UR22][R68.64], R128 ;  /* 0x0000008044000986 */ /* 0x0003e8000c101916 */
[----:B------:R1:W-:Y:S01]  /*49d30*/  @P2 STG.E desc[UR22][R72.64], R129 ;  /* 0x0000008148002986 */ /* 0x0003e2000c101916 */
[----:B----4-:R-:W-:Y:S01]  /*49d40*/  ISETP.LT.AND P0, PT, R78, UR7, !P1 ;  /* 0x000000074e007c0c */ /* 0x010fe2000cf01270 */
[C---:B------:R-:W-:Y:S02]  /*49d50*/  VIADD R77, R3.reuse, UR5 ;  /* 0x00000005034d7c36 */ /* 0x040fe40008000000 */
[----:B------:R-:W4:Y:S01]  /*49d60*/  LDL.LU R78, [R1+0x11f8] ;  /* 0x0011f800014e7983 */ /* 0x000f220000300800 */
[C---:B-----5:R-:W-:Y:S01]  /*49d70*/  LEA R74, P5, R3.reuse, R2, 0x2 ;  /* 0x00000002034a7211 */ /* 0x060fe200078a10ff */
[----:B------:R-:W5:Y:S01]  /*49d80*/  LDCU UR7, c[0x0][0x39c] ;  /* 0x00007380ff0777ac */ /* 0x000f620008000800 */
[----:B--2---:R-:W-:Y:S01]  /*49d90*/  ISETP.LT.AND P2, PT, R76, UR4, !P1 ;  /* 0x000000044c007c0c */ /* 0x004fe2000cf41270 */
[----:B------:R-:W2:Y:S01]  /*49da0*/  LDCU UR4, c[0x0][0x39c] ;  /* 0x00007380ff0477ac */ /* 0x000ea20008000800 */
[----:B------:R-:W4:Y:S01]  /*49db0*/  LDL.LU R76, [R1+0x11f4] ;  /* 0x0011f400014c7983 */ /* 0x000f220000300800 */
[----:B------:R-:W-:Y:S01]  /*49dc0*/  LEA.HI.X.SX32 R75, R3, R0, 0x2, P5 ;  /* 0x00000000034b7211 */ /* 0x000fe200028f16ff */
[C---:B------:R-:W-:Y:S01]  /*49dd0*/  VIADD R3, R77.reuse, UR5 ;  /* 0x000000054d037c36 */ /* 0x040fe20008000000 */
[----:B---3--:R-:W-:-:S04]  /*49de0*/  LEA R70, P5, R77, R2, 0x2 ;  /* 0x000000024d467211 */ /* 0x008fc800078a10ff */
[----:B------:R-:W-:Y:S02]  /*49df0*/  LEA.HI.X.SX32 R71, R77, R0, 0x2, P5 ;  /* 0x000000004d477211 */ /* 0x000fe400028f16ff */
[C---:B-1----:R-:W-:Y:S01]  /*49e00*/  LEA R68, P5, R3.reuse, R2, 0x2 ;  /* 0x0000000203447211 */ /* 0x042fe200078a10ff */
[----:B------:R-:W-:-:S03]  /*49e10*/  VIADD R73, R3, UR5 ;  /* 0x0000000503497c36 */ /* 0x000fc60008000000 */
[----:B------:R-:W-:Y:S01]  /*49e20*/  LEA.HI.X.SX32 R69, R3, R0, 0x2, P5 ;  /* 0x0000000003457211 */ /* 0x000fe200028f16ff */
[----:B------:R-:W-:Y:S01]  /*49e30*/  @P4 STG.E desc[UR22][R74.64], R130 ;  /* 0x000000824a004986 */ /* 0x000fe2000c101916 */
[----:B------:R-:W-:-:S03]  /*49e40*/  LEA R72, P5, R73, R2, 0x2 ;  /* 0x0000000249487211 */ /* 0x000fc600078a10ff */
[----:B------:R1:W-:Y:S01]  /*49e50*/  @P3 STG.E desc[UR22][R70.64], R131 ;  /* 0x0000008346003986 */ /* 0x0003e2000c101916 */
[----:B------:R-:W-:-:S03]  /*49e60*/  IADD3 R3, PT, PT, R73, UR5, RZ ;  /* 0x0000000549037c10 */ /* 0x000fc6000fffe0ff */
[----:B------:R3:W-:Y:S01]  /*49e70*/  @P0 STG.E desc[UR22][R68.64], R4 ;  /* 0x0000000444000986 */ /* 0x0007e2000c101916 */
[----:B------:R-:W-:Y:S01]  /*49e80*/  ISETP.LT.AND P4, PT, R81, UR6, !P1 ;  /* 0x0000000651007c0c */ /* 0x000fe2000cf81270 */
[----:B------:R-:W4:Y:S02]  /*49e90*/  LDCU UR6, c[0x0][0x39c] ;  /* 0x00007380ff0677ac */ /* 0x000f240008000800 */
[----:B------:R-:W4:Y:S01]  /*49ea0*/  LDL.LU R81, [R1+0x11f0] ;  /* 0x0011f00001517983 */ /* 0x000f220000300800 */
[----:B------:R-:W-:Y:S02]  /*49eb0*/  LEA.HI.X.SX32 R73, R73, R0, 0x2, P5 ;  /* 0x0000000049497211 */ /* 0x000fe400028f16ff */
[----:B-----5:R-:W-:Y:S01]  /*49ec0*/  ISETP.LT.AND P3, PT, R80, UR7, !P1 ;  /* 0x0000000750007c0c */ /* 0x020fe2000cf61270 */
[----:B------:R-:W5:Y:S01]  /*49ed0*/  LDCU UR7, c[0x0][0x39c] ;  /* 0x00007380ff0777ac */ /* 0x000f620008000800 */
[----:B------:R-:W4:Y:S01]  /*49ee0*/  LDL.LU R80, [R1+0x11e4] ;  /* 0x0011e40001507983 */ /* 0x000f220000300800 */
[----:B--2---:R-:W-:Y:S01]  /*49ef0*/  ISETP.LT.AND P0, PT, R79, UR4, !P1 ;  /* 0x000000044f007c0c */ /* 0x004fe2000cf01270 */
[----:B-1----:R-:W-:-:S02]  /*49f00*/  VIADD R71, R3, UR5 ;  /* 0x0000000503477c36 */ /* 0x002fc40008000000 */
[----:B------:R-:W2:Y:S01]  /*49f10*/  LDL.LU R79, [R1+0x11d4] ;  /* 0x0011d400014f7983 */ /* 0x000ea20000300800 */
[C---:B------:R-:W-:Y:S01]  /*49f20*/  LEA R74, P5, R3.reuse, R2, 0x2 ;  /* 0x00000002034a7211 */ /* 0x040fe200078a10ff */
[----:B------:R-:W1:Y:S03]  /*49f30*/  LDCU UR4, c[0x0][0x39c] ;  /* 0x00007380ff0477ac */ /* 0x000e660008000800 */
[----:B------:R-:W-:Y:S02]  /*49f40*/  LEA.HI.X.SX32 R75, R3, R0, 0x2, P5 ;  /* 0x00000000034b7211 */ /* 0x000fe400028f16ff */
[C---:B------:R-:W-:Y:S01]  /*49f50*/  LEA R70, P5, R71.reuse, R2, 0x2 ;  /* 0x0000000247467211 */ /* 0x040fe200078a10ff */
[C---:B------:R-:W-:Y:S01]  /*49f60*/  VIADD R3, R71.reuse, UR5 ;  /* 0x0000000547037c36 */ /* 0x040fe20008000000 */
[----:B------:R-:W-:Y:S02]  /*49f70*/  @P2 STG.E desc[UR22][R72.64], R5 ;  /* 0x0000000548002986 */ /* 0x000fe4000c101916 */
[----:B------:R-:W-:-:S02]  /*49f80*/  LEA.HI.X.SX32 R71, R71, R0, 0x2, P5 ;  /* 0x0000000047477211 */ /* 0x000fc400028f16ff */
[----:B------:R-:W-:Y:S04]  /*49f90*/  @P4 STG.E desc[UR22][R74.64], R6 ;  /* 0x000000064a004986 */ /* 0x000fe8000c101916 */
[----:B------:R1:W-:Y:S01]  /*49fa0*/  @P3 STG.E desc[UR22][R70.64], R7 ;  /* 0x0000000746003986 */ /* 0x0003e2000c101916 */
[----:B----4-:R-:W-:Y:S01]  /*49fb0*/  ISETP.LT.AND P2, PT, R78, UR6, !P1 ;  /* 0x000000064e007c0c */ /* 0x010fe2000cf41270 */
[C---:B------:R-:W-:Y:S02]  /*49fc0*/  VIADD R77, R3.reuse, UR5 ;  /* 0x00000005034d7c36 */ /* 0x040fe40008000000 */
[----:B------:R-:W4:Y:S01]  /*49fd0*/  LDL.LU R78, [R1+0x11d0] ;  /* 0x0011d000014e7983 */ /* 0x000f220000300800 */
[C---:B---3--:R-:W-:Y:S01]  /*49fe0*/  LEA R68, P5, R3.reuse, R2, 0x2 ;  /* 0x0000000203447211 */ /* 0x048fe200078a10ff */
[----:B------:R-:W3:Y:S01]  /*49ff0*/  LDCU UR6, c[0x0][0x39c] ;  /* 0x00007380ff0677ac */ /* 0x000ee20008000800 */
[----:B-----5:R-:W-:Y:S01]  /*4a000*/  ISETP.LT.AND P4, PT, R76, UR7, !P1 ;  /* 0x000000074c007c0c */ /* 0x020fe2000cf81270 */
[----:B------:R-:W2:Y:S01]  /*4a010*/  LDCU UR7, c[0x0][0x39c] ;  /* 0x00007380ff0777ac */ /* 0x000ea20008000800 */
[----:B------:R-:W5:Y:S04]  /*4a020*/  LDL.LU R76, [R1+0x11b8] ;  /* 0x0011b800014c7983 */ /* 0x000f680000300800 */
[----:B-1----:R-:W5:Y:S01]  /*4a030*/  LDL.LU R71, [R1+0x11b4] ;  /* 0x0011b40001477983 */ /* 0x002f620000300800 */
[----:B------:R-:W-:-:S03]  /*4a040*/  LEA.HI.X.SX32 R69, R3, R0, 0x2, P5 ;  /* 0x0000000003457211 */ /* 0x000fc600028f16ff */
[----:B------:R-:W5:Y:S01]  /*4a050*/  LDL.LU R75, [R1+0x11b0] ;  /* 0x0011b000014b7983 */ /* 0x000f620000300800 */
[C---:B------:R-:W-:Y:S01]  /*4a060*/  LEA R4, P5, R77.reuse, R2, 0x2 ;  /* 0x000000024d047211 */ /* 0x040fe200078a10ff */
[C---:B------:R-:W-:Y:S02]  /*4a070*/  VIADD R3, R77.reuse, UR5 ;  /* 0x000000054d037c36 */ /* 0x040fe40008000000 */
[----:B------:R1:W-:Y:S01]  /*4a080*/  @P0 STG.E desc[UR22][R68.64], R8 ;  /* 0x0000000844000986 */ /* 0x0003e2000c101916 */
[----:B------:R-:W-:Y:S02]  /*4a090*/  LEA.HI.X.SX32 R5, R77, R0, 0x2, P5 ;  /* 0x000000004d057211 */ /* 0x000fe400028f16ff */
[C---:B------:R-:W-:Y:S01]  /*4a0a0*/  LEA R72, P5, R3.reuse, R2, 0x2 ;  /* 0x0000000203487211 */ /* 0x040fe200078a10ff */
[C---:B------:R-:W-:Y:S01]  /*4a0b0*/  VIADD R7, R3.reuse, UR5 ;  /* 0x0000000503077c36 */ /* 0x040fe20008000000 */
[----:B------:R-:W5:Y:S02]  /*4a0c0*/  LDL.LU R74, [R1+0x1198] ;  /* 0x00119800014a7983 */ /* 0x000f640000300800 */
[----:B------:R-:W-:-:S02]  /*4a0d0*/  LEA.HI.X.SX32 R73, R3, R0, 0x2, P5 ;  /* 0x0000000003497211 */ /* 0x000fc400028f16ff */
[----:B------:R3:W-:Y:S01]  /*4a0e0*/  @P2 STG.E desc[UR22][R4.64], R9 ;  /* 0x0000000904002986 */ /* 0x0007e2000c101916 */
[C---:B------:R-:W-:Y:S02]  /*4a0f0*/  LEA R6, P5, R7.reuse, R2, 0x2 ;  /* 0x0000000207067211 */ /* 0x040fe400078a10ff */
[----:B------:R-:W-:Y:S01]  /*4a100*/  IADD3 R3, PT, PT, R7, UR5, RZ ;  /* 0x0000000507037c10 */ /* 0x000fe2000fffe0ff */
[----:B------:R3:W-:Y:S01]  /*4a110*/  @P4 STG.E desc[UR22][R72.64], R10 ;  /* 0x0000000a48004986 */ /* 0x0007e2000c101916 */
[----:B------:R-:W-:Y:S01]  /*4a120*/  ISETP.LT.AND P3, PT, R81, UR4, !P1 ;  /* 0x0000000451007c0c */ /* 0x000fe2000cf61270 */
[----:B------:R-:W4:Y:S01]  /*4a130*/  LDCU UR4, c[0x0][0x39c] ;  /* 0x00007380ff0477ac */ /* 0x000f220008000800 */
[----:B------:R-:W-:Y:S02]  /*4a140*/  LEA.HI.X.SX32 R7, R7, R0, 0x2, P5 ;  /* 0x0000000007077211 */ /* 0x000fe400028f16ff */
[C---:B-1----:R-:W-:Y:S01]  /*4a150*/  LEA R68, P5, R3.reuse, R2, 0x2 ;  /* 0x0000000203447211 */ /* 0x042fe200078a10ff */
[----:B---3--:R-:W-:Y:S01]  /*4a160*/  VIADD R5, R3, UR5 ;  /* 0x0000000503057c36 */ /* 0x008fe20008000000 */
[----:B------:R-:W3:Y:S01]  /*4a170*/  LDL.LU R72, [R1+0x1180] ;  /* 0x0011800001487983 */ /* 0x000ee20000300800 */
[----:B--2---:R-:W-:Y:S01]  /*4a180*/  ISETP.LT.AND P2, PT, R79, UR7, !P1 ;  /* 0x000000074f007c0c */ /* 0x004fe2000cf41270 */
[----:B------:R-:W5:Y:S02]  /*4a190*/  LDCU UR7, c[0x0][0x39c] ;  /* 0x00007380ff0777ac */ /* 0x000f640008000800 */
[----:B------:R-:W2:Y:S01]  /*4a1a0*/  LDL.LU R70, [R1+0x117c] ;  /* 0x00117c0001467983 */ /* 0x000ea20000300800 */
[----:B------:R-:W-:Y:S01]  /*4a1b0*/  ISETP.LT.AND P0, PT, R80, UR6, !P1 ;  /* 0x0000000650007c0c */ /* 0x000fe2000cf01270 */
[----:B------:R-:W1:Y:S01]  /*4a1c0*/  LDCU UR6, c[0x0][0x39c] ;  /* 0x00007380ff0677ac */ /* 0x000e620008000800 */
[----:B------:R-:W-:-:S02]  /*4a1d0*/  LEA.HI.X.SX32 R69, R3, R0, 0x2, P5 ;  /* 0x0000000003457211 */ /* 0x000fc400028f16ff */
[C---:B------:R-:W-:Y:S01]  /*4a1e0*/  LEA R4, P5, R5.reuse, R2, 0x2 ;  /* 0x0000000205047211 */ /* 0x040fe200078a10ff */
[----:B------:R-:W-:-:S03]  /*4a1f0*/  VIADD R3, R5, UR5 ;  /* 0x0000000505037c36 */ /* 0x000fc60008000000 */
[----:B------:R-:W-:Y:S01]  /*4a200*/  LEA.HI.X.SX32 R5, R5, R0, 0x2, P5 ;  /* 0x0000000005057211 */ /* 0x000fe200028f16ff */
[----:B------:R-:W-:Y:S01]  /*4a210*/  @P3 STG.E desc[UR22][R6.64], R11 ;  /* 0x0000000b06003986 */ /* 0x000fe2000c101916 */
[----:B------:R-:W-:-:S03]  /*4a220*/  LEA R8, P5, R3, R2, 0x2 ;  /* 0x0000000203087211 */ /* 0x000fc600078a10ff */
[----:B------:R1:W-:Y:S04]  /*4a230*/  @P0 STG.E desc[UR22][R68.64], R12 ;  /* 0x0000000c44000986 */ /* 0x0003e8000c101916 */
[----:B------:R1:W-:Y:S01]  /*4a240*/  @P2 STG.E desc[UR22][R4.64], R13 ;  /* 0x0000000d04002986 */ /* 0x0003e2000c101916 */
[----:B------:R-:W-:-:S03]  /*4a250*/  LEA.HI.X.SX32 R9, R3, R0, 0x2, P5 ;  /* 0x0000000003097211 */ /* 0x000fc600028f16ff */
[----:B-1----:R-:W2:Y:S04]  /*4a260*/  LDL.LU R69, [R1+0x1178] ;  /* 0x0011780001457983 */ /* 0x002ea80000300800 */
[----:B------:R-:W2:Y:S04]  /*4a270*/  LDL.LU R13, [R1+0x1174] ;  /* 0x00117400010d7983 */ /* 0x000ea80000300800 */
[----:B------:R-:W2:Y:S04]  /*4a280*/  LDL.LU R12, [R1+0x115c] ;  /* 0x00115c00010c7983 */ /* 0x000ea80000300800 */
[----:B------:R-:W2:Y:S01]  /*4a290*/  LDL.LU R68, [R1+0x1144] ;  /* 0x0011440001447983 */ /* 0x000ea20000300800 */
[----:B----4-:R-:W-:Y:S01]  /*4a2a0*/  ISETP.LT.AND P4, PT, R78, UR4, !P1 ;  /* 0x000000044e007c0c */ /* 0x010fe2000cf81270 */
[----:B------:R-:W1:Y:S01]  /*4a2b0*/  LDCU UR4, c[0x0][0x39c] ;  /* 0x00007380ff0477ac */ /* 0x000e620008000800 */
[----:B-----5:R-:W-:Y:S01]  /*4a2c0*/  ISETP.LT.AND P0, PT, R71, UR7, !P1 ;  /* 0x0000000747007c0c */ /* 0x020fe2000cf01270 */
[----:B------:R-:W-:Y:S01]  /*4a2d0*/  VIADD R71, R3, UR5 ;  /* 0x0000000503477c36 */ /* 0x000fe20008000000 */
[----:B------:R-:W-:-:S09]  /*4a2e0*/  ISETP.LT.AND P3, PT, R76, UR6, !P1 ;  /* 0x000000064c007c0c */ /* 0x000fd2000cf61270 */
[----:B------:R-:W-:Y:S01]  /*4a2f0*/  @P4 STG.E desc[UR22][R8.64], R14 ;  /* 0x0000000e08004986 */ /* 0x000fe2000c101916 */
[----:B------:R-:W3:Y:S01]  /*4a300*/  LDCU UR7, c[0x0][0x39c] ;  /* 0x00007380ff0777ac */ /* 0x000ee20008000800 */
[C---:B------:R-:W-:Y:S01]  /*4a310*/  VIADD R3, R71.reuse, UR5 ;  /* 0x0000000547037c36 */ /* 0x040fe20008000000 */
[----:B------:R-:W-:Y:S02]  /*4a320*/  LEA R6, P5, R71, R2, 0x2 ;  /* 0x0000000247067211 */ /* 0x000fe400078a10ff */
[----:B-1----:R-:W-:Y:S01]  /*4a330*/  ISETP.LT.AND P2, PT, R75, UR4, !P1 ;  /* 0x000000044b007c0c */ /* 0x002fe2000cf41270 */
[----:B------:R-:W2:Y:S01]  /*4a340*/  LDCU UR4, c[0x0][0x39c] ;  /* 0x00007380ff0477ac */ /* 0x000ea20008000800 */
[----:B------:R-:W-:Y:S02]  /*4a350*/  LEA.HI.X.SX32 R7, R71, R0, 0x2, P5 ;  /* 0x0000000047077211 */ /* 0x000fe400028f16ff */
[C---:B------:R-:W-:Y:S01]  /*4a360*/  LEA R10, P5, R3.reuse, R2, 0x2 ;  /* 0x00000002030a7211 */ /* 0x040fe200078a10ff */
[----:B------:R-:W1:Y:S03]  /*4a370*/  LDCU UR6, c[0x0][0x39c] ;  /* 0x00007380ff0677ac */ /* 0x000e660008000800 */
[C---:B------:R-:W-:Y:S01]  /*4a380*/  LEA.HI.X.SX32 R11, R3.reuse, R0, 0x2, P5 ;  /* 0x00000000030b7211 */ /* 0x040fe200028f16ff */
[----:B------:R-:W-:Y:S04]  /*4a390*/  @P3 STG.E desc[UR22][R6.64], R15 ;  /* 0x0000000f06003986 */ /* 0x000fe8000c101916 */
[----:B------:R4:W-:Y:S04]  /*4a3a0*/  @P0 STG.E desc[UR22][R10.64], R16 ;  /* 0x000000100a000986 */ /* 0x0009e8000c101916 */
[----:B----4-:R-:W4:Y:S01]  /*4a3b0*/  LDL.LU R16, [R1+0x1140] ;  /* 0x0011400001107983 */ /* 0x010f220000300800 */
[----:B------:R-:W-:Y:S01]  /*4a3c0*/  VIADD R5, R3, UR5 ;  /* 0x0000000503057c36 */ /* 0x000fe20008000000 */
[----:B---3--:R-:W-:Y:S01]  /*4a3d0*/  ISETP.LT.AND P3, PT, R72, UR7, !P1 ;  /* 0x0000000748007c0c */ /* 0x008fe2000cf61270 */
[----:B------:R-:W3:Y:S01]  /*4a3e0*/  LDCU UR7, c[0x0][0x39c] ;  /* 0x00007380ff0777ac */ /* 0x000ee20008000800 */
[----:B--2---:R-:W-:Y:S01]  /*4a3f0*/  ISETP.LT.AND P0, PT, R70, UR4, !P1 ;  /* 0x0000000446007c0c */ /* 0x004fe2000cf01270 */
[----:B------:R-:W2:Y:S01]  /*4a400*/  LDL.LU R15, [R1+0x113c] ;  /* 0x00113c00010f7983 */ /* 0x000ea20000300800 */
[C---:B------:R-:W-:Y:S01]  /*4a410*/  LEA R4, P5, R5.reuse, R2, 0x2 ;  /* 0x0000000205047211 */ /* 0x040fe200078a10ff */
[----:B------:R-:W5:Y:S01]  /*4a420*/  LDCU UR4, c[0x0][0x39c] ;  /* 0x00007380ff0477ac */ /* 0x000f620008000800 */
[C---:B------:R-:W-:Y:S01]  /*4a430*/  IADD3 R3, PT, PT, R5.reuse, UR5, RZ ;  /* 0x0000000505037c10 */ /* 0x040fe2000fffe0ff */
[----:B------:R-:W2:Y:S01]  /*4a440*/  LDL.LU R14, [R1+0x1138] ;  /* 0x00113800010e7983 */ /* 0x000ea20000300800 */
[----:B------:R-:W-:-:S02]  /*4a450*/  LEA.HI.X.SX32 R5, R5, R0, 0x2, P5 ;  /* 0x0000000005057211 */ /* 0x000fc400028f16ff */
[----:B-1----:R-:W-:Y:S01]  /*4a460*/  ISETP.LT.AND P4, PT, R74, UR6, !P1 ;  /* 0x000000064a007c0c */ /* 0x002fe2000cf81270 */
[C---:B------:R-:W-:Y:S01]  /*4a470*/  VIADD R7, R3.reuse, UR5 ;  /* 0x0000000503077c36 */ /* 0x040fe20008000000 */
[C---:B------:R-:W-:Y:S01]  /*4a480*/  LEA R8, P5, R3.reuse, R2, 0x2 ;  /* 0x0000000203087211 */ /* 0x040fe200078a10ff */
[----:B------:R-:W1:Y:S03]  /*4a490*/  LDCU UR6, c[0x0][0x39c] ;  /* 0x00007380ff0677ac */ /* 0x000e660008000800 */
[----:B------:R-:W-:Y:S02]  /*4a4a0*/  LEA.HI.X.SX32 R9, R3, R0, 0x2, P5 ;  /* 0x0000000003097211 */ /* 0x000fe400028f16ff */
[C---:B------:R-:W-:Y:S01]  /*4a4b0*/  LEA R6, P5, R7.reuse, R2, 0x2 ;  /* 0x0000000207067211 */ /* 0x040fe200078a10ff */
[----:B------:R-:W-:-:S03]  /*4a4c0*/  VIADD R3, R7, UR5 ;  /* 0x0000000507037c36 */ /* 0x000fc60008000000 */
[----:B------:R-:W-:Y:S01]  /*4a4d0*/  LEA.HI.X.SX32 R7, R7, R0, 0x2, P5 ;  /* 0x0000000007077211 */ /* 0x000fe200028f16ff */
[----:B------:R1:W-:Y:S04]  /*4a4e0*/  @P2 STG.E desc[UR22][R4.64], R17 ;  /* 0x0000001104002986 */ /* 0x0003e8000c101916 */
[----:B------:R-:W-:Y:S04]  /*4a4f0*/  @P4 STG.E desc[UR22][R8.64], R18 ;  /* 0x0000001208004986 */ /* 0x000fe8000c101916 */
[----:B------:R4:W-:Y:S01]  /*4a500*/  @P3 STG.E desc[UR22][R6.64], R19 ;  /* 0x0000001306003986 */ /* 0x0009e2000c101916 */
[----:B---3--:R-:W-:Y:S01]  /*4a510*/  ISETP.LT.AND P4, PT, R13, UR7, !P1 ;  /* 0x000000070d007c0c */ /* 0x008fe2000cf81270 */
[----:B------:R-:W4:Y:S01]  /*4a520*/  LDCU UR7, c[0x0][0x39c] ;  /* 0x00007380ff0777ac */ /* 0x000f220008000800 */
[----:B-----5:R-:W-:Y:S01]  /*4a530*/  ISETP.LT.AND P3, PT, R12, UR4, !P1 ;  /* 0x000000040c007c0c */ /* 0x020fe2000cf61270 */
[C---:B------:R-:W-:Y:S01]  /*4a540*/  VIADD R13, R3.reuse, UR5 ;  /* 0x00000005030d7c36 */ /* 0x040fe20008000000 */
[----:B------:R-:W3:Y:S01]  /*4a550*/  LDL.LU R12, [R1+0x1120] ;  /* 0x00112000010c7983 */ /* 0x000ee20000300800 */
[----:B------:R-:W-:Y:S01]  /*4a560*/  LEA R10, P5, R3, R2, 0x2 ;  /* 0x00000002030a7211 */ /* 0x000fe200078a10ff */
[----:B------:R-:W2:Y:S01]  /*4a570*/  LDCU UR4, c[0x0][0x39c] ;  /* 0x00007380ff0477ac */ /* 0x000ea20008000800 */
[----:B-1----:R-:W-:Y:S01]  /*4a580*/  ISETP.LT.AND P2, PT, R69, UR6, !P1 ;  /* 0x0000000645007c0c */ /* 0x002fe2000cf41270 */
[----:B------:R-:W5:Y:S01]  /*4a590*/  LDL.LU R17, [R1+0x1108] ;  /* 0x0011080001117983 */ /* 0x000f620000300800 */
[----:B------:R-:W-:Y:S01]  /*4a5a0*/  LEA.HI.X.SX32 R11, R3, R0, 0x2, P5 ;  /* 0x00000000030b7211 */ /* 0x000fe200028f16ff */
[----:B------:R-:W1:Y:S01]  /*4a5b0*/  LDCU UR6, c[0x0][0x39c] ;  /* 0x00007380ff0677ac */ /* 0x000e620008000800 */
[----:B------:R-:W-:-:S04]  /*4a5c0*/  LEA R4, P5, R13, R2, 0x2 ;  /* 0x000000020d047211 */ /* 0x000fc800078a10ff */
[C---:B------:R-:W-:Y:S01]  /*4a5d0*/  LEA.HI.X.SX32 R5, R13.reuse, R0, 0x2, P5 ;  /* 0x000000000d057211 */ /* 0x040fe200028f16ff */
[----:B------:R-:W-:Y:S04]  /*4a5e0*/  @P0 STG.E desc[UR22][R10.64], R20 ;  /* 0x000000140a000986 */ /* 0x000fe8000c101916 */
[----:B------:R1:W-:Y:S01]  /*4a5f0*/  @P2 STG.E desc[UR22][R4.64], R21 ;  /* 0x0000001504002986 */ /* 0x0003e2000c101916 */
[----:B----4-:R-:W-:Y:S01]  /*4a600*/  ISETP.LT.AND P2, PT, R16, UR7, !P1 ;  /* 0x0000000710007c0c */ /* 0x010fe2000cf41270 */
[----:B------:R-:W-:Y:S02]  /*4a610*/  VIADD R3, R13, UR5 ;  /* 0x000000050d037c36 */ /* 0x000fe40008000000 */
[----:B------:R-:W4:Y:S01]  /*4a620*/  LDL.LU R16, [R1+0x1104] ;  /* 0x0011040001107983 */ /* 0x000f220000300800 */
[----:B-1----:R-:W-:Y:S01]  /*4a630*/  ISETP.LT.AND P0, PT, R68, UR6, !P1 ;  /* 0x0000000644007c0c */ /* 0x002fe2000cf01270 */
[----:B------:R-:W1:Y:S01]  /*4a640*/  LDCU UR6, c[0x0][0x39c] ;  /* 0x00007380ff0677ac */ /* 0x000e620008000800 */
[C---:B------:R-:W-:Y:S01]  /*4a650*/  VIADD R7, R3.reuse, UR5 ;  /* 0x0000000503077c36 */ /* 0x040fe20008000000 */
[C---:B------:R-:W-:Y:S01]  /*4a660*/  LEA R8, P5, R3.reuse, R2, 0x2 ;  /* 0x0000000203087211 */ /* 0x040fe200078a10ff */
[----:B------:R-:W3:Y:S03]  /*4a670*/  LDCU UR7, c[0x0][0x39c] ;  /* 0x00007380ff0777ac */ /* 0x000ee60008000800 */
[----:B------:R-:W-:-:S02]  /*4a680*/  LEA.HI.X.SX32 R9, R3, R0, 0x2, P5 ;  /* 0x0000000003097211 */ /* 0x000fc400028f16ff */
[C---:B------:R-:W-:Y:S02]  /*4a690*/  LEA R6, P5, R7.reuse, R2, 0x2 ;  /* 0x0000000207067211 */ /* 0x040fe400078a10ff */
[C---:B------:R-:W-:Y:S01]  /*4a6a0*/  IADD3 R3, PT, PT, R7.reuse, UR5, RZ ;  /* 0x0000000507037c10 */ /* 0x040fe2000fffe0ff */
[----:B------:R3:W-:Y:S01]  /*4a6b0*/  @P4 STG.E desc[UR22][R8.64], R22 ;  /* 0x0000001608004986 */ /* 0x0007e2000c101916 */
[----:B------:R-:W-:Y:S02]  /*4a6c0*/  LEA.HI.X.SX32 R7, R7, R0, 0x2, P5 ;  /* 0x0000000007077211 */ /* 0x000fe400028f16ff */
[----:B--2---:R-:W-:Y:S01]  /*4a6d0*/  ISETP.LT.AND P4, PT, R15, UR4, !P1 ;  /* 0x000000040f007c0c */ /* 0x004fe2000cf81270 */
[C---:B------:R-:W-:Y:S01]  /*4a6e0*/  VIADD R5, R3.reuse, UR5 ;  /* 0x0000000503057c36 */ /* 0x040fe20008000000 */
[C---:B------:R-:W-:Y:S01]  /*4a6f0*/  LEA R10, P5, R3.reuse, R2, 0x2 ;  /* 0x00000002030a7211 */ /* 0x040fe200078a10ff */
[----:B------:R-:W2:Y:S01]  /*4a700*/  LDL.LU R15, [R1+0x1100] ;  /* 0x00110000010f7983 */ /* 0x000ea20000300800 */
[----:B------:R-:W5:Y:S02]  /*4a710*/  LDCU UR4, c[0x0][0x39c] ;  /* 0x00007380ff0477ac */ /* 0x000f640008000800 */
[----:B------:R-:W-:Y:S01]  /*4a720*/  LEA.HI.X.SX32 R11, R3, R0, 0x2, P5 ;  /* 0x00000000030b7211 */ /* 0x000fe200028f16ff */
[----:B------:R3:W-:Y:S01]  /*4a730*/  @P3 STG.E desc[UR22][R6.64], R23 ;  /* 0x0000001706003986 */ /* 0x0007e2000c101916 */
[----:B-1----:R-:W-:Y:S01]  /*4a740*/  ISETP.LT.AND P3, PT, R14, UR6, !P1 ;  /* 0x000000060e007c0c */ /* 0x002fe2000cf61270 */
[----:B------:R-:W4:Y:S02]  /*4a750*/  LDCU UR6, c[0x0][0x39c] ;  /* 0x00007380ff0677ac */ /* 0x000f240008000800 */
[----:B------:R-:W2:Y:S04]  /*4a760*/  LDL.LU R14, [R1+0x10fc] ;  /* 0x0010fc00010e7983 */ /* 0x000ea80000300800 */
[----:B------:R-:W-:Y:S01]  /*4a770*/  @P0 STG.E desc[UR22][R10.64], R24 ;  /* 0x000000180a000986 */ /* 0x000fe2000c101916 */
[C---:B------:R-:W-:Y:S01]  /*4a780*/  LEA R4, P5, R5.reuse, R2, 0x2 ;  /* 0x0000000205047211 */ /* 0x040fe200078a10ff */
[C---:B------:R-:W-:Y:S01]  /*4a790*/  VIADD R3, R5.reuse, UR5 ;  /* 0x0000000505037c36 */ /* 0x040fe20008000000 */
[----:B---3--:R-:W-:Y:S01]  /*4a7a0*/  ISETP.LT.AND P0, PT, R12, UR7, !P1 ;  /* 0x000000070c007c0c */ /* 0x008fe2000cf01270 */
[----:B------:R-:W2:Y:S01]  /*4a7b0*/  LDCU UR7, c[0x0][0x39c] ;  /* 0x00007380ff0777ac */ /* 0x000ea20008000800 */
[----:B------:R-:W3:Y:S01]  /*4a7c0*/  LDL.LU R12, [R1+0x10e4] ;  /* 0x0010e400010c7983 */ /* 0x000ee20000300800 */
[----:B------:R-:W-:-:S02]  /*4a7d0*/  LEA.HI.X.SX32 R5, R5, R0, 0x2, P5 ;  /* 0x0000000005057211 */ /* 0x000fc400028f16ff */
[----:B------:R-:W-:-:S04]  /*4a7e0*/  LEA R8, P5, R3, R2, 0x2 ;  /* 0x0000000203087211 */ /* 0x000fc800078a10ff */
[----:B------:R-:W-:Y:S01]  /*4a7f0*/  LEA.HI.X.SX32 R9, R3, R0, 0x2, P5 ;  /* 0x0000000003097211 */ /* 0x000fe200028f16ff */
[----:B------:R1:W-:Y:S01]  /*4a800*/  @P2 STG.E desc[UR22][R4.64], R25 ;  /* 0x0000001904002986 */ /* 0x0003e2000c101916 */
[----:B-----5:R-:W-:Y:S01]  /*4a810*/  ISETP.LT.AND P2, PT, R17, UR4, !P1 ;  /* 0x0000000411007c0c */ /* 0x020fe2000cf41270 */
[----:B------:R-:W-:Y:S01]  /*4a820*/  VIADD R13, R3, UR5 ;  /* 0x00000005030d7c36 */ /* 0x000fe20008000000 */
[----:B------:R-:W5:Y:S01]  /*4a830*/  LDCU UR4, c[0x0][0x39c] ;  /* 0x00007380ff0477ac */ /* 0x000f620008000800 */
[----:B------:R1:W-:Y:S04]  /*4a840*/  @P4 STG.E desc[UR22][R8.64], R26 ;  /* 0x0000001a08004986 */ /* 0x0003e8000c101916 */
[----:B------:R-:W3:Y:S01]  /*4a850*/  LDL.LU R17, [R1+0x10cc] ;  /* 0x0010cc0001117983 */ /* 0x000ee20000300800 */
[----:B----4-:R-:W-:Y:S01]  /*4a860*/  ISETP.LT.AND P4, PT, R16, UR6, !P1 ;  /* 0x0000000610007c0c */ /* 0x010fe2000cf81270 */
[----:B------:R-:W-:-:S02]  /*4a870*/  VIADD R3, R13, UR5 ;  /* 0x000000050d037c36 */ /* 0x000fc40008000000 */
[----:B------:R-:W4:Y:S01]  /*4a880*/  LDL.LU R16, [R1+0x10c8] ;  /* 0x0010c80001107983 */ /* 0x000f220000300800 */
[----:B------:R-:W-:Y:S01]  /*4a890*/  LEA R6, P5, R13, R2, 0x2 ;  /* 0x000000020d067211 */ /* 0x000fe200078a10ff */
[----:B------:R-:W3:Y:S01]  /*4a8a0*/  LDCU UR6, c[0x0][0x39c] ;  /* 0x00007380ff0677ac */ /* 0x000ee20008000800 */
[----:B-1----:R-:W-:Y:S02]  /*4a8b0*/  VIADD R5, R3, UR5 ;  /* 0x0000000503057c36 */ /* 0x002fe40008000000 */
[----:B------:R-:W-:Y:S02]  /*4a8c0*/  LEA.HI.X.SX32 R7, R13, R0, 0x2, P5 ;  /* 0x000000000d077211 */ /* 0x000fe400028f16ff */
[----:B------:R-:W-:-:S03]  /*4a8d0*/  LEA R10, P5, R3, R2, 0x2 ;  /* 0x00000002030a7211 */ /* 0x000fc600078a10ff */
[----:B------:R1:W-:Y:S01]  /*4a8e0*/  @P3 STG.E desc[UR22][R6.64], R27 ;  /* 0x0000001b06003986 */ /* 0x0003e2000c101916 */
[----:B------:R-:W-:Y:S02]  /*4a8f0*/  LEA.HI.X.SX32 R11, R3, R0, 0x2, P5 ;  /* 0x00000000030b7211 */ /* 0x000fe400028f16ff */
[----:B------:R-:W-:Y:S02]  /*4a900*/  LEA R4, P5, R5, R2, 0x2 ;  /* 0x0000000205047211 */ /* 0x000fe400078a10ff */
[----:B--2---:R-:W-:Y:S02]  /*4a910*/  ISETP.LT.AND P3, PT, R15, UR7, !P1 ;  /* 0x000000070f007c0c */ /* 0x004fe4000cf61270 */
[C---:B------:R-:W-:Y:S01]  /*4a920*/  IADD3 R3, PT, PT, R5.reuse, UR5, RZ ;  /* 0x0000000505037c10 */ /* 0x040fe2000fffe0ff */
[----:B------:R-:W2:Y:S01]  /*4a930*/  LDL.LU R15, [R1+0x10c4] ;  /* 0x0010c400010f7983 */ /* 0x000ea20000300800 */
[----:B------:R-:W-:Y:S01]  /*4a940*/  LEA.HI.X.SX32 R5, R5, R0, 0x2, P5 ;  /* 0x0000000005057211 */ /* 0x000fe200028f16ff */
[----:B------:R-:W3:Y:S02]  /*4a950*/  LDCU UR7, c[0x0][0x39c] ;  /* 0x00007380ff0777ac */ /* 0x000ee40008000800 */
[----:B------:R3:W-:Y:S01]  /*4a960*/  @P0 STG.E desc[UR22][R10.64], R28 ;  /* 0x0000001c0a000986 */ /* 0x0007e2000c101916 */
[----:B-----5:R-:W-:Y:S01]  /*4a970*/  ISETP.LT.AND P0, PT, R14, UR4, !P1 ;  /* 0x000000040e007c0c */ /* 0x020fe2000cf01270 */
[----:B------:R-:W4:Y:S02]  /*4a980*/  LDCU UR4, c[0x0][0x39c] ;  /* 0x00007380ff0477ac */ /* 0x000f240008000800 */
[----:B------:R-:W5:Y:S04]  /*4a990*/  LDL.LU R14, [R1+0x10c0] ;  /* 0x0010c000010e7983 */ /* 0x000f680000300800 */
[----:B------:R3:W-:Y:S01]  /*4a9a0*/  @P2 STG.E desc[UR22][R4.64], R29 ;  /* 0x0000001d04002986 */ /* 0x0007e2000c101916 */
[C---:B------:R-:W-:Y:S01]  /*4a9b0*/  LEA R8, P5, R3.reuse, R2, 0x2 ;  /* 0x0000000203087211 */ /* 0x040fe200078a10ff */
[C---:B-1----:R-:W-:Y:S01]  /*4a9c0*/  VIADD R7, R3.reuse, UR5 ;  /* 0x0000000503077c36 */ /* 0x042fe20008000000 */
[----:B---3--:R-:W-:Y:S01]  /*4a9d0*/  ISETP.LT.AND P2, PT, R12, UR6, !P1 ;  /* 0x000000060c007c0c */ /* 0x008fe2000cf41270 */
[----:B------:R-:W2:Y:S01]  /*4a9e0*/  LDCU UR6, c[0x0][0x39c] ;  /* 0x00007380ff0677ac */ /* 0x000ea20008000800 */
[----:B------:R-:W3:Y:S01]  /*4a9f0*/  LDL.LU R12, [R1+0x10a8] ;  /* 0x0010a800010c7983 */ /* 0x000ee20000300800 */
[----:B------:R-:W-:-:S02]  /*4aa00*/  LEA.HI.X.SX32 R9, R3, R0, 0x2, P5 ;  /* 0x0000000003097211 */ /* 0x000fc400028f16ff */
[C---:B------:R-:W-:Y:S01]  /*4aa10*/  LEA R6, P5, R7.reuse, R2, 0x2 ;  /* 0x0000000207067211 */ /* 0x040fe200078a10ff */
[----:B------:R-:W-:-:S03]  /*4aa20*/  VIADD R3, R7, UR5 ;  /* 0x0000000507037c36 */ /* 0x000fc60008000000 */
[----:B------:R-:W-:Y:S01]  /*4aa30*/  LEA.HI.X.SX32 R7, R7, R0, 0x2, P5 ;  /* 0x0000000007077211 */ /* 0x000fe200028f16ff */
[----:B------:R1:W-:Y:S04]  /*4aa40*/  @P4 STG.E desc[UR22][R8.64], R30 ;  /* 0x0000001e08004986 */ /* 0x0003e8000c101916 */
[----:B------:R1:W-:Y:S01]  /*4aa50*/  @P3 STG.E desc[UR22][R6.64], R31 ;  /* 0x0000001f06003986 */ /* 0x0003e2000c101916 */
[----:B------:R-:W-:Y:S01]  /*4aa60*/  ISETP.LT.AND P4, PT, R17, UR7, !P1 ;  /* 0x0000000711007c0c */ /* 0x000fe2000cf81270 */
[----:B------:R-:W5:Y:S02]  /*4aa70*/  LDCU UR7, c[0x0][0x39c] ;  /* 0x00007380ff0777ac */ /* 0x000f640008000800 */
[----:B------:R-:W3:Y:S01]  /*4aa80*/  LDL.LU R17, [R1+0x10a4] ;  /* 0x0010a40001117983 */ /* 0x000ee20000300800 */
[----:B----4-:R-:W-:Y:S01]  /*4aa90*/  ISETP.LT.AND P3, PT, R16, UR4, !P1 ;  /* 0x0000000410007c0c */ /* 0x010fe2000cf61270 */
[----:B------:R-:W-:-:S02]  /*4aaa0*/  VIADD R13, R3, UR5 ;  /* 0x00000005030d7c36 */ /* 0x000fc40008000000 */
[----:B------:R-:W4:Y:S01]  /*4aab0*/  LDL.LU R16, [R1+0x10a0] ;  /* 0x0010a00001107983 */ /* 0x000f220000300800 */
[C---:B------:R-:W-:Y:S01]  /*4aac0*/  LEA R10, P5, R3.reuse, R2, 0x2 ;  /* 0x00000002030a7211 */ /* 0x040fe200078a10ff */
[----:B------:R-:W3:Y:S03]  /*4aad0*/  LDCU UR4, c[0x0][0x39c] ;  /* 0x00007380ff0477ac */ /* 0x000ee60008000800 */
[----:B------:R-:W-:Y:S01]  /*4aae0*/  LEA.HI.X.SX32 R11, R3, R0, 0x2, P5 ;  /* 0x00000000030b7211 */ /* 0x000fe200028f16ff */
[C---:B------:R-:W-:Y:S01]  /*4aaf0*/  VIADD R3, R13.reuse, UR5 ;  /* 0x000000050d037c36 */ /* 0x040fe20008000000 */
[----:B------:R-:W-:-:S03]  /*4ab00*/  LEA R4, P5, R13, R2, 0x2 ;  /* 0x000000020d047211 */ /* 0x000fc600078a10ff */
[----:B------:R3:W-:Y:S01]  /*4ab10*/  @P0 STG.E desc[UR22][R10.64], R32 ;  /* 0x000000200a000986 */ /* 0x0007e2000c101916 */
[----:B------:R-:W-:Y:S02]  /*4ab20*/  LEA.HI.X.SX32 R5, R13, R0, 0x2, P5 ;  /* 0x000000000d057211 */ /* 0x000fe400028f16ff */
[----:B-1----:R-:W-:Y:S02]  /*4ab30*/  LEA R8, P5, R3, R2, 0x2 ;  /* 0x0000000203087211 */ /* 0x002fe400078a10ff */
[----:B--2---:R-:W-:Y:S01]  /*4ab40*/  ISETP.LT.AND P0, PT, R15, UR6, !P1 ;  /* 0x000000060f007c0c */ /* 0x004fe2000cf01270 */
[----:B------:R1:W-:Y:S01]  /*4ab50*/  @P2 STG.E desc[UR22][R4.64], R33 ;  /* 0x0000002104002986 */ /* 0x0003e2000c101916 */
[C---:B------:R-:W-:Y:S01]  /*4ab60*/  LEA.HI.X.SX32 R9, R3.reuse, R0, 0x2, P5 ;  /* 0x0000000003097211 */ /* 0x040fe200028f16ff */
[----:B------:R-:W-:Y:S01]  /*4ab70*/  VIADD R7, R3, UR5 ;  /* 0x0000000503077c36 */ /* 0x000fe20008000000 */
[----:B------:R-:W2:Y:S01]  /*4ab80*/  LDCU UR6, c[0x0][0x39c] ;  /* 0x00007380ff0677ac */ /* 0x000ea20008000800 */
[----:B------:R-:W4:Y:S01]  /*4ab90*/  LDL.LU R15, [R1+0x109c] ;  /* 0x00109c00010f7983 */ /* 0x000f220000300800 */
[----:B-----5:R-:W-:-:S03]  /*4aba0*/  ISETP.LT.AND P2, PT, R14, UR7, !P1 ;  /* 0x000000070e007c0c */ /* 0x020fc6000cf41270 */
[----:B------:R5:W-:Y:S01]  /*4abb0*/  @P4 STG.E desc[UR22][R8.64], R34 ;  /* 0x0000002208004986 */ /* 0x000be2000c101916 */
[----:B------:R-:W4:Y:S03]  /*4abc0*/  LDCU UR7, c[0x0][0x39c] ;  /* 0x00007380ff0777ac */ /* 0x000f260008000800 */
[----:B------:R-:W4:Y:S01]  /*4abd0*/  LDL.LU R14, [R1+0x1098] ;  /* 0x00109800010e7983 */ /* 0x000f220000300800 */
[C---:B------:R-:W-:Y:S02]  /*4abe0*/  LEA R6, P5, R7.reuse, R2, 0x2 ;  /* 0x0000000207067211 */ /* 0x040fe400078a10ff */
[----:B---3--:R-:W-:Y:S01]  /*4abf0*/  ISETP.LT.AND P4, PT, R12, UR4, !P1 ;  /* 0x000000040c007c0c */ /* 0x008fe2000cf81270 */
[----:B------:R-:W3:Y:S01]  /*4ac00*/  LDCU UR4, c[0x0][0x39c] ;  /* 0x00007380ff0477ac */ /* 0x000ee20008000800 */
[----:B------:R-:W4:Y:S01]  /*4ac10*/  LDL.LU R12, [R1+0x1084] ;  /* 0x00108400010c7983 */ /* 0x000f220000300800 */
[----:B------:R-:W-:-:S02]  /*4ac20*/  IADD3 R3, PT, PT, R7, UR5, RZ ;  /* 0x0000000507037c10 */ /* 0x000fc4000fffe0ff */
[----:B------:R-:W-:Y:S02]  /*4ac30*/  LEA.HI.X.SX32 R7, R7, R0, 0x2, P5 ;  /* 0x0000000007077211 */ /* 0x000fe400028f16ff */
[----:B------:R-:W-:-:S04]  /*4ac40*/  LEA R10, P5, R3, R2, 0x2 ;  /* 0x00000002030a7211 */ /* 0x000fc800078a10ff */
[----:B------:R-:W-:Y:S01]  /*4ac50*/  LEA.HI.X.SX32 R11, R3, R0, 0x2, P5 ;  /* 0x00000000030b7211 */ /* 0x000fe200028f16ff */
[----:B------:R3:W-:Y:S01]  /*4ac60*/  @P3 STG.E desc[UR22][R6.64], R35 ;  /* 0x0000002306003986 */ /* 0x0007e2000c101916 */
[----:B--2---:R-:W-:-:S03]  /*4ac70*/  ISETP.LT.AND P3, PT, R17, UR6, !P1 ;  /* 0x0000000611007c0c */ /* 0x004fc6000cf61270 */
[----:B------:R-:W-:Y:S01]  /*4ac80*/  @P0 STG.E desc[UR22][R10.64], R36 ;  /* 0x000000240a000986 */ /* 0x000fe2000c101916 */
[----:B-1----:R-:W-:Y:S01]  /*4ac90*/  VIADD R5, R3, UR5 ;  /* 0x0000000503057c36 */ /* 0x002fe20008000000 */
[----:B------:R-:W1:Y:S02]  /*4aca0*/  LDCU UR6, c[0x0][0x39c] ;  /* 0x00007380ff0677ac */ /* 0x000e640008000800 */
[----:B------:R-:W2:Y:S01]  /*4acb0*/  LDL.LU R17, [R1+0x1080] ;  /* 0x0010800001117983 */ /* 0x000ea20000300800 */
[----:B----4-:R-:W-:Y:S01]  /*4acc0*/  ISETP.LT.AND P0, PT, R16, UR7, !P1 ;  /* 0x0000000710007c0c */ /* 0x010fe2000cf01270 */
[C---:B------:R-:W-:Y:S02]  /*4acd0*/  VIADD R3, R5.reuse, UR5 ;  /* 0x0000000505037c36 */ /* 0x040fe40008000000 */
[----:B------:R-:W4:Y:S01]  /*4ace0*/  LDL.LU R16, [R1+0x107c] ;  /* 0x00107c0001107983 */ /* 0x000f220000300800 */
[----:B------:R-:W-:Y:S01]  /*4acf0*/  LEA R4, P5, R5, R2, 0x2 ;  /* 0x0000000205047211 */ /* 0x000fe200078a10ff */
[----:B------:R-:W1:Y:S01]  /*4ad00*/  LDCU UR7, c[0x0][0x39c] ;  /* 0x00007380ff0777ac */ /* 0x000e620008000800 */
[----:B------:R-:W-:-:S02]  /*4ad10*/  VIADD R13, R3, UR5 ;  /* 0x00000005030d7c36 */ /* 0x000fc40008000000 */
[----:B------:R-:W-:Y:S02]  /*4ad20*/  LEA.HI.X.SX32 R5, R5, R0, 0x2, P5 ;  /* 0x0000000005057211 */ /* 0x000fe400028f16ff */
[----:B-----5:R-:W-:-:S03]  /*4ad30*/  LEA R8, P5, R3, R2, 0x2 ;  /* 0x0000000203087211 */ /* 0x020fc600078a10ff */
[----:B------:R5:W-:Y:S01]  /*4ad40*/  @P2 STG.E desc[UR22][R4.64], R37 ;  /* 0x0000002504002986 */ /* 0x000be2000c101916 */
[----:B------:R-:W-:Y:S02]  /*4ad50*/  LEA.HI.X.SX32 R9, R3, R0, 0x2, P5 ;  /* 0x0000000003097211 */ /* 0x000fe400028f16ff */
[----:B---3--:R-:W-:-:S04]  /*4ad60*/  LEA R6, P5, R13, R2, 0x2 ;  /* 0x000000020d067211 */ /* 0x008fc800078a10ff */
[----:B------:R-:W-:Y:S02]  /*4ad70*/  LEA.HI.X.SX32 R7, R13, R0, 0x2, P5 ;  /* 0x000000000d077211 */ /* 0x000fe400028f16ff */
[----:B------:R-:W-:Y:S01]  /*4ad80*/  ISETP.LT.AND P2, PT, R15, UR4, !P1 ;  /* 0x000000040f007c0c */ /* 0x000fe2000cf41270 */
[----:B------:R-:W-:Y:S01]  /*4ad90*/  @P4 STG.E desc[UR22][R8.64], R38 ;  /* 0x0000002608004986 */ /* 0x000fe2000c101916 */
[----:B------:R-:W-:Y:S01]  /*4ada0*/  VIADD R3, R13, UR5 ;  /* 0x000000050d037c36 */ /* 0x000fe20008000000 */
[----:B------:R-:W2:Y:S02]  /*4adb0*/  LDCU UR4, c[0x0][0x39c] ;  /* 0x00007380ff0477ac */ /* 0x000ea40008000800 */
[----:B------:R-:W3:Y:S01]  /*4adc0*/  LDL.LU R15, [R1+0x1078] ;  /* 0x00107800010f7983 */ /* 0x000ee20000300800 */
[----:B-1----:R-:W-:-:S03]  /*4add0*/  ISETP.LT.AND P4, PT, R14, UR6, !P1 ;  /* 0x000000060e007c0c */ /* 0x002fc6000cf81270 */
[----:B------:R1:W-:Y:S01]  /*4ade0*/  @P3 STG.E desc[UR22][R6.64], R39 ;  /* 0x0000002706003986 */ /* 0x0003e2000c101916 */
[----:B------:R-:W4:Y:S03]  /*4adf0*/  LDCU UR6, c[0x0][0x39c] ;  /* 0x00007380ff0677ac */ /* 0x000f260008000800 */
[----:B------:R-:W3:Y:S01]  /*4ae00*/  LDL.LU R14, [R1+0x1074] ;  /* 0x00107400010e7983 */ /* 0x000ee20000300800 */
[----:B------:R-:W-:Y:S01]  /*4ae10*/  ISETP.LT.AND P3, PT, R12, UR7, !P1 ;  /* 0x000000070c007c0c */ /* 0x000fe2000cf61270 */
[C---:B-----5:R-:W-:Y:S02]  /*4ae20*/  VIADD R5, R3.reuse, UR5 ;  /* 0x0000000503057c36 */ /* 0x060fe40008000000 */
[----:B------:R-:W5:Y:S01]  /*4ae30*/  LDL.LU R12, [R1+0x106c] ;  /* 0x00106c00010c7983 */ /* 0x000f620000300800 */
[C---:B------:R-:W-:Y:S01]  /*4ae40*/  LEA R10, P5, R3.reuse, R2, 0x2 ;  /* 0x00000002030a7211 */ /* 0x040fe200078a10ff */
[----:B------:R-:W3:Y:S03]  /*4ae50*/  LDCU UR7, c[0x0][0x39c] ;  /* 0x00007380ff0777ac */ /* 0x000ee60008000800 */
[----:B------:R-:W-:-:S02]  /*4ae60*/  LEA.HI.X.SX32 R11, R3, R0, 0x2, P5 ;  /* 0x00000000030b7211 */ /* 0x000fc400028f16ff */
[C---:B------:R-:W-:Y:S02]  /*4ae70*/  LEA R4, P5, R5.reuse, R2, 0x2 ;  /* 0x0000000205047211 */ /* 0x040fe400078a10ff */
[C---:B------:R-:W-:Y:S02]  /*4ae80*/  IADD3 R3, PT, PT, R5.reuse, UR5, RZ ;  /* 0x0000000505037c10 */ /* 0x040fe4000fffe0ff */
[----:B------:R-:W-:Y:S01]  /*4ae90*/  LEA.HI.X.SX32 R5, R5, R0, 0x2, P5 ;  /* 0x0000000005057211 */ /* 0x000fe200028f16ff */
[----:B------:R1:W-:Y:S04]  /*4aea0*/  @P0 STG.E desc[UR22][R10.64], R40 ;  /* 0x000000280a000986 */ /* 0x0003e8000c101916 */
[----:B------:R1:W-:Y:S01]  /*4aeb0*/  @P2 STG.E desc[UR22][R4.64], R41 ;  /* 0x0000002904002986 */ /* 0x0003e2000c101916 */
[----:B--2---:R-:W-:Y:S01]  /*4aec0*/  ISETP.LT.AND P0, PT, R17, UR4, !P1 ;  /* 0x0000000411007c0c */ /* 0x004fe2000cf01270 */
[----:B------:R-:W2:Y:S02]  /*4aed0*/  LDCU UR4, c[0x0][0x39c] ;  /* 0x00007380ff0477ac */ /* 0x000ea40008000800 */
[----:B------:R-:W5:Y:S01]  /*4aee0*/  LDL.LU R17, [R1+0x1068] ;  /* 0x0010680001117983 */ /* 0x000f620000300800 */
[----:B----4-:R-:W-:Y:S01]  /*4aef0*/  ISETP.LT.AND P2, PT, R16, UR6, !P1 ;  /* 0x0000000610007c0c */ /* 0x010fe2000cf41270 */
[----:B-1----:R-:W-:-:S02]  /*4af00*/  VIADD R7, R3, UR5 ;  /* 0x0000000503077c36 */ /* 0x002fc40008000000 */
[----:B------:R-:W4:Y:S01]  /*4af10*/  LDL.LU R16, [R1+0x1064] ;  /* 0x0010640001107983 */ /* 0x000f220000300800 */
[C---:B------:R-:W-:Y:S01]  /*4af20*/  LEA R8, P5, R3.reuse, R2, 0x2 ;  /* 0x0000000203087211 */ /* 0x040fe200078a10ff */
[----:B------:R-:W5:Y:S03]  /*4af30*/  LDCU UR6, c[0x0][0x39c] ;  /* 0x00007380ff0677ac */ /* 0x000f660008000800 */
[----:B------:R-:W-:Y:S01]  /*4af40*/  LEA.HI.X.SX32 R9, R3, R0, 0x2, P5 ;  /* 0x0000000003097211 */ /* 0x000fe200028f16ff */
[C---:B------:R-:W-:Y:S01]  /*4af50*/  VIADD R3, R7.reuse, UR5 ;  /* 0x0000000507037c36 */ /* 0x040fe20008000000 */
[----:B------:R-:W-:-:S03]  /*4af60*/  LEA R6, P5, R7, R2, 0x2 ;  /* 0x0000000207067211 */ /* 0x000fc600078a10ff */
[----:B------:R1:W-:Y:S01]  /*4af70*/  @P4 STG.E desc[UR22][R8.64], R42 ;  /* 0x0000002a08004986 */ /* 0x0003e2000c101916 */
[----:B------:R-:W-:Y:S02]  /*4af80*/  LEA.HI.X.SX32 R7, R7, R0, 0x2, P5 ;  /* 0x0000000007077211 */ /* 0x000fe400028f16ff */
[----:B------:R-:W-:-:S04]  /*4af90*/  LEA R10, P5, R3, R2, 0x2 ;  /* 0x00000002030a7211 */ /* 0x000fc800078a10ff */
[----:B------:R-:W-:Y:S02]  /*4afa0*/  LEA.HI.X.SX32 R11, R3, R0, 0x2, P5 ;  /* 0x00000000030b7211 */ /* 0x000fe400028f16ff */
[----:B---3--:R-:W-:Y:S01]  /*4afb0*/  ISETP.LT.AND P4, PT, R15, UR7, !P1 ;  /* 0x000000070f007c0c */ /* 0x008fe2000cf81270 */
[----:B------:R3:W-:Y:S01]  /*4afc0*/  @P3 STG.E desc[UR22][R6.64], R43 ;  /* 0x0000002b06003986 */ /* 0x0007e2000c101916 */
[----:B------:R-:W-:Y:S01]  /*4afd0*/  VIADD R13, R3, UR5 ;  /* 0x00000005030d7c36 */ /* 0x000fe20008000000 */
[----:B------:R-:W1:Y:S02]  /*4afe0*/  LDCU UR7, c[0x0][0x39c] ;  /* 0x00007380ff0777ac */ /* 0x000e640008000800 */
[----:B------:R-:W4:Y:S01]  /*4aff0*/  LDL.LU R15, [R1+0x1060] ;  /* 0x00106000010f7983 */ /* 0x000f220000300800 */
[----:B--2---:R-:W-:-:S03]  /*4b000*/  ISETP.LT.AND P3, PT, R14, UR4, !P1 ;  /* 0x000000040e007c0c */ /* 0x004fc6000cf61270 */
[----:B------:R2:W-:Y:S01]  /*4b010*/  @P0 STG.E desc[UR22][R10.64], R44 ;  /* 0x0000002c0a000986 */ /* 0x0005e2000c101916 */
[----:B------:R-:W4:Y:S03]  /*4b020*/  LDCU UR4, c[0x0][0x39c] ;  /* 0x00007380ff0477ac */ /* 0x000f260008000800 */
[----:B------:R-:W4:Y:S01]  /*4b030*/  LDL.LU R14, [R1+0x1054] ;  /* 0x00105400010e7983 */ /* 0x000f220000300800 */
[----:B-----5:R-:W-:Y:S01]  /*4b040*/  ISETP.LT.AND P0, PT, R12, UR6, !P1 ;  /* 0x000000060c007c0c */ /* 0x020fe2000cf01270 */
[C---:B------:R-:W-:Y:S01]  /*4b050*/  VIADD R3, R13.reuse, UR5 ;  /* 0x000000050d037c36 */ /* 0x040fe20008000000 */
[C---:B------:R-:W-:Y:S01]  /*4b060*/  LEA R4, P5, R13.reuse, R2, 0x2 ;  /* 0x000000020d047211 */ /* 0x040fe200078a10ff */
[----:B------:R-:W5:Y:S01]  /*4b070*/  LDL.LU R12, [R1+0x1050] ;  /* 0x00105000010c7983 */ /* 0x000f620000300800 */
[----:B------:R-:W2:Y:S02]  /*4b080*/  LDCU UR6, c[0x0][0x39c] ;  /* 0x00007380ff0677ac */ /* 0x000ea40008000800 */
[----:B------:R-:W-:-:S02]  /*4b090*/  LEA.HI.X.SX32 R5, R13, R0, 0x2, P5 ;  /* 0x000000000d057211 */ /* 0x000fc400028f16ff */
[----:B-1----:R-:W-:-:S04]  /*4b0a0*/  LEA R8, P5, R3, R2, 0x2 ;  /* 0x0000000203087211 */ /* 0x002fc800078a10ff */
[----:B------:R-:W-:Y:S01]  /*4b0b0*/  LEA.HI.X.SX32 R9, R3, R0, 0x2, P5 ;  /* 0x0000000003097211 */ /* 0x000fe200028f16ff */
[----:B------:R1:W-:Y:S04]  /*4b0c0*/  @P2 STG.E desc[UR22][R4.64], R45 ;  /* 0x0000002d04002986 */ /* 0x0003e8000c101916 */
[----:B------:R1:W-:Y:S01]  /*4b0d0*/  @P4 STG.E desc[UR22][R8.64], R46 ;  /* 0x0000002e08004986 */ /* 0x0003e2000c101916 */
[----:B------:R-:W-:Y:S01]  /*4b0e0*/  ISETP.LT.AND P2, PT, R17, UR7, !P1 ;  /* 0x0000000711007c0c */ /* 0x000fe2000cf41270 */
[----:B---3--:R-:W-:Y:S02]  /*4b0f0*/  VIADD R7, R3, UR5 ;  /* 0x0000000503077c36 */ /* 0x008fe40008000000 */
[----:B------:R-:W3:Y:S01]  /*4b100*/  LDL.LU R17, [R1+0x104c] ;  /* 0x00104c0001117983 */ /* 0x000ee20000300800 */
[----:B------:R-:W1:Y:S01]  /*4b110*/  LDCU UR7, c[0x0][0x39c] ;  /* 0x00007380ff0777ac */ /* 0x000e620008000800 */
[----:B----4-:R-:W-:Y:S01]  /*4b120*/  ISETP.LT.AND P4, PT, R16, UR4, !P1 ;  /* 0x0000000410007c0c */ /* 0x010fe2000cf81270 */
[----:B------:R-:W5:Y:S01]  /*4b130*/  LDCU UR4, c[0x0][0x39c] ;  /* 0x00007380ff0477ac */ /* 0x000f620008000800 */
[----:B------:R-:W4:Y:S01]  /*4b140*/  LDL.LU R16, [R1+0x1048] ;  /* 0x0010480001107983 */ /* 0x000f220000300800 */
[----:B------:R-:W-:-:S02]  /*4b150*/  LEA R6, P5, R7, R2, 0x2 ;  /* 0x0000000207067211 */ /* 0x000fc400078a10ff */
[C---:B------:R-:W-:Y:S02]  /*4b160*/  IADD3 R3, PT, PT, R7.reuse, UR5, RZ ;  /* 0x0000000507037c10 */ /* 0x040fe4000fffe0ff */
[----:B------:R-:W-:Y:S02]  /*4b170*/  LEA.HI.X.SX32 R7, R7, R0, 0x2, P5 ;  /* 0x0000000007077211 */ /* 0x000fe400028f16ff */
[C---:B--2---:R-:W-:Y:S01]  /*4b180*/  LEA R10, P5, R3.reuse, R2, 0x2 ;  /* 0x00000002030a7211 */ /* 0x044fe200078a10ff */
[C---:B-1----:R-:W-:Y:S02]  /*4b190*/  VIADD R5, R3.reuse, UR5 ;  /* 0x0000000503057c36 */ /* 0x042fe40008000000 */
[----:B------:R1:W-:Y:S01]  /*4b1a0*/  @P3 STG.E desc[UR22][R6.64], R47 ;  /* 0x0000002f06003986 */ /* 0x0003e2000c101916 */
[----:B------:R-:W-:Y:S02]  /*4b1b0*/  LEA.HI.X.SX32 R11, R3, R0, 0x2, P5 ;  /* 0x00000000030b7211 */ /* 0x000fe400028f16ff */
[C---:B------:R-:W-:Y:S01]  /*4b1c0*/  LEA R4, P5, R5.reuse, R2, 0x2 ;  /* 0x0000000205047211 */ /* 0x040fe200078a10ff */
[----:B------:R-:W-:-:S03]  /*4b1d0*/  VIADD R3, R5, UR5 ;  /* 0x0000000505037c36 */ /* 0x000fc60008000000 */
[----:B------:R-:W-:Y:S01]  /*4b1e0*/  LEA.HI.X.SX32 R5, R5, R0, 0x2, P5 ;  /* 0x0000000005057211 */ /* 0x000fe200028f16ff */
[----:B------:R-:W-:Y:S01]  /*4b1f0*/  @P0 STG.E desc[UR22][R10.64], R48 ;  /* 0x000000300a000986 */ /* 0x000fe2000c101916 */
[----:B------:R-:W-:-:S03]  /*4b200*/  ISETP.LT.AND P3, PT, R15, UR6, !P1 ;  /* 0x000000060f007c0c */ /* 0x000fc6000cf61270 */
[----:B------:R2:W-:Y:S01]  /*4b210*/  @P2 STG.E desc[UR22][R4.64], R49 ;  /* 0x0000003104002986 */ /* 0x0005e2000c101916 */
[----:B------:R-:W3:Y:S03]  /*4b220*/  LDCU UR6, c[0x0][0x39c] ;  /* 0x00007380ff0677ac */ /* 0x000ee60008000800 */
[----:B------:R-:W2:Y:S01]  /*4b230*/  LDL.LU R15, [R1+0x103c] ;  /* 0x00103c00010f7983 */ /* 0x000ea20000300800 */
[----:B------:R-:W-:Y:S01]  /*4b240*/  ISETP.LT.AND P0, PT, R14, UR7, !P1 ;  /* 0x000000070e007c0c */ /* 0x000fe2000cf01270 */
[----:B------:R-:W4:Y:S02]  /*4b250*/  LDCU UR7, c[0x0][0x39c] ;  /* 0x00007380ff0777ac */ /* 0x000f240008000800 */
[----:B------:R-:W2:Y:S01]  /*4b260*/  LDL.LU R14, [R1+0x1038] ;  /* 0x00103800010e7983 */ /* 0x000ea20000300800 */
[----:B-----5:R-:W-:Y:S01]  /*4b270*/  ISETP.LT.AND P2, PT, R12, UR4, !P1 ;  /* 0x000000040c007c0c */ /* 0x020fe2000cf41270 */
[----:B------:R-:W-:-:S02]  /*4b280*/  VIADD R13, R3, UR5 ;  /* 0x00000005030d7c36 */ /* 0x000fc40008000000 */
[----:B------:R-:W5:Y:S01]  /*4b290*/  LDL.LU R12, [R1+0x1034] ;  /* 0x00103400010c7983 */ /* 0x000f620000300800 */
[C---:B------:R-:W-:Y:S01]  /*4b2a0*/  LEA R8, P5, R3.reuse, R2, 0x2 ;  /* 0x0000000203087211 */ /* 0x040fe200078a10ff */
[----:B------:R-:W2:Y:S03]  /*4b2b0*/  LDCU UR4, c[0x0][0x39c] ;  /* 0x00007380ff0477ac */ /* 0x000ea60008000800 */
[----:B------:R-:W-:Y:S02]  /*4b2c0*/  LEA.HI.X.SX32 R9, R3, R0, 0x2, P5 ;  /* 0x0000000003097211 */ /* 0x000fe400028f16ff */
[----:B-1----:R-:W-:-:S04]  /*4b2d0*/  LEA R6, P5, R13, R2, 0x2 ;  /* 0x000000020d067211 */ /* 0x002fc800078a10ff */
[----:B------:R-:W-:Y:S01]  /*4b2e0*/  LEA.HI.X.SX32 R7, R13, R0, 0x2, P5 ;  /* 0x000000000d077211 */ /* 0x000fe200028f16ff */
[----:B------:R1:W-:Y:S04]  /*4b2f0*/  @P4 STG.E desc[UR22][R8.64], R50 ;  /* 0x0000003208004986 */ /* 0x0003e8000c101916 */
[----:B------:R1:W-:Y:S01]  /*4b300*/  @P3 STG.E desc[UR22][R6.64], R51 ;  /* 0x0000003306003986 */ /* 0x0003e2000c101916 */
[----:B---3--:R-:W-:Y:S01]  /*4b310*/  ISETP.LT.AND P4, PT, R17, UR6, !P1 ;  /* 0x0000000611007c0c */ /* 0x008fe2000cf81270 */
[----:B------:R-:W-:Y:S01]  /*4b320*/  VIADD R3, R13, UR5 ;  /* 0x000000050d037c36 */ /* 0x000fe20008000000 */
[----:B------:R-:W3:Y:S01]  /*4b330*/  LDCU UR6, c[0x0][0x39c] ;  /* 0x00007380ff0677ac */ /* 0x000ee20008000800 */
[----:B------:R-:W5:Y:S01]  /*4b340*/  LDL.LU R17, [R1+0x1030] ;  /* 0x0010300001117983 */ /* 0x000f620000300800 */
[----:B----4-:R-:W-:Y:S01]  /*4b350*/  ISETP.LT.AND P3, PT, R16, UR7, !P1 ;  /* 0x0000000710007c0c */ /* 0x010fe2000cf61270 */
[----:B--2---:R-:W-:-:S02]  /*4b360*/  VIADD R5, R3, UR5 ;  /* 0x0000000503057c36 */ /* 0x004fc40008000000 */
[----:B------:R-:W2:Y:S01]  /*4b370*/  LDL.LU R16, [R1+0x1028] ;  /* 0x0010280001107983 */ /* 0x000ea20000300800 */
[C---:B------:R-:W-:Y:S01]  /*4b380*/  LEA R10, P5, R3.reuse, R2, 0x2 ;  /* 0x00000002030a7211 */ /* 0x040fe200078a10ff */
[----:B------:R-:W5:Y:S03]  /*4b390*/  LDCU UR7, c[0x0][0x39c] ;  /* 0x00007380ff0777ac */ /* 0x000f660008000800 */
[----:B------:R-:W-:Y:S02]  /*4b3a0*/  LEA.HI.X.SX32 R11, R3, R0, 0x2, P5 ;  /* 0x00000000030b7211 */ /* 0x000fe400028f16ff */
[C---:B------:R-:W-:Y:S02]  /*4b3b0*/  LEA R4, P5, R5.reuse, R2, 0x2 ;  /* 0x0000000205047211 */ /* 0x040fe400078a10ff */
[C---:B------:R-:W-:Y:S01]  /*4b3c0*/  IADD3 R3, PT, PT, R5.reuse, UR5, RZ ;  /* 0x0000000505037c10 */ /* 0x040fe2000fffe0ff */
[----:B------:R4:W-:Y:S01]  /*4b3d0*/  @P0 STG.E desc[UR22][R10.64], R52 ;  /* 0x000000340a000986 */ /* 0x0009e2000c101916 */
[----:B------:R-:W-:-:S02]  /*4b3e0*/  LEA.HI.X.SX32 R5, R5, R0, 0x2, P5 ;  /* 0x0000000005057211 */ /* 0x000fc400028f16ff */
[----:B-1----:R-:W-:-:S04]  /*4b3f0*/  LEA R8, P5, R3, R2, 0x2 ;  /* 0x0000000203087211 */ /* 0x002fc800078a10ff */
[C---:B------:R-:W-:Y:S01]  /*4b400*/  LEA.HI.X.SX32 R9, R3.reuse, R0, 0x2, P5 ;  /* 0x0000000003097211 */ /* 0x040fe200028f16ff */
[----:B------:R1:W-:Y:S01]  /*4b410*/  @P2 STG.E desc[UR22][R4.64], R53 ;  /* 0x0000003504002986 */ /* 0x0003e2000c101916 */
[----:B------:R-:W-:Y:S01]  /*4b420*/  VIADD R7, R3, UR5 ;  /* 0x0000000503077c36 */ /* 0x000fe20008000000 */
[----:B------:R-:W-:Y:S02]  /*4b430*/  ISETP.LT.AND P0, PT, R15, UR4, !P1 ;  /* 0x000000040f007c0c */ /* 0x000fe4000cf01270 */
[----:B------:R1:W-:Y:S01]  /*4b440*/  @P4 STG.E desc[UR22][R8.64], R54 ;  /* 0x0000003608004986 */ /* 0x0003e2000c101916 */
[----:B---3--:R-:W-:-:S03]  /*4b450*/  ISETP.LT.AND P2, PT, R14, UR6, !P1 ;  /* 0x000000060e007c0c */ /* 0x008fc6000cf41270 */
[----:B------:R-:W3:Y:S01]  /*4b460*/  LDL.LU R15, [R1+0x1024] ;  /* 0x00102400010f7983 */ /* 0x000ee20000300800 */
[----:B------:R-:W2:Y:S01]  /*4b470*/  LDCU UR6, c[0x0][0x39c] ;  /* 0x00007380ff0677ac */ /* 0x000ea20008000800 */
[----:B-----5:R-:W-:Y:S02]  /*4b480*/  ISETP.LT.AND P4, PT, R12, UR7, !P1 ;  /* 0x000000070c007c0c */ /* 0x020fe4000cf81270 */
[----:B------:R-:W5:Y:S01]  /*4b490*/  LDL.LU R14, [R1+0x1020] ;  /* 0x00102000010e7983 */ /* 0x000f620000300800 */
[C---:B------:R-:W-:Y:S01]  /*4b4a0*/  LEA R6, P5, R7.reuse, R2, 0x2 ;  /* 0x0000000207067211 */ /* 0x040fe200078a10ff */
[C---:B------:R-:W-:Y:S01]  /*4b4b0*/  VIADD R3, R7.reuse, UR5 ;  /* 0x0000000507037c36 */ /* 0x040fe20008000000 */
[----:B------:R-:W1:Y:S01]  /*4b4c0*/  LDCU UR4, c[0x0][0x39c] ;  /* 0x00007380ff0477ac */ /* 0x000e620008000800 */
[----:B------:R-:W5:Y:S01]  /*4b4d0*/  LDL.LU R12, [R1+0x1014] ;  /* 0x00101400010c7983 */ /* 0x000f620000300800 */
[----:B------:R-:W-:Y:S02]  /*4b4e0*/  LEA.HI.X.SX32 R7, R7, R0, 0x2, P5 ;  /* 0x0000000007077211 */ /* 0x000fe400028f16ff */
[C---:B----4-:R-:W-:Y:S01]  /*4b4f0*/  LEA R10, P5, R3.reuse, R2, 0x2 ;  /* 0x00000002030a7211 */ /* 0x050fe200078a10ff */
[----:B------:R-:W4:Y:S01]  /*4b500*/  LDL.LU R20, [R1+0x1010] ;  /* 0x0010100001147983 */ /* 0x000f220000300800 */
[----:B------:R-:W3:Y:S02]  /*4b510*/  LDCU UR7, c[0x0][0x39c] ;  /* 0x00007380ff0777ac */ /* 0x000ee40008000800 */
[C---:B------:R-:W-:Y:S01]  /*4b520*/  LEA.HI.X.SX32 R11, R3.reuse, R0, 0x2, P5 ;  /* 0x00000000030b7211 */ /* 0x040fe200028f16ff */
[----:B------:R1:W-:Y:S04]  /*4b530*/  @P3 STG.E desc[UR22][R6.64], R55 ;  /* 0x0000003706003986 */ /* 0x0003e8000c101916 */
[----:B------:R1:W-:Y:S04]  /*4b540*/  @P0 STG.E desc[UR22][R10.64], R56 ;  /* 0x000000380a000986 */ /* 0x0003e8000c101916 */
[----:B------:R-:W4:Y:S01]  /*4b550*/  LDL.LU R18, [R1+0x100c] ;  /* 0x00100c0001127983 */ /* 0x000f220000300800 */
[----:B--2---:R-:W-:Y:S01]  /*4b560*/  ISETP.LT.AND P0, PT, R16, UR6, !P1 ;  /* 0x0000000610007c0c */ /* 0x004fe2000cf01270 */
[----:B------:R-:W-:-:S02]  /*4b570*/  VIADD R13, R3, UR5 ;  /* 0x00000005030d7c36 */ /* 0x000fc40008000000 */
[----:B------:R-:W2:Y:S01]  /*4b580*/  LDL.LU R16, [R1+0x1008] ;  /* 0x0010080001107983 */ /* 0x000ea20000300800 */
[----:B-1----:R-:W-:Y:S01]  /*4b590*/  ISETP.LT.AND P3, PT, R17, UR4, !P1 ;  /* 0x0000000411007c0c */ /* 0x002fe2000cf61270 */
[----:B------:R-:W5:Y:S01]  /*4b5a0*/  LDCU UR4, c[0x0][0x39c] ;  /* 0x00007380ff0477ac */ /* 0x000f620008000800 */
[C---:B------:R-:W-:Y:S01]  /*4b5b0*/  VIADD R3, R13.reuse, UR5 ;  /* 0x000000050d037c36 */ /* 0x040fe20008000000 */
[C---:B------:R-:W-:Y:S01]  /*4b5c0*/  LEA R4, P5, R13.reuse, R2, 0x2 ;  /* 0x000000020d047211 */ /* 0x040fe200078a10ff */
[----:B------:R-:W1:Y:S03]  /*4b5d0*/  LDCU UR6, c[0x0][0x39c] ;  /* 0x00007380ff0677ac */ /* 0x000e660008000800 */
[----:B------:R-:W-:Y:S01]  /*4b5e0*/  LEA.HI.X.SX32 R5, R13, R0, 0x2, P5 ;  /* 0x000000000d057211 */ /* 0x000fe200028f16ff */
[C---:B------:R-:W-:Y:S01]  /*4b5f0*/  VIADD R13, R3.reuse, UR5 ;  /* 0x00000005030d7c36 */ /* 0x040fe20008000000 */
[----:B------:R-:W-:-:S04]  /*4b600*/  LEA R8, P5, R3, R2, 0x2 ;  /* 0x0000000203087211 */ /* 0x000fc800078a10ff */
[----:B------:R-:W-:Y:S02]  /*4b610*/  LEA.HI.X.SX32 R9, R3, R0, 0x2, P5 ;  /* 0x0000000003097211 */ /* 0x000fe400028f16ff */
[C---:B------:R-:W-:Y:S02]  /*4b620*/  LEA R6, P5, R13.reuse, R2, 0x2 ;  /* 0x000000020d067211 */ /* 0x040fe400078a10ff */
[C---:B------:R-:W-:Y:S02]  /*4b630*/  IADD3 R3, PT, PT, R13.reuse, UR5, RZ ;  /* 0x000000050d037c10 */ /* 0x040fe4000fffe0ff */
[----:B------:R-:W-:Y:S01]  /*4b640*/  LEA.HI.X.SX32 R7, R13, R0, 0x2, P5 ;  /* 0x000000000d077211 */ /* 0x000fe200028f16ff */
[----:B------:R1:W-:Y:S02]  /*4b650*/  @P2 STG.E desc[UR22][R4.64], R57 ;  /* 0x0000003904002986 */ /* 0x0003e4000c101916 */
[C---:B------:R-:W-:Y:S01]  /*4b660*/  VIADD R13, R3.reuse, UR5 ;  /* 0x00000005030d7c36 */ /* 0x040fe20008000000 */
[----:B------:R-:W-:-:S04]  /*4b670*/  LEA R10, P5, R3, R2, 0x2 ;  /* 0x00000002030a7211 */ /* 0x000fc800078a10ff */
[----:B------:R-:W-:Y:S02]  /*4b680*/  LEA.HI.X.SX32 R11, R3, R0, 0x2, P5 ;  /* 0x00000000030b7211 */ /* 0x000fe400028f16ff */
[----:B---3--:R-:W-:Y:S01]  /*4b690*/  ISETP.LT.AND P2, PT, R15, UR7, !P1 ;  /* 0x000000070f007c0c */ /* 0x008fe2000cf41270 */
[C---:B------:R-:W-:Y:S01]  /*4b6a0*/  VIADD R15, R13.reuse, UR5 ;  /* 0x000000050d0f7c36 */ /* 0x040fe20008000000 */
[----:B-1----:R-:W-:Y:S01]  /*4b6b0*/  LEA R4, P5, R13, R2, 0x2 ;  /* 0x000000020d047211 */ /* 0x002fe200078a10ff */
[----:B------:R1:W-:Y:S01]  /*4b6c0*/  @P4 STG.E desc[UR22][R8.64], R58 ;  /* 0x0000003a08004986 */ /* 0x0003e2000c101916 */
[----:B------:R-:W3:Y:S01]  /*4b6d0*/  LDCU UR7, c[0x0][0x39c] ;  /* 0x00007380ff0777ac */ /* 0x000ee20008000800 */
[----:B------:R-:W-:Y:S01]  /*4b6e0*/  VIADD R3, R15, UR5 ;  /* 0x000000050f037c36 */ /* 0x000fe20008000000 */
[----:B-----5:R-:W-:Y:S01]  /*4b6f0*/  ISETP.LT.AND P4, PT, R14, UR4, !P1 ;  /* 0x000000040e007c0c */ /* 0x020fe2000cf81270 */
[----:B------:R5:W-:Y:S01]  /*4b700*/  @P3 STG.E desc[UR22][R6.64], R59 ;  /* 0x0000003b06003986 */ /* 0x000be2000c101916 */
[----:B------:R-:W-:Y:S01]  /*4b710*/  LEA.HI.X.SX32 R5, R13, R0, 0x2, P5 ;  /* 0x000000000d057211 */ /* 0x000fe200028f16ff */
[----:B------:R-:W4:Y:S01]  /*4b720*/  LDCU UR4, c[0x0][0x39c] ;  /* 0x00007380ff0477ac */ /* 0x000f220008000800 */
[----:B------:R-:W-:Y:S01]  /*4b730*/  VIADD R13, R3, UR5 ;  /* 0x00000005030d7c36 */ /* 0x000fe20008000000 */
[----:B------:R-:W-:Y:S01]  /*4b740*/  ISETP.LT.AND P3, PT, R12, UR6, !P1 ;  /* 0x000000060c007c0c */ /* 0x000fe2000cf61270 */
[----:B------:R-:W2:Y:S02]  /*4b750*/  LDCU UR6, c[0x0][0x39c] ;  /* 0x00007380ff0677ac */ /* 0x000ea40008000800 */
[----:B------:R-:W-:Y:S01]  /*4b760*/  VIADD R17, R13, UR5 ;  /* 0x000000050d117c36 */ /* 0x000fe20008000000 */
[----:B------:R3:W-:Y:S01]  /*4b770*/  @P0 STG.E desc[UR22][R10.64], R60 ;  /* 0x0000003c0a000986 */ /* 0x0007e2000c101916 */
[----:B-1----:R-:W-:-:S02]  /*4b780*/  LEA R8, P5, R3, R2, 0x2 ;  /* 0x0000000203087211 */ /* 0x002fc400078a10ff */
[----:B-----5:R-:W-:Y:S02]  /*4b790*/  LEA R6, P0, R15, R2, 0x2 ;  /* 0x000000020f067211 */ /* 0x020fe400078010ff */
[----:B------:R-:W-:Y:S02]  /*4b7a0*/  IADD3 R19, PT, PT, R17, UR5, RZ ;  /* 0x0000000511137c10 */ /* 0x000fe4000fffe0ff */
[-C--:B------:R-:W-:Y:S02]  /*4b7b0*/  LEA.HI.X.SX32 R7, R15, R0.reuse, 0x2, P0 ;  /* 0x000000000f077211 */ /* 0x080fe400000f16ff */
[----:B------:R-:W-:Y:S01]  /*4b7c0*/  LEA.HI.X.SX32 R9, R3, R0, 0x2, P5 ;  /* 0x0000000003097211 */ /* 0x000fe200028f16ff */
[----:B------:R-:W-:Y:S01]  /*4b7d0*/  VIADD R3, R19, UR5 ;  /* 0x0000000513037c36 */ /* 0x000fe20008000000 */
[-C--:B------:R-:W-:Y:S02]  /*4b7e0*/  LEA R12, P5, R13, R2.reuse, 0x2 ;  /* 0x000000020d0c7211 */ /* 0x080fe400078a10ff */
[----:B------:R-:W-:Y:S01]  /*4b7f0*/  LEA R14, P0, R17, R2, 0x2 ;  /* 0x00000002110e7211 */ /* 0x000fe200078010ff */
[----:B------:R1:W-:Y:S01]  /*4b800*/  @P2 STG.E desc[UR22][R4.64], R61 ;  /* 0x0000003d04002986 */ /* 0x0003e2000c101916 */
[----:B----4-:R-:W-:-:S02]  /*4b810*/  ISETP.LT.AND P2, PT, R20, UR4, !P1 ;  /* 0x0000000414007c0c */ /* 0x010fc4000cf41270 */
[-C--:B------:R-:W-:Y:S02]  /*4b820*/  LEA.HI.X.SX32 R13, R13, R0.reuse, 0x2, P5 ;  /* 0x000000000d0d7211 */ /* 0x080fe400028f16ff */
[----:B------:R-:W-:Y:S02]  /*4b830*/  LEA.HI.X.SX32 R15, R17, R0, 0x2, P0 ;  /* 0x00000000110f7211 */ /* 0x000fe400000f16ff */
[C---:B---3--:R-:W-:Y:S02]  /*4b840*/  LEA R10, P5, R3.reuse, R2, 0x2 ;  /* 0x00000002030a7211 */ /* 0x048fe400078a10ff */
[----:B------:R-:W-:Y:S02]  /*4b850*/  ISETP.LT.AND P0, PT, R18, UR7, !P1 ;  /* 0x0000000712007c0c */ /* 0x000fe4000cf01270 */
[----:B------:R-:W-:Y:S02]  /*4b860*/  LEA.HI.X.SX32 R11, R3, R0, 0x2, P5 ;  /* 0x00000000030b7211 */ /* 0x000fe400028f16ff */
[C---:B------:R-:W-:Y:S01]  /*4b870*/  LEA R2, P5, R19.reuse, R2, 0x2 ;  /* 0x0000000213027211 */ /* 0x040fe200078a10ff */
[----:B------:R1:W-:Y:S03]  /*4b880*/  @P4 STG.E desc[UR22][R6.64], R62 ;  /* 0x0000003e06004986 */ /* 0x0003e6000c101916 */
[----:B------:R-:W-:Y:S01]  /*4b890*/  LEA.HI.X.SX32 R3, R19, R0, 0x2, P5 ;  /* 0x0000000013037211 */ /* 0x000fe200028f16ff */
[----:B------:R1:W-:Y:S04]  /*4b8a0*/  @P3 STG.E desc[UR22][R8.64], R63 ;  /* 0x0000003f08003986 */ /* 0x0003e8000c101916 */
[----:B------:R1:W-:Y:S04]  /*4b8b0*/  @P2 STG.E desc[UR22][R12.64], R64 ;  /* 0x000000400c002986 */ /* 0x0003e8000c101916 */
[----:B------:R1:W-:Y:S01]  /*4b8c0*/  @P0 STG.E desc[UR22][R14.64], R65 ;  /* 0x000000410e000986 */ /* 0x0003e2000c101916 */
[----:B--2---:R-:W-:-:S13]  /*4b8d0*/  ISETP.LT.AND P1, PT, R16, UR6, !P1 ;  /* 0x0000000610007c0c */ /* 0x004fda000cf21270 */
[----:B------:R1:W-:Y:S04]  /*4b8e0*/  @P1 STG.E desc[UR22][R2.64], R66 ;  /* 0x0000004202001986 */ /* 0x0003e8000c101916 */
[----:B------:R1:W-:Y:S01]  /*4b8f0*/  @P6 STG.E desc[UR22][R10.64], R67 ;  /* 0x000000430a006986 */ /* 0x0003e2000c101916 */
[----:B------:R-:W-:Y:S06]  /*4b900*/  BAR.SYNC.DEFER_BLOCKING 0x0 ;  /* 0x0000000000007b1d */ /* 0x000fec0000010000 */
[----:B------:R-:W-:Y:S05]  /*4b910*/  BRA.U UP0, `(.L_x_14) ;  /* 0x0000000100a07547 */ /* 0x000fea000b800000 */
[----:B------:R-:W2:Y:S01]  /*4b920*/  S2UR UR5, SR_CgaCtaId ;  /* 0x00000000000579c3 */ /* 0x000ea20000008800 */
[----:B------:R-:W-:Y:S01]  /*4b930*/  NOP ;  /* 0x0000000000007918 */ /* 0x000fe20000000000 */
[----:B------:R-:W-:Y:S01]  /*4b940*/  UMOV UR4, 0x50 ;  /* 0x0000005000047882 */ /* 0x000fe20000000000 */
[----:B------:R-:W-:Y:S02]  /*4b950*/  IMAD.U32 R0, RZ, RZ, UR10 ;  /* 0x0000000aff007e24 */ /* 0x000fe4000f8e00ff */
[----:B-1----:R-:W-:Y:S02]  /*4b960*/  IMAD.MOV.U32 R3, RZ, RZ, 0xffff ;  /* 0x0000ffffff037424 */ /* 0x002fe400078e00ff */
[----:B------:R-:W-:Y:S01]  /*4b970*/  IMAD.MOV.U32 R7, RZ, RZ, 0x1 ;  /* 0x00000001ff077424 */ /* 0x000fe200078e00ff */
[----:B------:R-:W-:-:S04]  /*4b980*/  LOP3.LUT R0, R0, 0xffff, RZ, 0xc0, !PT ;  /* 0x0000ffff00007812 */ /* 0x000fc800078ec0ff */
[----:B------:R-:W-:-:S05]  /*4b990*/  SHF.R.U32.HI R0, RZ, 0x5, R0 ;  /* 0x00000005ff007819 */ /* 0x000fca0000011600 */
[----:B------:R-:W-:Y:S01]  /*4b9a0*/  VIADD R2, R0, 0x10 ;  /* 0x0000001000027836 */ /* 0x000fe20000000000 */
[----:B------:R-:W-:Y:S01]  /*4b9b0*/  SHF.L.U32 R0, R3, R0, RZ ;  /* 0x0000000003007219 */ /* 0x000fe200000006ff */
[----:B--2---:R-:W-:-:S03]  /*4b9c0*/  ULEA UR6, UR5, UR4, 0x18 ;  /* 0x0000000405067291 */ /* 0x004fc6000f8ec0ff */
[----:B------:R-:W-:-:S04]  /*4b9d0*/  SHF.L.U32 R3, R7, R2, RZ ;  /* 0x0000000207037219 */ /* 0x000fc800000006ff */
[----:B------:R-:W-:Y:S02]  /*4b9e0*/  LOP3.LUT R0, R3, R0, RZ, 0xfc, !PT ;  /* 0x0000000003007212 */ /* 0x000fe400078efcff */
[----:B------:R-:W1:Y:S02]  /*4b9f0*/  LDS R5, [UR6] ;  /* 0x00000006ff057984 */ /* 0x000e640008000800 */
[C---:B------:R-:W-:Y:S02]  /*4ba00*/  LOP3.LUT R2, R0.reuse, 0xffff, RZ, 0xc0, !PT ;  /* 0x0000ffff00027812 */ /* 0x040fe400078ec0ff */
[----:B-1----:R-:W-:-:S04]  /*4ba10*/  LOP3.LUT R3, R0, 0xffff, R5, 0x80, !PT ;  /* 0x0000ffff00037812 */ /* 0x002fc800078e8005 */
[----:B------:R-:W-:-:S13]  /*4ba20*/  ISETP.NE.AND P0, PT, R3, R2, PT ;  /* 0x000000020300720c */ /* 0x000fda0003f05270 */
[----:B------:R-:W-:Y:S05]  /*4ba30*/  @P0 BRA `(.L_x_15) ;  /* 0x0000000000500947 */ /* 0x000fea0003800000 */
[----:B------:R-:W-:Y:S02]  /*4ba40*/  SHF.R.U32.HI R5, RZ, 0x10, R5 ;  /* 0x00000010ff057819 */ /* 0x000fe40000011605 */
[----:B------:R-:W-:-:S04]  /*4ba50*/  SHF.R.U32.HI R2, RZ, 0x10, R0 ;  /* 0x00000010ff027819 */ /* 0x000fc80000011600 */
[----:B------:R-:W-:-:S04]  /*4ba60*/  LOP3.LUT R5, R5, R2, RZ, 0xc0, !PT ;  /* 0x0000000205057212 */ /* 0x000fc800078ec0ff */
[----:B------:R-:W-:-:S13]  /*4ba70*/  ISETP.NE.AND P0, PT, R5, R2, PT ;  /* 0x000000020500720c */ /* 0x000fda0003f05270 */
[----:B------:R-:W-:Y:S05]  /*4ba80*/  @P0 BRA `(.L_x_16) ;  /* 0x0000000000300947 */ /* 0x000fea0003800000 */
[----:B------:R-:W-:Y:S01]  /*4ba90*/  R2UR UR4, R0 ;  /* 0x00000000000472ca */ /* 0x000fe200000e0000 */
[----:B------:R-:W-:Y:S01]  /*4baa0*/  VOTEU.ANY UR5, UPT, PT ;  /* 0x0000000000057886 */ /* 0x000fe200038e0100 */
[----:B------:R-:W1:Y:S01]  /*4bab0*/  S2R R0, SR_LANEID ;  /* 0x0000000000007919 */ /* 0x000e620000000000 */
[----:B------:R-:W-:-:S10]  /*4bac0*/  UFLO.U32 UR5, UR5 ;  /* 0x00000005000572bd */ /* 0x000fd400080e0000 */
[----:B------:R-:W-:-:S06]  /*4bad0*/  ULOP3.LUT UR4, URZ, UR4, URZ, 0x33, !UPT ;  /* 0x00000004ff047292 */ /* 0x000fcc000f8e33ff */
[----:B------:R-:W-:-:S04]  /*4bae0*/  MOV R2, UR4 ;  /* 0x0000000400027c02 */ /* 0x000fc80008000f00 */
[----:B------:R-:W2:Y:S02]  /*4baf0*/  REDUX UR7, R2 ;  /* 0x00000000020773c4 */ /* 0x000ea40000000000 */
[----:B------:R3:W-:Y:S01]  /*4bb00*/  UTCATOMSWS.AND URZ, UR4 ;  /* 0x0000000400ff79e3 */ /* 0x0007e20008000000 */
[----:B-1----:R-:W-:Y:S01]  /*4bb10*/  ISETP.EQ.U32.AND P0, PT, R0, UR5, PT ;  /* 0x0000000500007c0c */ /* 0x002fe2000bf02070 */
[----:B--2---:R-:W-:-:S12]  /*4bb20*/  IMAD.U32 R0, RZ, RZ, UR7 ;  /* 0x00000007ff007e24 */ /* 0x004fd8000f8e00ff */
[----:B------:R3:W-:Y:S01]  /*4bb30*/  @P0 ATOMS.AND RZ, [UR6], R0 ;  /* 0x00000000ffff098c */ /* 0x0007e2000a800006 */
[----:B------:R-:W-:Y:S05]  /*4bb40*/  BRA `(.L_x_14) ;  /* 0x0000000000147947 */ /* 0x000fea0003800000 */
.L_x_16:
[----:B------:R-:W-:-:S07]  /*4bb50*/  MOV R2, 0x4bb70 ;  /* 0x0004bb7000027802 */ /* 0x000fce0000000f00 */
[----:B------:R-:W-:Y:S05]  /*4bb60*/  CALL.REL.NOINC `($__internal_0_$__cuda_sm10x_tcgen05_guardrail_trap_col_being_dealloced_not_returned_by_alloc) ;  /* 0x00000000002c7944 */ /* 0x000fea0003c00000 */
[----:B------:R-:W-:Y:S05]  /*4bb70*/  BRA `(.L_x_14) ;  /* 0x0000000000087947 */ /* 0x000fea0003800000 */
.L_x_15:
[----:B------:R-:W-:-:S07]  /*4bb80*/  MOV R2, 0x4bba0 ;  /* 0x0004bba000027802 */ /* 0x000fce0000000f00 */
[----:B------:R-:W-:Y:S05]  /*4bb90*/  CALL.REL.NOINC `($__internal_2_$__cuda_sm10x_tcgen05_guardrail_trap_unallocated_columns_being_dealloced) ;  /* 0x0000000000387944 */ /* 0x000fea0003c00000 */
.L_x_14:
[----:B------:R-:W-:Y:S01]  /*4bba0*/  NOP ;  /* 0x0000000000007918 */ /* 0x000fe20000000000 */
[----:B---3--:R-:W-:Y:S05]  /*4bbb0*/  EXIT ;  /* 0x000000000000794d */ /* 0x008fea0003800000 */
.L_x_9:
[----:B------:R-:W1:Y:S02]  /*4bbc0*/  SYNCS.PHASECHK.TRANS64.TRYWAIT P2, [UR4], R4 ;  /* 0x00000004ff0075a7 */ /* 0x000e640008041104 */
[----:B-1----:R-:W-:Y:S05]  /*4bbd0*/  @!P2 BRA `(.L_x_9) ;  /* 0xfffffffc00f8a947 */ /* 0x002fea000383ffff */
[----:B------:R-:W-:Y:S05]  /*4bbe0*/  BRA `(.L_x_17) ;  /* 0xfffffe8800c87947 */ /* 0x000fea000383ffff */
.L_x_13:
[----:B------:R-:W1:Y:S02]  /*4bbf0*/  SYNCS.PHASECHK.TRANS64.TRYWAIT P3, [UR4], R3 ;  /* 0x00000003ff0075a7 */ /* 0x000e640008061104 */
[----:B-1----:R-:W-:Y:S05]  /*4bc00*/  @!P3 BRA `(.L_x_13) ;  /* 0xfffffffc00f8b947 */ /* 0x002fea000383ffff */
[----:B------:R-:W-:Y:S05]  /*4bc10*/  BRA `(.L_x_12) ;  /* 0xffffff80009c7947 */ /* 0x000fea000383ffff */
        .weak           $__internal_0_$__cuda_sm10x_tcgen05_guardrail_trap_col_being_dealloced_not_returned_by_alloc
        .type           $__internal_0_$__cuda_sm10x_tcgen05_guardrail_trap_col_being_dealloced_not_returned_by_alloc,@function
        .size           $__internal_0_$__cuda_sm10x_tcgen05_guardrail_trap_col_being_dealloced_not_returned_by_alloc,($__internal_1_$__cuda_sm10x_tcgen05_guardrail_trap_phase_invalid_during_alloc - $__internal_0_$__cuda_sm10x_tcgen05_guardrail_trap_col_being_dealloced_not_returned_by_alloc)
$__internal_0_$__cuda_sm10x_tcgen05_guardrail_trap_col_being_dealloced_not_returned_by_alloc:
[----:B------:R-:W-:Y:S05]  /*4bc20*/  BPT.TRAP 0x1 ;  /* 0x000000040000795c */ /* 0x000fea0000300000 */
[----:B------:R-:W-:-:S04]  /*4bc30*/  IMAD.MOV.U32 R3, RZ, RZ, 0x0 ;  /* 0x00000000ff037424 */ /* 0x000fc800078e00ff */
[----:B------:R-:W-:Y:S05]  /*4bc40*/  RET.REL.NODEC R2 `(matmul_kernel) ;  /* 0xfffffb4002ec7950 */ /* 0x000fea0003c3ffff */
        .weak           $__internal_1_$__cuda_sm10x_tcgen05_guardrail_trap_phase_invalid_during_alloc
        .type           $__internal_1_$__cuda_sm10x_tcgen05_guardrail_trap_phase_invalid_during_alloc,@function
        .size           $__internal_1_$__cuda_sm10x_tcgen05_guardrail_trap_phase_invalid_during_alloc,($__internal_2_$__cuda_sm10x_tcgen05_guardrail_trap_unallocated_columns_being_dealloced - $__internal_1_$__cuda_sm10x_tcgen05_guardrail_trap_phase_invalid_during_alloc)
$__internal_1_$__cuda_sm10x_tcgen05_guardrail_trap_phase_invalid_during_alloc:
[----:B------:R-:W-:Y:S05]  /*4bc50*/  BPT.TRAP 0x1 ;  /* 0x000000040000795c */ /* 0x000fea0000300000 */
[----:B------:R-:W-:-:S04]  /*4bc60*/  IMAD.MOV.U32 R3, RZ, RZ, 0x0 ;  /* 0x00000000ff037424 */ /* 0x000fc800078e00ff */
[----:B------:R-:W-:Y:S05]  /*4bc70*/  RET.REL.NODEC R2 `(matmul_kernel) ;  /* 0xfffffb4002e07950 */ /* 0x000fea0003c3ffff */
        .weak           $__internal_2_$__cuda_sm10x_tcgen05_guardrail_trap_unallocated_columns_being_dealloced
        .type           $__internal_2_$__cuda_sm10x_tcgen05_guardrail_trap_unallocated_columns_being_dealloced,@function
        .size           $__internal_2_$__cuda_sm10x_tcgen05_guardrail_trap_unallocated_columns_being_dealloced,(.L_x_21 - $__internal_2_$__cuda_sm10x_tcgen05_guardrail_trap_unallocated_columns_being_dealloced)
$__internal_2_$__cuda_sm10x_tcgen05_guardrail_trap_unallocated_columns_being_dealloced:
[----:B------:R-:W-:Y:S05]  /*4bc80*/  BPT.TRAP 0x1 ;  /* 0x000000040000795c */ /* 0x000fea0000300000 */
[----:B------:R-:W-:-:S04]  /*4bc90*/  IMAD.MOV.U32 R3, RZ, RZ, 0x0 ;  /* 0x00000000ff037424 */ /* 0x000fc800078e00ff */
[----:B------:R-:W-:Y:S05]  /*4bca0*/  RET.REL.NODEC R2 `(matmul_kernel) ;  /* 0xfffffb4002d47950 */ /* 0x000fea0003c3ffff */
.L_x_18:
[----:B------:R-:W-:-:S00]  /*4bcb0*/  BRA `(.L_x_18) ;  /* 0xfffffffc00fc7947 */ /* 0x000fc0000383ffff */
[----:B------:R-:W-:-:S00]  /*4bcc0*/  NOP ;  /* 0x0000000000007918 */ /* 0x000fc00000000000 */
        /* <DEDUP_REMOVED lines=11> */
.L_x_21:


//--------------------- .nv.shared.matmul_kernel  --------------------------
	.section	.nv.shared.matmul_kernel,"aw",@nobits
	.sectionflags	@""
	.align	16
	.zero		1024


//--------------------- .nv.shared.reserved.0     --------------------------
	.section	.nv.shared.reserved.0,"aw",@nobits
	.align	8
	.weak		__nv_reservedSMEM_offset_0_alias
	.size		__nv_reservedSMEM_offset_0_alias, 0, 64
	.other		__nv_reservedSMEM_offset_0_alias,@"STO_CUDA_RESERVED_SHARED STV_DEFAULT"
__nv_reservedSMEM_offset_0_alias:
	.zero		0
.nv.shared.reserved.0:
	.zero		64
	.weak		__nv_reservedSMEM_allocation_phase
	.type		__nv_reservedSMEM_allocation_phase,@object
	.size		__nv_reservedSMEM_allocation_phase,(.L_0 - __nv_reservedSMEM_allocation_phase)
__nv_reservedSMEM_allocation_phase:
	.zero		1
.L_0:
	.zero		7
	.weak		__nv_reservedSMEM_devtool_atexit_pc
	.type		__nv_reservedSMEM_devtool_atexit_pc,@object
	.size		__nv_reservedSMEM_devtool_atexit_pc,(__nv_reservedSMEM_allocation_mask - __nv_reservedSMEM_devtool_atexit_pc)
__nv_reservedSMEM_devtool_atexit_pc:
	.zero		8
	.weak		__nv_reservedSMEM_allocation_mask
	.type		__nv_reservedSMEM_allocation_mask,@object
	.size		__nv_reservedSMEM_allocation_mask,(.L_2 - __nv_reservedSMEM_allocation_mask)
__nv_reservedSMEM_allocation_mask:
	.zero		4
.L_2:


//--------------------- .nv.constant0.matmul_kernel --------------------------
	.section	.nv.constant0.matmul_kernel,"a",@progbits
	.sectionflags	@""
	.align	4
.nv.constant0.matmul_kernel:
	.zero		976


//--------------------- SYMBOLS --------------------------

	.type		.nv.reservedSmem.offset0,@object
	.size		.nv.reservedSmem.offset0,0x4
	.type		.nv.reservedSmem.cap,@object
	.size		.nv.reservedSmem.cap,0x4
